	.target	sm_80

	.elftype	@"ET_EXEC"


//--------------------- .note.nv.tkinfo           --------------------------
	.section	.note.nv.tkinfo,"",@"SHT_NOTE"
	.sectionflags	@"SHF_NOTE_NV_TKINFO"
	.tkinfo
        /*0018*/ 	.word	0x00000002
        /*0030*/ 	.string	""
        /*0030*/ 	.string	"ptxas"
        /*0030*/ 	.string	"Cuda compilation tools, release 13.0, V13.0.88"
        /*0030*/ 	.string	"Build cuda_13.0.r13.0/compiler.36424714_0"
        /*0030*/ 	.string	"-v  -suppress-debug-info  -lineinfo  -arch sm_80 "



//--------------------- .note.nv.cuinfo           --------------------------
	.section	.note.nv.cuinfo,"",@"SHT_NOTE"
	.sectionflags	@"SHF_NOTE_NV_CUINFO"
        /*0018*/ 	.short	0x0002
        /*001a*/ 	.short	0x0050
        /*001c*/ 	.short	0x0082
	.zero		2


//--------------------- .nv.info                  --------------------------
	.section	.nv.info,"",@"SHT_CUDA_INFO"
	.align	4


	//----- nvinfo : EIATTR_REGCOUNT
	.align		4
        /*0000*/ 	.byte	0x04, 0x2f
        /*0002*/ 	.short	(.L_1 - .L_0)
	.align		4
.L_0:
        /*0004*/ 	.word	index@(matmul_kernel)
        /*0008*/ 	.word	0x00000020


	//----- nvinfo : EIATTR_FRAME_SIZE
	.align		4
.L_1:
        /*000c*/ 	.byte	0x04, 0x11
        /*000e*/ 	.short	(.L_3 - .L_2)
	.align		4
.L_2:
        /*0010*/ 	.word	index@(matmul_kernel)
        /*0014*/ 	.word	0x00003760


	//----- nvinfo : EIATTR_MIN_STACK_SIZE
	.align		4
.L_3:
        /*0018*/ 	.byte	0x04, 0x12
        /*001a*/ 	.short	(.L_5 - .L_4)
	.align		4
.L_4:
        /*001c*/ 	.word	index@(matmul_kernel)
        /*0020*/ 	.word	0x00003760
.L_5:


//--------------------- .nv.info.matmul_kernel    --------------------------
	.section	.nv.info.matmul_kernel,"",@"SHT_CUDA_INFO"
	.sectionflags	@""
	.align	4


	//----- nvinfo : EIATTR_CUDA_API_VERSION
	.align		4
        /*0000*/ 	.byte	0x04, 0x37
        /*0002*/ 	.short	(.L_7 - .L_6)
.L_6:
        /*0004*/ 	.word	0x00000082


	//----- nvinfo : EIATTR_SW2861232_WAR
	.align		4
.L_7:
        /*0008*/ 	.byte	0x01, 0x35
	.zero		2


	//----- nvinfo : EIATTR_PARAM_CBANK
	.align		4
        /*000c*/ 	.byte	0x04, 0x0a
        /*000e*/ 	.short	(.L_9 - .L_8)
	.align		4
.L_8:
        /*0010*/ 	.word	index@(.nv.constant0.matmul_kernel)
        /*0014*/ 	.short	0x0160
        /*0016*/ 	.short	0x0050


	//----- nvinfo : EIATTR_CBANK_PARAM_SIZE
	.align		4
.L_9:
        /*0018*/ 	.byte	0x03, 0x19
        /*001a*/ 	.short	0x0050


	//----- nvinfo : EIATTR_KPARAM_INFO
	.align		4
        /*001c*/ 	.byte	0x04, 0x17
        /*001e*/ 	.short	(.L_11 - .L_10)
.L_10:
        /*0020*/ 	.word	0x00000000
        /*0024*/ 	.short	0x000d
        /*0026*/ 	.short	0x0048
        /*0028*/ 	.byte	0x00, 0xf4, 0x21, 0x00


	//----- nvinfo : EIATTR_KPARAM_INFO
	.align		4
.L_11:
        /*002c*/ 	.byte	0x04, 0x17
        /*002e*/ 	.short	(.L_13 - .L_12)
.L_12:
        /*0030*/ 	.word	0x00000000
        /*0034*/ 	.short	0x000c
        /*0036*/ 	.short	0x0040
        /*0038*/ 	.byte	0x00, 0xf4, 0x21, 0x00


	//----- nvinfo : EIATTR_KPARAM_INFO
	.align		4
.L_13:
        /*003c*/ 	.byte	0x04, 0x17
        /*003e*/ 	.short	(.L_15 - .L_14)
.L_14:
        /*0040*/ 	.word	0x00000000
        /*0044*/ 	.short	0x000b
        /*0046*/ 	.short	0x0038
        /*0048*/ 	.byte	0x00, 0xf0, 0x11, 0x00


	//----- nvinfo : EIATTR_KPARAM_INFO
	.align		4
.L_15:
        /*004c*/ 	.byte	0x04, 0x17
        /*004e*/ 	.short	(.L_17 - .L_16)
.L_16:
        /*0050*/ 	.word	0x00000000
        /*0054*/ 	.short	0x000a
        /*0056*/ 	.short	0x0034
        /*0058*/ 	.byte	0x00, 0xf0, 0x11, 0x00


	//----- nvinfo : EIATTR_KPARAM_INFO
	.align		4
.L_17:
        /*005c*/ 	.byte	0x04, 0x17
        /*005e*/ 	.short	(.L_19 - .L_18)
.L_18:
        /*0060*/ 	.word	0x00000000
        /*0064*/ 	.short	0x0009
        /*0066*/ 	.short	0x0030
        /*0068*/ 	.byte	0x00, 0xf0, 0x11, 0x00


	//----- nvinfo : EIATTR_KPARAM_INFO
	.align		4
.L_19:
        /*006c*/ 	.byte	0x04, 0x17
        /*006e*/ 	.short	(.L_21 - .L_20)
.L_20:
        /*0070*/ 	.word	0x00000000
        /*0074*/ 	.short	0x0008
        /*0076*/ 	.short	0x002c
        /*0078*/ 	.byte	0x00, 0xf0, 0x11, 0x00


	//----- nvinfo : EIATTR_KPARAM_INFO
	.align		4
.L_21:
        /*007c*/ 	.byte	0x04, 0x17
        /*007e*/ 	.short	(.L_23 - .L_22)
.L_22:
        /*0080*/ 	.word	0x00000000
        /*0084*/ 	.short	0x0007
        /*0086*/ 	.short	0x0028
        /*0088*/ 	.byte	0x00, 0xf0, 0x11, 0x00


	//----- nvinfo : EIATTR_KPARAM_INFO
	.align		4
.L_23:
        /*008c*/ 	.byte	0x04, 0x17
        /*008e*/ 	.short	(.L_25 - .L_24)
.L_24:
        /*0090*/ 	.word	0x00000000
        /*0094*/ 	.short	0x0006
        /*0096*/ 	.short	0x0024
        /*0098*/ 	.byte	0x00, 0xf0, 0x11, 0x00


	//----- nvinfo : EIATTR_KPARAM_INFO
	.align		4
.L_25:
        /*009c*/ 	.byte	0x04, 0x17
        /*009e*/ 	.short	(.L_27 - .L_26)
.L_26:
        /*00a0*/ 	.word	0x00000000
        /*00a4*/ 	.short	0x0005
        /*00a6*/ 	.short	0x0020
        /*00a8*/ 	.byte	0x00, 0xf0, 0x11, 0x00


	//----- nvinfo : EIATTR_KPARAM_INFO
	.align		4
.L_27:
        /*00ac*/ 	.byte	0x04, 0x17
        /*00ae*/ 	.short	(.L_29 - .L_28)
.L_28:
        /*00b0*/ 	.word	0x00000000
        /*00b4*/ 	.short	0x0004
        /*00b6*/ 	.short	0x001c
        /*00b8*/ 	.byte	0x00, 0xf0, 0x11, 0x00


	//----- nvinfo : EIATTR_KPARAM_INFO
	.align		4
.L_29:
        /*00bc*/ 	.byte	0x04, 0x17
        /*00be*/ 	.short	(.L_31 - .L_30)
.L_30:
        /*00c0*/ 	.word	0x00000000
        /*00c4*/ 	.short	0x0003
        /*00c6*/ 	.short	0x0018
        /*00c8*/ 	.byte	0x00, 0xf0, 0x11, 0x00


	//----- nvinfo : EIATTR_KPARAM_INFO
	.align		4
.L_31:
        /*00cc*/ 	.byte	0x04, 0x17
        /*00ce*/ 	.short	(.L_33 - .L_32)
.L_32:
        /*00d0*/ 	.word	0x00000000
        /*00d4*/ 	.short	0x0002
        /*00d6*/ 	.short	0x0010
        /*00d8*/ 	.byte	0x00, 0xf4, 0x21, 0x00


	//----- nvinfo : EIATTR_KPARAM_INFO
	.align		4
.L_33:
        /*00dc*/ 	.byte	0x04, 0x17
        /*00de*/ 	.short	(.L_35 - .L_34)
.L_34:
        /*00e0*/ 	.word	0x00000000
        /*00e4*/ 	.short	0x0001
        /*00e6*/ 	.short	0x0008
        /*00e8*/ 	.byte	0x00, 0xf4, 0x21, 0x00


	//----- nvinfo : EIATTR_KPARAM_INFO
	.align		4
.L_35:
        /*00ec*/ 	.byte	0x04, 0x17
        /*00ee*/ 	.short	(.L_37 - .L_36)
.L_36:
        /*00f0*/ 	.word	0x00000000
        /*00f4*/ 	.short	0x0000
        /*00f6*/ 	.short	0x0000
        /*00f8*/ 	.byte	0x00, 0xf4, 0x21, 0x00


	//----- nvinfo : EIATTR_MAXREG_COUNT
	.align		4
.L_37:
        /*00fc*/ 	.byte	0x03, 0x1b
        /*00fe*/ 	.short	0x00ff


	//----- nvinfo : EIATTR_NUM_BARRIERS
	.align		4
        /*0100*/ 	.byte	0x02, 0x4c
        /*0102*/ 	.byte	0x01
	.zero		1


	//----- nvinfo : EIATTR_ANNOTATIONS
	.align		4
        /*0104*/ 	.byte	0x04, 0x55
        /*0106*/ 	.short	(.L_39 - .L_38)


	//   ....[0]....
.L_38:
        /*0108*/ 	.word	0x00000001
        /*010c*/ 	.byte	0x70, 0x00, 0x00, 0x00, 0x01, 0x00, 0x00, 0x00, 0xb0, 0x00, 0x00, 0x00, 0x01, 0x00, 0x00, 0x00
        /* <DEDUP_REMOVED lines=1089> */
        /*452c*/ 	.byte	0xc0, 0xeb, 0x00, 0x00


	//----- nvinfo : EIATTR_MERCURY_ISA_VERSION
	.align		4
.L_39:
        /*4530*/ 	.byte	0x03, 0x5f
        /*4532*/ 	.short	0x0000


	//----- nvinfo : EIATTR_EXIT_INSTR_OFFSETS
	.align		4
        /*4534*/ 	.byte	0x04, 0x1c
        /*4536*/ 	.short	(.L_41 - .L_40)


	//   ....[0]....
.L_40:
        /*4538*/ 	.word	0x000468f0


	//   ....[1]....
        /*453c*/ 	.word	0x00046920


	//----- nvinfo : EIATTR_REQNTID
	.align		4
.L_41:
        /*4540*/ 	.byte	0x04, 0x10
        /*4542*/ 	.short	(.L_43 - .L_42)
.L_42:
        /*4544*/ 	.word	0x00000080
        /*4548*/ 	.word	0x00000001
        /*454c*/ 	.word	0x00000001
.L_43:


//--------------------- .nv.callgraph             --------------------------
	.section	.nv.callgraph,"",@"SHT_CUDA_CALLGRAPH"
	.align	4
	.sectionentsize	8
	.align		4
        /*0000*/ 	.word	0x00000000
	.align		4
        /*0004*/ 	.word	0xffffffff
	.align		4
        /*0008*/ 	.word	0x00000000
	.align		4
        /*000c*/ 	.word	0xfffffffe
	.align		4
        /*0010*/ 	.word	0x00000000
	.align		4
        /*0014*/ 	.word	0xfffffffd
	.align		4
        /*0018*/ 	.word	0x00000000
	.align		4
        /*001c*/ 	.word	0xfffffffc


//--------------------- .nv.rel.action            --------------------------
	.section	.nv.rel.action,"",@"SHT_CUDA_RELOCINFO"
	.align	8
	.sectionentsize	8
        /*0000*/ 	.byte	0x73, 0x00, 0x00, 0x00, 0x00, 0x00, 0x00, 0x00, 0x00, 0x00, 0x00, 0x11, 0x25, 0x00, 0x05, 0x36


//--------------------- .nv.constant0.matmul_kernel --------------------------
	.section	.nv.constant0.matmul_kernel,"a",@progbits
	.sectionflags	@""
	.align	4
.nv.constant0.matmul_kernel:
	.zero		432


//--------------------- .text.matmul_kernel       --------------------------
	.section	.text.matmul_kernel,"ax",@progbits
	.sectioninfo	@"SHI_REGISTERS=32"
	.align	128
        .global         matmul_kernel
        .type           matmul_kernel,@function
        .size           matmul_kernel,(.L_x_4 - matmul_kernel)
        .other          matmul_kernel,@"STO_CUDA_ENTRY STV_DEFAULT"
matmul_kernel:
.text.matmul_kernel:
[----:B------:R-:W-:-:S04]  /*0000*/  IMAD.MOV.U32 R1, RZ, RZ, c[0x0][0x28] ;  /* 0x00000a00ff017624 */ /* 0x000fc800078e00ff */
[----:B------:R-:W-:Y:S01]  /*0010*/  IMAD.MOV.U32 R0, RZ, RZ, 0x1f ;  /* 0x0000001fff007424 */ /* 0x000fe200078e00ff */
[----:B------:R-:W-:Y:S01]  /*0020*/  IADD3 R1, R1, -0x3760, RZ ;  /* 0xffffc8a001017810 */ /* 0x000fe20007ffe0ff */
[----:B------:R-:W0:Y:S01]  /*0030*/  S2R R28, SR_TID.X ;  /* 0x00000000001c7919 */ /* 0x000e220000002100 */
[----:B------:R-:W-:Y:S01]  /*0040*/  ULDC.64 UR6, c[0x0][0x118] ;  /* 0x0000460000067ab9 */ /* 0x000fe20000000a00 */
[----:B------:R-:W-:Y:S01]  /*0050*/  CS2R R12, SRZ ;  /* 0x00000000000c7805 */ /* 0x000fe2000001ff00 */
[----:B------:R-:W-:Y:S01]  /*0060*/  IADD3 R0, R0, c[0x0][0x17c], RZ ;  /* 0x00005f0000007a10 */ /* 0x000fe20007ffe0ff */
[----:B------:R-:W-:Y:S01]  /*0070*/  STL [R1+0x90], RZ ;  /* 0x000090ff01007387 */ /* 0x000fe20000100800 */
[----:B------:R-:W-:Y:S01]  /*0080*/  CS2R R14, SRZ ;  /* 0x00000000000e7805 */ /* 0x000fe2000001ff00 */
[----:B------:R-:W-:Y:S01]  /*0090*/  CS2R R16, SRZ ;  /* 0x0000000000107805 */ /* 0x000fe2000001ff00 */
[----:B------:R-:W-:Y:S01]  /*00a0*/  SHF.R.S32.HI R3, RZ, 0x1f, R0 ;  /* 0x0000001fff037819 */ /* 0x000fe20000011400 */
[----:B------:R-:W-:Y:S01]  /*00b0*/  STL [R1+0x94], RZ ;  /* 0x000094ff01007387 */ /* 0x000fe20000100800 */
[----:B------:R-:W-:Y:S01]  /*00c0*/  CS2R R18, SRZ ;  /* 0x0000000000127805 */ /* 0x000fe2000001ff00 */
[----:B------:R-:W-:Y:S01]  /*00d0*/  CS2R R20, SRZ ;  /* 0x0000000000147805 */ /* 0x000fe2000001ff00 */
[----:B------:R-:W-:Y:S01]  /*00e0*/  LEA.HI R3, R3, R0, RZ, 0x5 ;  /* 0x0000000003037211 */ /* 0x000fe200078f28ff */
[----:B------:R-:W-:Y:S01]  /*00f0*/  STL [R1+0x98], RZ ;  /* 0x000098ff01007387 */ /* 0x000fe20000100800 */
[----:B------:R-:W-:Y:S01]  /*0100*/  CS2R R22, SRZ ;  /* 0x0000000000167805 */ /* 0x000fe2000001ff00 */
[----:B------:R-:W-:Y:S01]  /*0110*/  CS2R R24, SRZ ;  /* 0x0000000000187805 */ /* 0x000fe2000001ff00 */
[----:B------:R-:W-:Y:S01]  /*0120*/  SHF.R.S32.HI R0, RZ, 0x5, R3 ;  /* 0x00000005ff007819 */ /* 0x000fe20000011403 */
[----:B------:R-:W-:Y:S01]  /*0130*/  STL [R1+0x9c], RZ ;  /* 0x00009cff01007387 */ /* 0x000fe20000100800 */
[----:B------:R-:W-:-:S03]  /*0140*/  CS2R R26, SRZ ;  /* 0x00000000001a7805 */ /* 0x000fc6000001ff00 */
[----:B------:R-:W-:Y:S01]  /*0150*/  IMAD.SHL.U32 R0, R0, 0x8, RZ ;  /* 0x0000000800007824 */ /* 0x000fe200078e00ff */
[----:B------:R-:W1:Y:S04]  /*0160*/  S2R R3, SR_CTAID.X ;  /* 0x0000000000037919 */ /* 0x000e680000002500 */
[-C--:B------:R-:W-:Y:S01]  /*0170*/  IABS R7, R0.reuse ;  /* 0x0000000000077213 */ /* 0x080fe20000000000 */
[----:B------:R-:W-:Y:S01]  /*0180*/  STL [R1+0x80], RZ ;  /* 0x000080ff01007387 */ /* 0x000fe20000100800 */
[----:B------:R-:W-:Y:S02]  /*0190*/  IABS R10, R0 ;  /* 0x00000000000a7213 */ /* 0x000fe40000000000 */
[----:B------:R-:W2:Y:S01]  /*01a0*/  I2F.RP R2, R7 ;  /* 0x0000000700027306 */ /* 0x000ea20000209400 */
[----:B------:R-:W-:Y:S04]  /*01b0*/  STL [R1+0x84], RZ ;  /* 0x000084ff01007387 */ /* 0x000fe80000100800 */
[----:B------:R-:W-:Y:S04]  /*01c0*/  STL [R1+0x88], RZ ;  /* 0x000088ff01007387 */ /* 0x000fe80000100800 */
[----:B------:R-:W-:Y:S04]  /*01d0*/  STL [R1+0x8c], RZ ;  /* 0x00008cff01007387 */ /* 0x000fe80000100800 */
[----:B------:R-:W-:Y:S01]  /*01e0*/  STL [R1+0x70], RZ ;  /* 0x000070ff01007387 */ /* 0x000fe20000100800 */
[----:B--2---:R-:W2:Y:S01]  /*01f0*/  MUFU.RCP R2, R2 ;  /* 0x0000000200027308 */ /* 0x004ea20000001000 */
[----:B-1----:R-:W-:-:S02]  /*0200*/  IABS R8, R3 ;  /* 0x0000000300087213 */ /* 0x002fc40000000000 */
[----:B------:R-:W-:Y:S04]  /*0210*/  STL [R1+0x74], RZ ;  /* 0x000074ff01007387 */ /* 0x000fe80000100800 */
[----:B------:R-:W-:Y:S04]  /*0220*/  STL [R1+0x78], RZ ;  /* 0x000078ff01007387 */ /* 0x000fe80000100800 */
[----:B------:R-:W-:Y:S04]  /*0230*/  STL [R1+0x7c], RZ ;  /* 0x00007cff01007387 */ /* 0x000fe80000100800 */
[----:B------:R-:W-:Y:S01]  /*0240*/  STL [R1+0x60], RZ ;  /* 0x000060ff01007387 */ /* 0x000fe20000100800 */
[----:B--2---:R-:W-:Y:S01]  /*0250*/  IADD3 R4, R2, 0xffffffe, RZ ;  /* 0x0ffffffe02047810 */ /* 0x004fe20007ffe0ff */
[----:B------:R-:W-:-:S02]  /*0260*/  IMAD.MOV R2, RZ, RZ, -R10 ;  /* 0x000000ffff027224 */ /* 0x000fc400078e0a0a */
[----:B------:R-:W-:Y:S01]  /*0270*/  STL [R1+0x64], RZ ;  /* 0x000064ff01007387 */ /* 0x000fe20000100800 */
[----:B------:R1:W2:Y:S03]  /*0280*/  F2I.FTZ.U32.TRUNC.NTZ R5, R4 ;  /* 0x0000000400057305 */ /* 0x0002a6000021f000 */
[----:B------:R-:W-:Y:S04]  /*0290*/  STL [R1+0x68], RZ ;  /* 0x000068ff01007387 */ /* 0x000fe80000100800 */
[----:B------:R-:W-:Y:S01]  /*02a0*/  STL [R1+0x6c], RZ ;  /* 0x00006cff01007387 */ /* 0x000fe20000100800 */
[----:B-1----:R-:W-:-:S03]  /*02b0*/  IMAD.MOV.U32 R4, RZ, RZ, RZ ;  /* 0x000000ffff047224 */ /* 0x002fc600078e00ff */
[----:B------:R-:W-:Y:S04]  /*02c0*/  STL [R1+0x50], RZ ;  /* 0x000050ff01007387 */ /* 0x000fe80000100800 */
[----:B------:R-:W-:Y:S01]  /*02d0*/  STL [R1+0x54], RZ ;  /* 0x000054ff01007387 */ /* 0x000fe20000100800 */
[----:B--2---:R-:W-:-:S03]  /*02e0*/  IMAD.MOV R6, RZ, RZ, -R5 ;  /* 0x000000ffff067224 */ /* 0x004fc600078e0a05 */
[----:B------:R-:W-:Y:S01]  /*02f0*/  STL [R1+0x58], RZ ;  /* 0x000058ff01007387 */ /* 0x000fe20000100800 */
[----:B------:R-:W-:Y:S02]  /*0300*/  IMAD R9, R6, R7, RZ ;  /* 0x0000000706097224 */ /* 0x000fe400078e02ff */
[----:B------:R-:W-:Y:S01]  /*0310*/  IMAD.MOV.U32 R6, RZ, RZ, R8 ;  /* 0x000000ffff067224 */ /* 0x000fe200078e0008 */
[----:B------:R-:W-:Y:S01]  /*0320*/  STL [R1+0x5c], RZ ;  /* 0x00005cff01007387 */ /* 0x000fe20000100800 */
[----:B------:R-:W-:-:S03]  /*0330*/  IMAD.HI.U32 R5, R5, R9, R4 ;  /* 0x0000000905057227 */ /* 0x000fc600078e0004 */
[----:B------:R-:W-:Y:S03]  /*0340*/  STL [R1+0x40], RZ ;  /* 0x000040ff01007387 */ /* 0x000fe60000100800 */
[----:B------:R-:W-:Y:S01]  /*0350*/  IMAD.HI.U32 R5, R5, R6, RZ ;  /* 0x0000000605057227 */ /* 0x000fe200078e00ff */
[----:B------:R-:W-:Y:S03]  /*0360*/  STL [R1+0x44], RZ ;  /* 0x000044ff01007387 */ /* 0x000fe60000100800 */
[----:B------:R-:W-:Y:S01]  /*0370*/  IMAD R2, R5, R2, R6 ;  /* 0x0000000205027224 */ /* 0x000fe200078e0206 */
[----:B------:R-:W-:Y:S04]  /*0380*/  STL [R1+0x48], RZ ;  /* 0x000048ff01007387 */ /* 0x000fe80000100800 */
[----:B------:R-:W-:Y:S01]  /*0390*/  ISETP.GT.U32.AND P1, PT, R7, R2, PT ;  /* 0x000000020700720c */ /* 0x000fe20003f24070 */
[----:B------:R-:W-:Y:S04]  /*03a0*/  STL [R1+0x4c], RZ ;  /* 0x00004cff01007387 */ /* 0x000fe80000100800 */
[----:B------:R-:W-:Y:S04]  /*03b0*/  STL [R1+0x30], RZ ;  /* 0x000030ff01007387 */ /* 0x000fe80000100800 */
[----:B------:R-:W-:Y:S04]  /*03c0*/  STL [R1+0x34], RZ ;  /* 0x000034ff01007387 */ /* 0x000fe80000100800 */
[----:B------:R-:W-:Y:S01]  /*03d0*/  @!P1 IMAD.IADD R2, R2, 0x1, -R7 ;  /* 0x0000000102029824 */ /* 0x000fe200078e0a07 */
[----:B------:R-:W-:Y:S01]  /*03e0*/  @!P1 IADD3 R5, R5, 0x1, RZ ;  /* 0x0000000105059810 */ /* 0x000fe20007ffe0ff */
[----:B------:R-:W-:Y:S01]  /*03f0*/  STL [R1+0x38], RZ ;  /* 0x000038ff01007387 */ /* 0x000fe20000100800 */
[----:B------:R-:W-:-:S02]  /*0400*/  ISETP.NE.AND P1, PT, R0, RZ, PT ;  /* 0x000000ff0000720c */ /* 0x000fc40003f25270 */
[----:B------:R-:W-:Y:S01]  /*0410*/  ISETP.GE.U32.AND P0, PT, R2, R7, PT ;  /* 0x000000070200720c */ /* 0x000fe20003f06070 */
[----:B------:R-:W-:Y:S01]  /*0420*/  STL [R1+0x3c], RZ ;  /* 0x00003cff01007387 */ /* 0x000fe20000100800 */
[----:B------:R-:W-:-:S03]  /*0430*/  LOP3.LUT R2, R3, R0, RZ, 0x3c, !PT ;  /* 0x0000000003027212 */ /* 0x000fc600078e3cff */
[----:B------:R-:W-:Y:S01]  /*0440*/  STL [R1+0x20], RZ ;  /* 0x000020ff01007387 */ /* 0x000fe20000100800 */
[----:B------:R-:W-:Y:S01]  /*0450*/  ISETP.GE.AND P2, PT, R2, RZ, PT ;  /* 0x000000ff0200720c */ /* 0x000fe20003f46270 */
[----:B------:R-:W-:Y:S02]  /*0460*/  IMAD.MOV.U32 R2, RZ, RZ, c[0x0][0x178] ;  /* 0x00005e00ff027624 */ /* 0x000fe400078e00ff */
[----:B------:R-:W-:Y:S03]  /*0470*/  STL [R1+0x24], RZ ;  /* 0x000024ff01007387 */ /* 0x000fe60000100800 */
[----:B------:R-:W-:Y:S01]  /*0480*/  IADD3 R2, R2, 0x1ff, RZ ;  /* 0x000001ff02027810 */ /* 0x000fe20007ffe0ff */
[----:B------:R-:W-:Y:S01]  /*0490*/  STL [R1+0x28], RZ ;  /* 0x000028ff01007387 */ /* 0x000fe20000100800 */
[----:B------:R-:W-:-:S03]  /*04a0*/  @P0 IADD3 R5, R5, 0x1, RZ ;  /* 0x0000000105050810 */ /* 0x000fc60007ffe0ff */
[----:B------:R-:W-:Y:S02]  /*04b0*/  STL [R1+0x2c], RZ ;  /* 0x00002cff01007387 */ /* 0x000fe40000100800 */
[----:B------:R-:W-:Y:S01]  /*04c0*/  IMAD.MOV.U32 R4, RZ, RZ, R5 ;  /* 0x000000ffff047224 */ /* 0x000fe200078e0005 */
[----:B------:R-:W-:Y:S01]  /*04d0*/  SHF.R.S32.HI R5, RZ, 0x1f, R2 ;  /* 0x0000001fff057819 */ /* 0x000fe20000011402 */
[----:B------:R-:W-:Y:S02]  /*04e0*/  STL [R1+0x10], RZ ;  /* 0x000010ff01007387 */ /* 0x000fe40000100800 */
[----:B------:R-:W-:Y:S01]  /*04f0*/  @!P2 IMAD.MOV R4, RZ, RZ, -R4 ;  /* 0x000000ffff04a224 */ /* 0x000fe200078e0a04 */
[----:B------:R-:W-:Y:S01]  /*0500*/  @!P1 LOP3.LUT R4, RZ, R0, RZ, 0x33, !PT ;  /* 0x00000000ff049212 */ /* 0x000fe200078e33ff */
[----:B------:R-:W-:Y:S01]  /*0510*/  STL [R1+0x14], RZ ;  /* 0x000014ff01007387 */ /* 0x000fe20000100800 */
[----:B------:R-:W-:-:S03]  /*0520*/  LEA.HI R5, R5, R2, RZ, 0x9 ;  /* 0x0000000205057211 */ /* 0x000fc600078f48ff */
[----:B------:R-:W-:Y:S01]  /*0530*/  IMAD.SHL.U32 R2, R4, 0x8, RZ ;  /* 0x0000000804027824 */ /* 0x000fe200078e00ff */
[----:B------:R-:W-:Y:S01]  /*0540*/  STL [R1+0x18], RZ ;  /* 0x000018ff01007387 */ /* 0x000fe20000100800 */
[----:B------:R-:W-:-:S03]  /*0550*/  IMAD.MOV R4, RZ, RZ, -R4 ;  /* 0x000000ffff047224 */ /* 0x000fc600078e0a04 */
[----:B------:R-:W-:Y:S01]  /*0560*/  LEA.HI.SX32 R5, R5, -R2, 0x17 ;  /* 0x8000000205057211 */ /* 0x000fe200078fbaff */
[----:B------:R-:W-:Y:S01]  /*0570*/  IMAD R9, R0, R4, R3 ;  /* 0x0000000400097224 */ /* 0x000fe200078e0203 */
[----:B------:R-:W-:Y:S01]  /*0580*/  STL [R1+0x1c], RZ ;  /* 0x00001cff01007387 */ /* 0x000fe20000100800 */
[----:B------:R-:W-:Y:S01]  /*0590*/  IMAD.MOV.U32 R4, RZ, RZ, RZ ;  /* 0x000000ffff047224 */ /* 0x000fe200078e00ff */
[----:B------:R-:W-:Y:S02]  /*05a0*/  IMNMX R10, R5, 0x8, PT ;  /* 0x00000008050a7817 */ /* 0x000fe40003800200 */
[----:B------:R-:W-:Y:S02]  /*05b0*/  STL [R1], RZ ;  /* 0x000000ff01007387 */ /* 0x000fe40000100800 */
[-C--:B------:R-:W-:Y:S02]  /*05c0*/  IABS R8, R10.reuse ;  /* 0x0000000a00087213 */ /* 0x080fe40000000000 */
[----:B------:R-:W-:Y:S01]  /*05d0*/  IABS R0, R10 ;  /* 0x0000000a00007213 */ /* 0x000fe20000000000 */
[----:B------:R-:W-:Y:S01]  /*05e0*/  STL [R1+0x4], RZ ;  /* 0x000004ff01007387 */ /* 0x000fe20000100800 */
[----:B------:R-:W1:Y:S03]  /*05f0*/  I2F.RP R6, R8 ;  /* 0x0000000800067306 */ /* 0x000e660000209400 */
[----:B------:R-:W-:Y:S04]  /*0600*/  STL [R1+0x8], RZ ;  /* 0x000008ff01007387 */ /* 0x000fe80000100800 */
[----:B------:R-:W-:Y:S01]  /*0610*/  STL [R1+0xc], RZ ;  /* 0x00000cff01007387 */ /* 0x000fe20000100800 */
[----:B-1----:R-:W1:Y:S02]  /*0620*/  MUFU.RCP R6, R6 ;  /* 0x0000000600067308 */ /* 0x002e640000001000 */
[----:B-1----:R-:W-:-:S06]  /*0630*/  IADD3 R5, R6, 0xffffffe, RZ ;  /* 0x0ffffffe06057810 */ /* 0x002fcc0007ffe0ff */
[----:B------:R-:W1:Y:S02]  /*0640*/  F2I.FTZ.U32.TRUNC.NTZ R5, R5 ;  /* 0x0000000500057305 */ /* 0x000e64000021f000 */
[----:B-1----:R-:W-:-:S04]  /*0650*/  IMAD.MOV R7, RZ, RZ, -R5 ;  /* 0x000000ffff077224 */ /* 0x002fc800078e0a05 */
[----:B------:R-:W-:Y:S01]  /*0660*/  IMAD.MOV.U32 R3, RZ, RZ, R7 ;  /* 0x000000ffff037224 */ /* 0x000fe200078e0007 */
[----:B------:R-:W-:-:S03]  /*0670*/  IABS R7, R9 ;  /* 0x0000000900077213 */ /* 0x000fc60000000000 */
[----:B------:R-:W-:-:S04]  /*0680*/  IMAD R3, R3, R8, RZ ;  /* 0x0000000803037224 */ /* 0x000fc800078e02ff */
[----:B------:R-:W-:-:S04]  /*0690*/  IMAD.HI.U32 R4, R5, R3, R4 ;  /* 0x0000000305047227 */ /* 0x000fc800078e0004 */
[----:B------:R-:W-:Y:S02]  /*06a0*/  IMAD.MOV R3, RZ, RZ, -R0 ;  /* 0x000000ffff037224 */ /* 0x000fe400078e0a00 */
[----:B------:R-:W-:-:S04]  /*06b0*/  IMAD.HI.U32 R0, R4, R7, RZ ;  /* 0x0000000704007227 */ /* 0x000fc800078e00ff */
[----:B------:R-:W-:Y:S02]  /*06c0*/  IMAD R3, R0, R3, R7 ;  /* 0x0000000300037224 */ /* 0x000fe400078e0207 */
[----:B------:R-:W-:-:S03]  /*06d0*/  CS2R R6, SRZ ;  /* 0x0000000000067805 */ /* 0x000fc6000001ff00 */
[----:B------:R-:W-:-:S13]  /*06e0*/  ISETP.GT.U32.AND P1, PT, R8, R3, PT ;  /* 0x000000030800720c */ /* 0x000fda0003f24070 */
[----:B------:R-:W-:Y:S01]  /*06f0*/  @!P1 IMAD.IADD R3, R3, 0x1, -R8 ;  /* 0x0000000103039824 */ /* 0x000fe200078e0a08 */
[----:B------:R-:W-:Y:S02]  /*0700*/  @!P1 IADD3 R0, R0, 0x1, RZ ;  /* 0x0000000100009810 */ /* 0x000fe40007ffe0ff */
[----:B------:R-:W-:Y:S02]  /*0710*/  ISETP.NE.AND P1, PT, R10, RZ, PT ;  /* 0x000000ff0a00720c */ /* 0x000fe40003f25270 */
[----:B------:R-:W-:Y:S02]  /*0720*/  ISETP.GE.U32.AND P0, PT, R3, R8, PT ;  /* 0x000000080300720c */ /* 0x000fe40003f06070 */
[----:B------:R-:W-:-:S04]  /*0730*/  LOP3.LUT R3, R9, R10, RZ, 0x3c, !PT ;  /* 0x0000000a09037212 */ /* 0x000fc800078e3cff */
[----:B------:R-:W-:Y:S01]  /*0740*/  ISETP.GE.AND P2, PT, R3, RZ, PT ;  /* 0x000000ff0300720c */ /* 0x000fe20003f46270 */
[----:B------:R-:W-:-:S05]  /*0750*/  IMAD.MOV.U32 R3, RZ, RZ, c[0x0][0x180] ;  /* 0x00006000ff037624 */ /* 0x000fca00078e00ff */
[----:B------:R-:W-:Y:S02]  /*0760*/  IADD3 R3, R3, 0x7f, RZ ;  /* 0x0000007f03037810 */ /* 0x000fe40007ffe0ff */
[----:B------:R-:W-:Y:S02]  /*0770*/  @P0 IADD3 R0, R0, 0x1, RZ ;  /* 0x0000000100000810 */ /* 0x000fe40007ffe0ff */
[----:B------:R-:W-:-:S03]  /*0780*/  ISETP.GE.AND P0, PT, R3, 0x80, PT ;  /* 0x000000800300780c */ /* 0x000fc60003f06270 */
[----:B------:R-:W-:Y:S01]  /*0790*/  @!P2 IMAD.MOV R0, RZ, RZ, -R0 ;  /* 0x000000ffff00a224 */ /* 0x000fe200078e0a00 */
[----:B------:R-:W-:-:S05]  /*07a0*/  @!P1 LOP3.LUT R0, RZ, R10, RZ, 0x33, !PT ;  /* 0x0000000aff009212 */ /* 0x000fca00078e33ff */
[----:B------:R-:W-:Y:S02]  /*07b0*/  IMAD.SHL.U32 R29, R0, 0x20, RZ ;  /* 0x00000020001d7824 */ /* 0x000fe400078e00ff */
[----:B------:R-:W-:Y:S01]  /*07c0*/  IMAD.MOV R5, RZ, RZ, -R0 ;  /* 0x000000ffff057224 */ /* 0x000fe200078e0a00 */
[----:B0-----:R-:W-:Y:S02]  /*07d0*/  LOP3.LUT R0, R28, 0x7f, RZ, 0xc0, !PT ;  /* 0x0000007f1c007812 */ /* 0x001fe400078ec0ff */
[C---:B------:R-:W-:Y:S01]  /*07e0*/  IADD3 R28, R29.reuse, 0x1, RZ ;  /* 0x000000011d1c7810 */ /* 0x040fe20007ffe0ff */
[----:B------:R-:W-:Y:S01]  /*07f0*/  STL [R1+0x1ad0], R29 ;  /* 0x001ad01d01007387 */ /* 0x000fe20000100800 */
[C---:B------:R-:W-:Y:S01]  /*0800*/  IADD3 R3, R29.reuse, 0x2, RZ ;  /* 0x000000021d037810 */ /* 0x040fe20007ffe0ff */
[----:B------:R-:W-:Y:S02]  /*0810*/  IMAD R5, R10, R5, R9 ;  /* 0x000000050a057224 */ /* 0x000fe400078e0209 */
[----:B------:R0:W-:Y:S01]  /*0820*/  STL [R1+0x1ae8], R28 ;  /* 0x001ae81c01007387 */ /* 0x0001e20000100800 */
[----:B------:R-:W-:Y:S01]  /*0830*/  CS2R R8, SRZ ;  /* 0x0000000000087805 */ /* 0x000fe2000001ff00 */
[----:B------:R-:W-:Y:S01]  /*0840*/  IMAD.IADD R2, R2, 0x1, R5 ;  /* 0x0000000102027824 */ /* 0x000fe200078e0205 */
[----:B------:R-:W-:Y:S01]  /*0850*/  CS2R R10, SRZ ;  /* 0x00000000000a7805 */ /* 0x000fe2000001ff00 */
[----:B------:R1:W-:Y:S01]  /*0860*/  STL [R1+0x1af0], R3 ;  /* 0x001af00301007387 */ /* 0x0003e20000100800 */
[----:B------:R-:W-:Y:S01]  /*0870*/  CS2R R4, SRZ ;  /* 0x0000000000047805 */ /* 0x000fe2000001ff00 */
[----:B0-----:R-:W-:-:S02]  /*0880*/  IADD3 R28, R29, 0x3, RZ ;  /* 0x000000031d1c7810 */ /* 0x001fc40007ffe0ff */
[----:B-1----:R-:W-:-:S03]  /*0890*/  IADD3 R3, R29, 0x4, RZ ;  /* 0x000000041d037810 */ /* 0x002fc60007ffe0ff */
[----:B------:R0:W-:Y:S04]  /*08a0*/  STL [R1+0x1aec], R28 ;  /* 0x001aec1c01007387 */ /* 0x0001e80000100800 */
[----:B------:R1:W-:Y:S01]  /*08b0*/  STL [R1+0x1af4], R3 ;  /* 0x001af40301007387 */ /* 0x0003e20000100800 */
[C---:B0-----:R-:W-:Y:S02]  /*08c0*/  IADD3 R28, R29.reuse, 0x5, RZ ;  /* 0x000000051d1c7810 */ /* 0x041fe40007ffe0ff */
        /* <DEDUP_REMOVED lines=40> */
[----:B-1----:R-:W-:-:S05]  /*0b50*/  IADD3 R3, R29, 0x1a, RZ ;  /* 0x0000001a1d037810 */ /* 0x002fca0007ffe0ff */
[----:B------:R0:W-:Y:S02]  /*0b60*/  STL [R1+0x1b50], R3 ;  /* 0x001b500301007387 */ /* 0x0001e40000100800 */
[----:B0-----:R-:W-:-:S05]  /*0b70*/  IADD3 R3, R29, 0x1b, RZ ;  /* 0x0000001b1d037810 */ /* 0x001fca0007ffe0ff */
[----:B------:R0:W-:Y:S04]  /*0b80*/  STL [R1+0x1b4c], R3 ;  /* 0x001b4c0301007387 */ /* 0x0001e80000100800 */
[----:B------:R-:W-:Y:S01]  /*0b90*/  STL [R1+0x1b48], R28 ;  /* 0x001b481c01007387 */ /* 0x000fe20000100800 */
[----:B0-----:R-:W-:-:S05]  /*0ba0*/  IADD3 R3, R29, 0x1c, RZ ;  /* 0x0000001c1d037810 */ /* 0x001fca0007ffe0ff */
[----:B------:R0:W-:Y:S02]  /*0bb0*/  STL [R1+0x1b58], R3 ;  /* 0x001b580301007387 */ /* 0x0001e40000100800 */
[----:B0-----:R-:W-:Y:S01]  /*0bc0*/  IMAD R3, R2, 0x200, R0 ;  /* 0x0000020002037824 */ /* 0x001fe200078e0200 */
[C---:B------:R-:W-:Y:S02]  /*0bd0*/  IADD3 R2, R29.reuse, 0x1d, RZ ;  /* 0x0000001d1d027810 */ /* 0x040fe40007ffe0ff */
[----:B------:R-:W-:-:S03]  /*0be0*/  IADD3 R0, R29, 0x1e, RZ ;  /* 0x0000001e1d007810 */ /* 0x000fc60007ffe0ff */
[----:B------:R0:W-:Y:S04]  /*0bf0*/  STL [R1+0x1b54], R2 ;  /* 0x001b540201007387 */ /* 0x0001e80000100800 */
[----:B------:R-:W-:Y:S04]  /*0c00*/  STL [R1+0x1acc], R3 ;  /* 0x001acc0301007387 */ /* 0x000fe80000100800 */
[----:B------:R1:W-:Y:S01]  /*0c10*/  STL [R1+0x1b5c], R0 ;  /* 0x001b5c0001007387 */ /* 0x0003e20000100800 */
[----:B0-----:R-:W-:-:S05]  /*0c20*/  IADD3 R2, R29, 0x1f, RZ ;  /* 0x0000001f1d027810 */ /* 0x001fca0007ffe0ff */
[----:B------:R0:W-:Y:S01]  /*0c30*/  STL [R1+0x1b60], R2 ;  /* 0x001b600201007387 */ /* 0x0001e20000100800 */
[C---:B-1----:R-:W-:Y:S02]  /*0c40*/  IADD3 R0, R3.reuse, 0x80, RZ ;  /* 0x0000008003007810 */ /* 0x042fe40007ffe0ff */
[C---:B0-----:R-:W-:Y:S02]  /*0c50*/  IADD3 R2, R3.reuse, 0x100, RZ ;  /* 0x0000010003027810 */ /* 0x041fe40007ffe0ff */
[----:B------:R-:W-:-:S05]  /*0c60*/  IADD3 R3, R3, 0x180, RZ ;  /* 0x0000018003037810 */ /* 0x000fca0007ffe0ff */
[----:B------:R0:W-:Y:S04]  /*0c70*/  STL [R1+0x1ad8], R3 ;  /* 0x001ad80301007387 */ /* 0x0001e80000100800 */
[----:B------:R1:W-:Y:S04]  /*0c80*/  STL [R1+0x1ad4], R0 ;  /* 0x001ad40001007387 */ /* 0x0003e80000100800 */
[----:B------:R1:W-:Y:S01]  /*0c90*/  STL [R1+0x1adc], R2 ;  /* 0x001adc0201007387 */ /* 0x0003e20000100800 */
[----:B0-----:R-:W-:-:S05]  /*0ca0*/  IMAD.MOV.U32 R3, RZ, RZ, c[0x0][0x180] ;  /* 0x00006000ff037624 */ /* 0x001fca00078e00ff */
[----:B------:R-:W-:Y:S01]  /*0cb0*/  IADD3 R3, R3, 0x7f, RZ ;  /* 0x0000007f03037810 */ /* 0x000fe20007ffe0ff */
[----:B------:R-:W-:Y:S05]  /*0cc0*/  @!P0 BRA `(.L_x_0) ;  /* 0x000428b000008947 */ /* 0x000fea0003800000 */
[----:B------:R-:W2:Y:S04]  /*0cd0*/  LDL R13, [R1+0x1acc] ;  /* 0x001acc00010d7983 */ /* 0x000ea80000100800 */
[----:B------:R-:W3:Y:S04]  /*0ce0*/  LDL R18, [R1+0x1b5c] ;  /* 0x001b5c0001127983 */ /* 0x000ee80000100800 */
[----:B------:R-:W4:Y:S04]  /*0cf0*/  LDL R19, [R1+0x1b54] ;  /* 0x001b540001137983 */ /* 0x000f280000100800 */
[----:B------:R-:W4:Y:S04]  /*0d00*/  LDL R27, [R1+0x1b58] ;  /* 0x001b5800011b7983 */ /* 0x000f280000100800 */
[----:B------:R-:W4:Y:S04]  /*0d10*/  LDL R15, [R1+0x1ad8] ;  /* 0x001ad800010f7983 */ /* 0x000f280000100800 */
[----:B------:R-:W4:Y:S04]  /*0d20*/  LDL R16, [R1+0x1b60] ;  /* 0x001b600001107983 */ /* 0x000f280000100800 */
[----:B------:R-:W4:Y:S04]  /*0d30*/  LDL R20, [R1+0x1b4c] ;  /* 0x001b4c0001147983 */ /* 0x000f280000100800 */
[----:B------:R-:W4:Y:S04]  /*0d40*/  LDL R21, [R1+0x1b50] ;  /* 0x001b500001157983 */ /* 0x000f280000100800 */
[----:B------:R-:W4:Y:S04]  /*0d50*/  LDL R24, [R1+0x1b44] ;  /* 0x001b440001187983 */ /* 0x000f280000100800 */
[----:B------:R-:W4:Y:S04]  /*0d60*/  LDL R25, [R1+0x1b40] ;  /* 0x001b400001197983 */ /* 0x000f280000100800 */
[----:B------:R-:W4:Y:S01]  /*0d70*/  LDL R26, [R1+0x1b38] ;  /* 0x001b3800011a7983 */ /* 0x000f220000100800 */
[----:B------:R-:W-:Y:S01]  /*0d80*/  IMAD.MOV.U32 R14, RZ, RZ, R0 ;  /* 0x000000ffff0e7224 */ /* 0x000fe200078e0000 */
[----:B-1----:R-:W-:Y:S01]  /*0d90*/  IABS R0, c[0x0][0x178] ;  /* 0x00005e0000007a13 */ /* 0x002fe20000000000 */
[----:B------:R-:W-:Y:S01]  /*0da0*/  IMAD.MOV.U32 R17, RZ, RZ, R2 ;  /* 0x000000ffff117224 */ /* 0x000fe200078e0002 */
[----:B------:R-:W4:Y:S03]  /*0db0*/  LDL R22, [R1+0x1b3c] ;  /* 0x001b3c0001167983 */ /* 0x000f260000100800 */
[----:B------:R-:W-:-:S02]  /*0dc0*/  IMAD.MOV.U32 R10, RZ, RZ, R0 ;  /* 0x000000ffff0a7224 */ /* 0x000fc400078e0000 */
[----:B------:R-:W-:Y:S02]  /*0dd0*/  IMAD.MOV.U32 R23, RZ, RZ, R28 ;  /* 0x000000ffff177224 */ /* 0x000fe400078e001c */
[----:B------:R-:W0:Y:S01]  /*0de0*/  I2F.RP R2, R10 ;  /* 0x0000000a00027306 */ /* 0x000e220000209400 */
[----:B------:R-:W-:-:S07]  /*0df0*/  IABS R28, c[0x0][0x17c] ;  /* 0x00005f00001c7a13 */ /* 0x000fce0000000000 */
[----:B------:R-:W1:Y:S01]  /*0e00*/  I2F.RP R0, R28 ;  /* 0x0000001c00007306 */ /* 0x000e620000209400 */
[----:B------:R-:W1:Y:S07]  /*0e10*/  S2R R12, SR_TID.X ;  /* 0x00000000000c7919 */ /* 0x000e6e0000002100 */
[----:B0-----:R-:W0:Y:S08]  /*0e20*/  MUFU.RCP R2, R2 ;  /* 0x0000000200027308 */ /* 0x001e300000001000 */
[----:B-1----:R-:W1:Y:S01]  /*0e30*/  MUFU.RCP R0, R0 ;  /* 0x0000000000007308 */ /* 0x002e620000001000 */
[----:B0-----:R-:W-:-:S07]  /*0e40*/  IADD3 R2, R2, 0xffffffe, RZ ;  /* 0x0ffffffe02027810 */ /* 0x001fce0007ffe0ff */
[----:B------:R-:W0:Y:S01]  /*0e50*/  F2I.FTZ.U32.TRUNC.NTZ R5, R2 ;  /* 0x0000000200057305 */ /* 0x000e22000021f000 */
[----:B-1----:R-:W-:Y:S01]  /*0e60*/  IADD3 R0, R0, 0xffffffe, RZ ;  /* 0x0ffffffe00007810 */ /* 0x002fe20007ffe0ff */
[----:B------:R-:W-:-:S06]  /*0e70*/  IMAD.SHL.U32 R9, R12, 0x2, RZ ;  /* 0x000000020c097824 */ /* 0x000fcc00078e00ff */
[----:B------:R1:W0:Y:S01]  /*0e80*/  F2I.FTZ.U32.TRUNC.NTZ R7, R0 ;  /* 0x0000000000077305 */ /* 0x000222000021f000 */
[----:B------:R-:W-:Y:S02]  /*0e90*/  LOP3.LUT R8, R12, 0x7, RZ, 0xc0, !PT ;  /* 0x000000070c087812 */ /* 0x000fe400078ec0ff */
[----:B------:R-:W-:Y:S02]  /*0ea0*/  LOP3.LUT R4, R9, 0x10, RZ, 0xc0, !PT ;  /* 0x0000001009047812 */ /* 0x000fe400078ec0ff */
[----:B------:R-:W-:Y:S02]  /*0eb0*/  SHF.R.S32.HI R6, RZ, 0x1f, R3 ;  /* 0x0000001fff067819 */ /* 0x000fe40000011403 */
[----:B------:R-:W-:Y:S01]  /*0ec0*/  LOP3.LUT R4, R4, 0x60, R12, 0xf8, !PT ;  /* 0x0000006004047812 */ /* 0x000fe200078ef80c */
[----:B-1----:R-:W-:Y:S02]  /*0ed0*/  IMAD R0, R8, 0x410, RZ ;  /* 0x0000041008007824 */ /* 0x002fe400078e02ff */
[----:B0-----:R-:W-:Y:S01]  /*0ee0*/  IMAD.MOV R2, RZ, RZ, -R5 ;  /* 0x000000ffff027224 */ /* 0x001fe200078e0a05 */
[----:B------:R-:W-:-:S02]  /*0ef0*/  LEA.HI R8, R6, R3, RZ, 0x7 ;  /* 0x0000000306087211 */ /* 0x000fc400078f38ff */
[----:B------:R-:W-:Y:S01]  /*0f00*/  LOP3.LUT R3, R0, R4, RZ, 0x3c, !PT ;  /* 0x0000000400037212 */ /* 0x000fe200078e3cff */
[----:B------:R-:W-:Y:S02]  /*0f10*/  IMAD R2, R2, R10, RZ ;  /* 0x0000000a02027224 */ /* 0x000fe400078e02ff */
[----:B------:R-:W-:Y:S02]  /*0f20*/  IMAD.MOV.U32 R4, RZ, RZ, RZ ;  /* 0x000000ffff047224 */ /* 0x000fe400078e00ff */
[----:B------:R-:W-:Y:S01]  /*0f30*/  IMAD.MOV R0, RZ, RZ, -R7 ;  /* 0x000000ffff007224 */ /* 0x000fe200078e0a07 */
[----:B------:R-:W-:Y:S01]  /*0f40*/  STL [R1+0x3c], R8 ;  /* 0x00003c0801007387 */ /* 0x000fe20000100800 */
[----:B------:R-:W-:Y:S01]  /*0f50*/  IMAD.HI.U32 R4, R5, R2, R4 ;  /* 0x0000000205047227 */ /* 0x000fe200078e0004 */
[----:B------:R-:W-:Y:S02]  /*0f60*/  IABS R2, R17 ;  /* 0x0000001100027213 */ /* 0x000fe40000000000 */
[----:B------:R0:W-:Y:S01]  /*0f70*/  STL [R1+0x34], R3 ;  /* 0x0000340301007387 */ /* 0x0001e20000100800 */
[----:B------:R-:W-:-:S02]  /*0f80*/  IMAD R0, R0, R28, RZ ;  /* 0x0000001c00007224 */ /* 0x000fc400078e02ff */
[----:B------:R-:W-:Y:S01]  /*0f90*/  IMAD.MOV.U32 R6, RZ, RZ, RZ ;  /* 0x000000ffff067224 */ /* 0x000fe200078e00ff */
[----:B0-----:R-:W-:Y:S02]  /*0fa0*/  IABS R3, R14 ;  /* 0x0000000e00037213 */ /* 0x001fe40000000000 */
[----:B--2---:R-:W-:Y:S01]  /*0fb0*/  IABS R8, R13 ;  /* 0x0000000d00087213 */ /* 0x004fe20000000000 */
[----:B---3--:R-:W-:-:S04]  /*0fc0*/  IMAD.MOV.U32 R17, RZ, RZ, R18 ;  /* 0x000000ffff117224 */ /* 0x008fc800078e0012 */
[----:B------:R-:W-:-:S04]  /*0fd0*/  IMAD.HI.U32 R9, R4, R8, RZ ;  /* 0x0000000804097227 */ /* 0x000fc800078e00ff */
[----:B----4-:R-:W-:Y:S02]  /*0fe0*/  IMAD.MOV.U32 R18, RZ, RZ, R19 ;  /* 0x000000ffff127224 */ /* 0x010fe400078e0013 */
[----:B------:R-:W-:Y:S02]  /*0ff0*/  IMAD.MOV.U32 R19, RZ, RZ, R27 ;  /* 0x000000ffff137224 */ /* 0x000fe400078e001b */
[----:B------:R-:W-:-:S04]  /*1000*/  IMAD.HI.U32 R27, R7, R0, R6 ;  /* 0x00000000071b7227 */ /* 0x000fc800078e0006 */
[----:B------:R-:W-:Y:S01]  /*1010*/  IMAD.HI.U32 R6, R4, R3, RZ ;  /* 0x0000000304067227 */ /* 0x000fe200078e00ff */
[----:B------:R-:W-:-:S03]  /*1020*/  IABS R5, R15 ;  /* 0x0000000f00057213 */ /* 0x000fc60000000000 */
[----:B------:R-:W-:Y:S02]  /*1030*/  IMAD.MOV R9, RZ, RZ, -R9 ;  /* 0x000000ffff097224 */ /* 0x000fe400078e0a09 */
[----:B------:R-:W-:Y:S02]  /*1040*/  IMAD.MOV R6, RZ, RZ, -R6 ;  /* 0x000000ffff067224 */ /* 0x000fe400078e0a06 */
[----:B------:R-:W-:Y:S01]  /*1050*/  IMAD.HI.U32 R7, R4, R2, RZ ;  /* 0x0000000204077227 */ /* 0x000fe200078e00ff */
[----:B------:R-:W-:-:S03]  /*1060*/  IABS R0, R16 ;  /* 0x0000001000007213 */ /* 0x000fc60000000000 */
[C---:B------:R-:W-:Y:S02]  /*1070*/  IMAD R8, R10.reuse, R9, R8 ;  /* 0x000000090a087224 */ /* 0x040fe400078e0208 */
[----:B------:R-:W-:Y:S02]  /*1080*/  IMAD R3, R10, R6, R3 ;  /* 0x000000060a037224 */ /* 0x000fe400078e0203 */
[----:B------:R-:W-:Y:S02]  /*1090*/  IMAD.MOV R7, RZ, RZ, -R7 ;  /* 0x000000ffff077224 */ /* 0x000fe400078e0a07 */
[----:B------:R-:W-:Y:S01]  /*10a0*/  IMAD.HI.U32 R6, R4, R5, RZ ;  /* 0x0000000504067227 */ /* 0x000fe200078e00ff */
[----:B------:R-:W-:Y:S03]  /*10b0*/  STL [R1+0x20], R8 ;  /* 0x0000200801007387 */ /* 0x000fe60000100800 */
[----:B------:R-:W-:Y:S01]  /*10c0*/  IMAD R2, R10, R7, R2 ;  /* 0x000000070a027224 */ /* 0x000fe200078e0202 */
[----:B------:R0:W-:Y:S01]  /*10d0*/  STL [R1+0x1c], R3 ;  /* 0x00001c0301007387 */ /* 0x0001e20000100800 */
[----:B------:R-:W-:Y:S01]  /*10e0*/  IMAD.MOV R6, RZ, RZ, -R6 ;  /* 0x000000ffff067224 */ /* 0x000fe200078e0a06 */
[----:B------:R-:W-:-:S02]  /*10f0*/  IABS R7, R17 ;  /* 0x0000001100077213 */ /* 0x000fc40000000000 */
[----:B------:R1:W-:Y:S01]  /*1100*/  STL [R1+0x18], R2 ;  /* 0x0000180201007387 */ /* 0x0003e20000100800 */
[----:B------:R-:W-:Y:S01]  /*1110*/  IMAD R5, R10, R6, R5 ;  /* 0x000000060a057224 */ /* 0x000fe200078e0205 */
[----:B------:R-:W-:Y:S01]  /*1120*/  IABS R4, R18 ;  /* 0x0000001200047213 */ /* 0x000fe20000000000 */
[----:B0-----:R-:W-:-:S04]  /*1130*/  IMAD.HI.U32 R3, R27, R0, RZ ;  /* 0x000000001b037227 */ /* 0x001fc800078e00ff */
[----:B------:R-:W-:Y:S01]  /*1140*/  IMAD.MOV R3, RZ, RZ, -R3 ;  /* 0x000000ffff037224 */ /* 0x000fe200078e0a03 */
[----:B-1----:R-:W-:Y:S01]  /*1150*/  IABS R2, R19 ;  /* 0x0000001300027213 */ /* 0x002fe20000000000 */
[----:B------:R0:W-:Y:S01]  /*1160*/  STL [R1+0x14], R5 ;  /* 0x0000140501007387 */ /* 0x0001e20000100800 */
[----:B------:R-:W-:-:S04]  /*1170*/  IMAD.HI.U32 R8, R27, R7, RZ ;  /* 0x000000071b087227 */ /* 0x000fc800078e00ff */
[----:B------:R-:W-:Y:S02]  /*1180*/  IMAD R0, R28, R3, R0 ;  /* 0x000000031c007224 */ /* 0x000fe400078e0200 */
[----:B------:R-:W-:-:S04]  /*1190*/  IMAD.HI.U32 R3, R27, R2, RZ ;  /* 0x000000021b037227 */ /* 0x000fc800078e00ff */
[----:B0-----:R-:W-:Y:S01]  /*11a0*/  IMAD.HI.U32 R5, R27, R4, RZ ;  /* 0x000000041b057227 */ /* 0x001fe200078e00ff */
[----:B------:R0:W-:Y:S01]  /*11b0*/  STL [R1+0x10], R0 ;  /* 0x0000100001007387 */ /* 0x0001e20000100800 */
[----:B------:R-:W-:Y:S02]  /*11c0*/  IABS R6, R20 ;  /* 0x0000001400067213 */ /* 0x000fe40000000000 */
[----:B------:R-:W-:Y:S02]  /*11d0*/  IMAD.MOV R8, RZ, RZ, -R8 ;  /* 0x000000ffff087224 */ /* 0x000fe400078e0a08 */
[----:B------:R-:W-:Y:S02]  /*11e0*/  IMAD.MOV R5, RZ, RZ, -R5 ;  /* 0x000000ffff057224 */ /* 0x000fe400078e0a05 */
[----:B------:R-:W-:Y:S01]  /*11f0*/  IMAD.MOV R3, RZ, RZ, -R3 ;  /* 0x000000ffff037224 */ /* 0x000fe200078e0a03 */
[----:B0-----:R-:W-:Y:S01]  /*1200*/  IABS R0, R21 ;  /* 0x0000001500007213 */ /* 0x001fe20000000000 */
[----:B------:R-:W-:-:S02]  /*1210*/  IMAD R8, R28, R8, R7 ;  /* 0x000000081c087224 */ /* 0x000fc400078e0207 */
[C---:B------:R-:W-:Y:S02]  /*1220*/  IMAD R4, R28.reuse, R5, R4 ;  /* 0x000000051c047224 */ /* 0x040fe400078e0204 */
[C---:B------:R-:W-:Y:S01]  /*1230*/  IMAD.HI.U32 R7, R27.reuse, R6, RZ ;  /* 0x000000061b077227 */ /* 0x040fe200078e00ff */
[----:B------:R-:W-:Y:S03]  /*1240*/  STL [R1+0xc], R8 ;  /* 0x00000c0801007387 */ /* 0x000fe60000100800 */
[----:B------:R-:W-:Y:S02]  /*1250*/  IMAD R3, R28, R3, R2 ;  /* 0x000000031c037224 */ /* 0x000fe400078e0202 */
[----:B------:R-:W-:Y:S01]  /*1260*/  IMAD.HI.U32 R5, R27, R0, RZ ;  /* 0x000000001b057227 */ /* 0x000fe200078e00ff */
[----:B------:R-:W-:Y:S01]  /*1270*/  STL [R1+0x8], R4 ;  /* 0x0000080401007387 */ /* 0x000fe20000100800 */
[----:B------:R-:W-:-:S02]  /*1280*/  IABS R2, R23 ;  /* 0x0000001700027213 */ /* 0x000fc40000000000 */
[----:B------:R-:W-:Y:S01]  /*1290*/  IMAD.MOV R7, RZ, RZ, -R7 ;  /* 0x000000ffff077224 */ /* 0x000fe200078e0a07 */
[----:B------:R0:W-:Y:S01]  /*12a0*/  STL [R1+0x4], R3 ;  /* 0x0000040301007387 */ /* 0x0001e20000100800 */
[----:B------:R-:W-:-:S03]  /*12b0*/  IMAD.MOV R5, RZ, RZ, -R5 ;  /* 0x000000ffff057224 */ /* 0x000fc600078e0a05 */
[----:B------:R-:W2:Y:S01]  /*12c0*/  LDL R23, [R1+0x1b34] ;  /* 0x001b340001177983 */ /* 0x000ea20000100800 */
[C---:B------:R-:W-:Y:S02]  /*12d0*/  IMAD R6, R28.reuse, R7, R6 ;  /* 0x000000071c067224 */ /* 0x040fe400078e0206 */
[----:B------:R-:W-:Y:S01]  /*12e0*/  IMAD R0, R28, R5, R0 ;  /* 0x000000051c007224 */ /* 0x000fe200078e0200 */
[----:B0-----:R-:W-:Y:S02]  /*12f0*/  IABS R3, R24 ;  /* 0x0000001800037213 */ /* 0x001fe40000000000 */
[----:B------:R-:W3:Y:S01]  /*1300*/  LDL R24, [R1+0x1b30] ;  /* 0x001b300001187983 */ /* 0x000ee20000100800 */
[----:B------:R-:W-:-:S03]  /*1310*/  IABS R4, R25 ;  /* 0x0000001900047213 */ /* 0x000fc60000000000 */
[----:B------:R-:W4:Y:S04]  /*1320*/  LDL R25, [R1+0x1b2c] ;  /* 0x001b2c0001197983 */ /* 0x000f280000100800 */
[----:B------:R0:W-:Y:S04]  /*1330*/  STL [R1], R6 ;  /* 0x0000000601007387 */ /* 0x0001e80000100800 */
[----:B------:R-:W-:Y:S01]  /*1340*/  STL [R1+0x1bf8], R0 ;  /* 0x001bf80001007387 */ /* 0x000fe20000100800 */
[----:B0-----:R-:W-:-:S03]  /*1350*/  IABS R6, R26 ;  /* 0x0000001a00067213 */ /* 0x001fc60000000000 */
[----:B------:R-:W4:Y:S01]  /*1360*/  LDL R26, [R1+0x1b24] ;  /* 0x001b2400011a7983 */ /* 0x000f220000100800 */
[----:B------:R-:W-:-:S04]  /*1370*/  IMAD.HI.U32 R9, R27, R2, RZ ;  /* 0x000000021b097227 */ /* 0x000fc800078e00ff */
[C---:B------:R-:W-:Y:S01]  /*1380*/  IMAD.HI.U32 R8, R27.reuse, R3, RZ ;  /* 0x000000031b087227 */ /* 0x040fe200078e00ff */
[----:B------:R-:W-:Y:S02]  /*1390*/  IABS R5, R22 ;  /* 0x0000001600057213 */ /* 0x000fe40000000000 */
[----:B------:R-:W4:Y:S01]  /*13a0*/  LDL R22, [R1+0x1b28] ;  /* 0x001b280001167983 */ /* 0x000f220000100800 */
[----:B------:R-:W-:-:S04]  /*13b0*/  IMAD.HI.U32 R7, R27, R4, RZ ;  /* 0x000000041b077227 */ /* 0x000fc800078e00ff */
[----:B------:R-:W-:Y:S02]  /*13c0*/  IMAD.MOV R9, RZ, RZ, -R9 ;  /* 0x000000ffff097224 */ /* 0x000fe400078e0a09 */
[----:B------:R-:W-:Y:S02]  /*13d0*/  IMAD.MOV R8, RZ, RZ, -R8 ;  /* 0x000000ffff087224 */ /* 0x000fe400078e0a08 */
[----:B------:R-:W-:Y:S02]  /*13e0*/  IMAD.MOV R7, RZ, RZ, -R7 ;  /* 0x000000ffff077224 */ /* 0x000fe400078e0a07 */
[C---:B------:R-:W-:Y:S02]  /*13f0*/  IMAD R2, R28.reuse, R9, R2 ;  /* 0x000000091c027224 */ /* 0x040fe400078e0202 */
[C---:B------:R-:W-:Y:S02]  /*1400*/  IMAD R3, R28.reuse, R8, R3 ;  /* 0x000000081c037224 */ /* 0x040fe400078e0203 */
[----:B------:R-:W-:Y:S01]  /*1410*/  IMAD.HI.U32 R11, R27, R5, RZ ;  /* 0x000000051b0b7227 */ /* 0x000fe200078e00ff */
[----:B------:R-:W-:Y:S03]  /*1420*/  STL [R1+0x1bfc], R2 ;  /* 0x001bfc0201007387 */ /* 0x000fe60000100800 */
[----:B------:R-:W-:-:S02]  /*1430*/  IMAD R4, R28, R7, R4 ;  /* 0x000000071c047224 */ /* 0x000fc400078e0204 */
[----:B------:R-:W-:Y:S01]  /*1440*/  IMAD.HI.U32 R10, R27, R6, RZ ;  /* 0x000000061b0a7227 */ /* 0x000fe200078e00ff */
[----:B------:R-:W-:Y:S03]  /*1450*/  STL [R1+0x1c00], R3 ;  /* 0x001c000301007387 */ /* 0x000fe60000100800 */
[----:B------:R-:W-:Y:S01]  /*1460*/  IMAD.MOV R11, RZ, RZ, -R11 ;  /* 0x000000ffff0b7224 */ /* 0x000fe200078e0a0b */
[----:B------:R0:W-:Y:S01]  /*1470*/  STL [R1+0x1bf4], R4 ;  /* 0x001bf40401007387 */ /* 0x0001e20000100800 */
[----:B------:R-:W-:Y:S02]  /*1480*/  IMAD.MOV R10, RZ, RZ, -R10 ;  /* 0x000000ffff0a7224 */ /* 0x000fe400078e0a0a */
[C---:B------:R-:W-:Y:S02]  /*1490*/  IMAD R5, R28.reuse, R11, R5 ;  /* 0x0000000b1c057224 */ /* 0x040fe400078e0205 */
[----:B------:R-:W-:Y:S01]  /*14a0*/  IMAD R6, R28, R10, R6 ;  /* 0x0000000a1c067224 */ /* 0x000fe200078e0206 */
[----:B--2---:R-:W-:-:S02]  /*14b0*/  IABS R7, R23 ;  /* 0x0000001700077213 */ /* 0x004fc40000000000 */
[----:B------:R-:W2:Y:S01]  /*14c0*/  LDL R23, [R1+0x1b20] ;  /* 0x001b200001177983 */ /* 0x000ea20000100800 */
[----:B---3--:R-:W-:-:S03]  /*14d0*/  IABS R8, R24 ;  /* 0x0000001800087213 */ /* 0x008fc60000000000 */
[----:B------:R-:W3:Y:S01]  /*14e0*/  LDL R24, [R1+0x1b1c] ;  /* 0x001b1c0001187983 */ /* 0x000ee20000100800 */
[----:B----4-:R-:W-:-:S03]  /*14f0*/  IABS R9, R25 ;  /* 0x0000001900097213 */ /* 0x010fc60000000000 */
[----:B------:R-:W4:Y:S04]  /*1500*/  LDL R25, [R1+0x1b18] ;  /* 0x001b180001197983 */ /* 0x000f280000100800 */
[----:B------:R-:W-:Y:S04]  /*1510*/  STL [R1+0x1c04], R5 ;  /* 0x001c040501007387 */ /* 0x000fe80000100800 */
[----:B------:R-:W-:Y:S01]  /*1520*/  STL [R1+0x1bf0], R6 ;  /* 0x001bf00601007387 */ /* 0x000fe20000100800 */
[----:B------:R-:W-:Y:S01]  /*1530*/  IABS R11, R26 ;  /* 0x0000001a000b7213 */ /* 0x000fe20000000000 */
[----:B------:R-:W-:-:S02]  /*1540*/  IMAD.HI.U32 R14, R27, R7, RZ ;  /* 0x000000071b0e7227 */ /* 0x000fc400078e00ff */
[----:B------:R-:W4:Y:S02]  /*1550*/  LDL R26, [R1+0x1b14] ;  /* 0x001b1400011a7983 */ /* 0x000f240000100800 */
[C---:B------:R-:W-:Y:S02]  /*1560*/  IMAD.HI.U32 R13, R27.reuse, R8, RZ ;  /* 0x000000081b0d7227 */ /* 0x040fe400078e00ff */
[----:B------:R-:W4:Y:S02]  /*1570*/  LDL R21, [R1+0x1b10] ;  /* 0x001b100001157983 */ /* 0x000f240000100800 */
[----:B------:R-:W-:Y:S01]  /*1580*/  IMAD.HI.U32 R12, R27, R9, RZ ;  /* 0x000000091b0c7227 */ /* 0x000fe200078e00ff */
[----:B------:R-:W-:-:S03]  /*1590*/  IABS R10, R22 ;  /* 0x00000016000a7213 */ /* 0x000fc60000000000 */
[----:B------:R-:W-:Y:S02]  /*15a0*/  IMAD.MOV R14, RZ, RZ, -R14 ;  /* 0x000000ffff0e7224 */ /* 0x000fe400078e0a0e */
[----:B------:R-:W-:Y:S02]  /*15b0*/  IMAD.MOV R13, RZ, RZ, -R13 ;  /* 0x000000ffff0d7224 */ /* 0x000fe400078e0a0d */
[----:B------:R-:W-:Y:S02]  /*15c0*/  IMAD.MOV R12, RZ, RZ, -R12 ;  /* 0x000000ffff0c7224 */ /* 0x000fe400078e0a0c */
[C---:B------:R-:W-:Y:S02]  /*15d0*/  IMAD R7, R28.reuse, R14, R7 ;  /* 0x0000000e1c077224 */ /* 0x040fe400078e0207 */
[C---:B------:R-:W-:Y:S02]  /*15e0*/  IMAD R8, R28.reuse, R13, R8 ;  /* 0x0000000d1c087224 */ /* 0x040fe400078e0208 */
[----:B------:R-:W-:Y:S01]  /*15f0*/  IMAD R9, R28, R12, R9 ;  /* 0x0000000c1c097224 */ /* 0x000fe200078e0209 */
[----:B------:R-:W-:Y:S01]  /*1600*/  STL [R1+0x1bec], R7 ;  /* 0x001bec0701007387 */ /* 0x000fe20000100800 */
[----:B------:R-:W-:-:S03]  /*1610*/  IMAD.HI.U32 R16, R27, R10, RZ ;  /* 0x0000000a1b107227 */ /* 0x000fc600078e00ff */
[----:B------:R-:W-:Y:S01]  /*1620*/  STL [R1+0x1be8], R8 ;  /* 0x001be80801007387 */ /* 0x000fe20000100800 */
[----:B------:R-:W-:-:S03]  /*1630*/  IMAD.HI.U32 R15, R27, R11, RZ ;  /* 0x0000000b1b0f7227 */ /* 0x000fc600078e00ff */
[----:B------:R1:W-:Y:S01]  /*1640*/  STL [R1+0x1c08], R9 ;  /* 0x001c080901007387 */ /* 0x0003e20000100800 */
[----:B------:R-:W-:-:S03]  /*1650*/  IMAD.MOV R16, RZ, RZ, -R16 ;  /* 0x000000ffff107224 */ /* 0x000fc600078e0a10 */
[----:B------:R-:W4:Y:S01]  /*1660*/  LDL R22, [R1+0x1b0c] ;  /* 0x001b0c0001167983 */ /* 0x000f220000100800 */
[----:B------:R-:W-:Y:S02]  /*1670*/  IMAD.MOV R15, RZ, RZ, -R15 ;  /* 0x000000ffff0f7224 */ /* 0x000fe400078e0a0f */
[C---:B------:R-:W-:Y:S02]  /*1680*/  IMAD R10, R28.reuse, R16, R10 ;  /* 0x000000101c0a7224 */ /* 0x040fe400078e020a */
[----:B------:R-:W-:Y:S01]  /*1690*/  IMAD R11, R28, R15, R11 ;  /* 0x0000000f1c0b7224 */ /* 0x000fe200078e020b */
[----:B--2---:R-:W-:Y:S02]  /*16a0*/  IABS R12, R23 ;  /* 0x00000017000c7213 */ /* 0x004fe40000000000 */
[----:B------:R-:W2:Y:S01]  /*16b0*/  LDL R23, [R1+0x1b08] ;  /* 0x001b080001177983 */ /* 0x000ea20000100800 */
[----:B---3--:R-:W-:-:S03]  /*16c0*/  IABS R13, R24 ;  /* 0x00000018000d7213 */ /* 0x008fc60000000000 */
[----:B------:R-:W3:Y:S01]  /*16d0*/  LDL R24, [R1+0x1b04] ;  /* 0x001b040001187983 */ /* 0x000ee20000100800 */
[----:B----4-:R-:W-:-:S03]  /*16e0*/  IABS R14, R25 ;  /* 0x00000019000e7213 */ /* 0x010fc60000000000 */
[----:B------:R-:W4:Y:S04]  /*16f0*/  LDL R25, [R1+0x1b00] ;  /* 0x001b000001197983 */ /* 0x000f280000100800 */
[----:B------:R1:W-:Y:S01]  /*1700*/  STL [R1+0x1be4], R10 ;  /* 0x001be40a01007387 */ /* 0x0003e20000100800 */
[----:B------:R-:W-:-:S03]  /*1710*/  IMAD.HI.U32 R18, R27, R12, RZ ;  /* 0x0000000c1b127227 */ /* 0x000fc600078e00ff */
[----:B0-----:R-:W4:Y:S01]  /*1720*/  LDL R4, [R1+0x1af8] ;  /* 0x001af80001047983 */ /* 0x001f220000100800 */
[----:B------:R-:W-:-:S03]  /*1730*/  IABS R15, R26 ;  /* 0x0000001a000f7213 */ /* 0x000fc60000000000 */
[----:B------:R-:W4:Y:S04]  /*1740*/  LDL R3, [R1+0x1af4] ;  /* 0x001af40001037983 */ /* 0x000f280000100800 */
[----:B------:R-:W4:Y:S01]  /*1750*/  LDL R26, [R1+0x1afc] ;  /* 0x001afc00011a7983 */ /* 0x000f220000100800 */
[----:B------:R-:W-:-:S04]  /*1760*/  IMAD.MOV R20, RZ, RZ, -R18 ;  /* 0x000000ffff147224 */ /* 0x000fc800078e0a12 */
[----:B------:R-:W-:-:S05]  /*1770*/  IMAD R12, R28, R20, R12 ;  /* 0x000000141c0c7224 */ /* 0x000fca00078e020c */
[----:B------:R0:W-:Y:S04]  /*1780*/  STL [R1+0x1be0], R12 ;  /* 0x001be00c01007387 */ /* 0x0001e80000100800 */
[----:B------:R-:W4:Y:S04]  /*1790*/  LDL R2, [R1+0x1aec] ;  /* 0x001aec0001027983 */ /* 0x000f280000100800 */
[----:B------:R-:W4:Y:S01]  /*17a0*/  LDL R0, [R1+0x1af0] ;  /* 0x001af00001007983 */ /* 0x000f220000100800 */
[----:B------:R-:W-:Y:S01]  /*17b0*/  IMAD.HI.U32 R16, R27, R13, RZ ;  /* 0x0000000d1b107227 */ /* 0x000fe200078e00ff */
[----:B------:R-:W-:-:S02]  /*17c0*/  IABS R19, R21 ;  /* 0x0000001500137213 */ /* 0x000fc40000000000 */
[----:B-1----:R-:W4:Y:S01]  /*17d0*/  LDL R9, [R1+0x20] ;  /* 0x0000200001097983 */ /* 0x002f220000100800 */
[----:B------:R-:W-:-:S03]  /*17e0*/  IMAD.HI.U32 R17, R27, R14, RZ ;  /* 0x0000000e1b117227 */ /* 0x000fc600078e00ff */
[----:B------:R-:W4:Y:S01]  /*17f0*/  LDL R5, [R1+0x1c] ;  /* 0x00001c0001057983 */ /* 0x000f220000100800 */
[----:B------:R-:W-:Y:S02]  /*1800*/  IMAD.MOV R18, RZ, RZ, -R16 ;  /* 0x000000ffff127224 */ /* 0x000fe400078e0a10 */
[----:B------:R-:W-:Y:S02]  /*1810*/  IMAD.MOV R17, RZ, RZ, -R17 ;  /* 0x000000ffff117224 */ /* 0x000fe400078e0a11 */
[----:B------:R-:W-:Y:S02]  /*1820*/  IMAD.MOV.U32 R16, RZ, RZ, R19 ;  /* 0x000000ffff107224 */ /* 0x000fe400078e0013 */
[C---:B------:R-:W-:Y:S01]  /*1830*/  IMAD R13, R28.reuse, R18, R13 ;  /* 0x000000121c0d7224 */ /* 0x040fe200078e020d */
[----:B------:R-:W-:Y:S01]  /*1840*/  IABS R18, R22 ;  /* 0x0000001600127213 */ /* 0x000fe20000000000 */
[----:B------:R-:W-:Y:S02]  /*1850*/  IMAD R14, R28, R17, R14 ;  /* 0x000000111c0e7224 */ /* 0x000fe400078e020e */
[----:B------:R-:W-:-:S04]  /*1860*/  IMAD.HI.U32 R17, R27, R16, RZ ;  /* 0x000000101b117227 */ /* 0x000fc800078e00ff */
[----:B------:R-:W-:-:S04]  /*1870*/  IMAD.HI.U32 R20, R27, R15, RZ ;  /* 0x0000000f1b147227 */ /* 0x000fc800078e00ff */
[----:B------:R-:W-:Y:S02]  /*1880*/  IMAD.MOV R22, RZ, RZ, -R17 ;  /* 0x000000ffff167224 */ /* 0x000fe400078e0a11 */
[----:B------:R-:W-:Y:S02]  /*1890*/  IMAD.MOV.U32 R17, RZ, RZ, R18 ;  /* 0x000000ffff117224 */ /* 0x000fe400078e0012 */
[----:B------:R-:W-:Y:S02]  /*18a0*/  IMAD.MOV R20, RZ, RZ, -R20 ;  /* 0x000000ffff147224 */ /* 0x000fe400078e0a14 */
[C---:B------:R-:W-:Y:S02]  /*18b0*/  IMAD R16, R28.reuse, R22, R16 ;  /* 0x000000161c107224 */ /* 0x040fe400078e0210 */
[----:B------:R-:W-:Y:S02]  /*18c0*/  IMAD R15, R28, R20, R15 ;  /* 0x000000141c0f7224 */ /* 0x000fe400078e020f */
[----:B------:R-:W-:Y:S01]  /*18d0*/  IMAD.HI.U32 R22, R27, R17, RZ ;  /* 0x000000111b167227 */ /* 0x000fe200078e00ff */
[----:B--2---:R-:W-:-:S05]  /*18e0*/  IABS R19, R23 ;  /* 0x0000001700137213 */ /* 0x004fca0000000000 */
[----:B------:R-:W-:Y:S01]  /*18f0*/  IMAD.MOV.U32 R18, RZ, RZ, R19 ;  /* 0x000000ffff127224 */ /* 0x000fe200078e0013 */
[----:B---3--:R-:W-:-:S05]  /*1900*/  IABS R21, R24 ;  /* 0x0000001800157213 */ /* 0x008fca0000000000 */
[----:B------:R-:W-:Y:S02]  /*1910*/  IMAD.MOV.U32 R19, RZ, RZ, R21 ;  /* 0x000000ffff137224 */ /* 0x000fe400078e0015 */
[----:B------:R-:W-:Y:S01]  /*1920*/  IMAD.HI.U32 R21, R27, R18, RZ ;  /* 0x000000121b157227 */ /* 0x000fe200078e00ff */
[----:B----4-:R-:W-:-:S03]  /*1930*/  IABS R20, R25 ;  /* 0x0000001900147213 */ /* 0x010fc60000000000 */
[----:B------:R-:W-:-:S04]  /*1940*/  IMAD.HI.U32 R23, R27, R19, RZ ;  /* 0x000000131b177227 */ /* 0x000fc800078e00ff */
[----:B------:R-:W-:Y:S01]  /*1950*/  IMAD.MOV R25, RZ, RZ, -R21 ;  /* 0x000000ffff197224 */ /* 0x000fe200078e0a15 */
[----:B------:R-:W-:Y:S01]  /*1960*/  IABS R24, R26 ;  /* 0x0000001a00187213 */ /* 0x000fe20000000000 */
[----:B------:R-:W-:-:S04]  /*1970*/  IMAD.MOV R26, RZ, RZ, -R22 ;  /* 0x000000ffff1a7224 */ /* 0x000fc800078e0a16 */
[----:B------:R-:W-:Y:S02]  /*1980*/  IMAD.MOV.U32 R21, RZ, RZ, R24 ;  /* 0x000000ffff157224 */ /* 0x000fe400078e0018 */
[----:B------:R-:W-:Y:S02]  /*1990*/  IMAD.MOV R22, RZ, RZ, -R23 ;  /* 0x000000ffff167224 */ /* 0x000fe400078e0a17 */
[----:B------:R-:W-:Y:S01]  /*19a0*/  IMAD.HI.U32 R23, R27, R21, RZ ;  /* 0x000000151b177227 */ /* 0x000fe200078e00ff */
[----:B------:R-:W-:-:S03]  /*19b0*/  IABS R24, R3 ;  /* 0x0000000300187213 */ /* 0x000fc60000000000 */
[C---:B------:R-:W-:Y:S01]  /*19c0*/  IMAD R17, R28.reuse, R26, R17 ;  /* 0x0000001a1c117224 */ /* 0x040fe200078e0211 */
[----:B------:R-:W-:Y:S01]  /*19d0*/  IABS R26, R29 ;  /* 0x0000001d001a7213 */ /* 0x000fe20000000000 */
[----:B------:R-:W-:Y:S02]  /*19e0*/  IMAD R18, R28, R25, R18 ;  /* 0x000000191c127224 */ /* 0x000fe400078e0212 */
[----:B------:R-:W-:-:S04]  /*19f0*/  IMAD.HI.U32 R25, R27, R20, RZ ;  /* 0x000000141b197227 */ /* 0x000fc800078e00ff */
[C---:B------:R-:W-:Y:S01]  /*1a00*/  IMAD R19, R28.reuse, R22, R19 ;  /* 0x000000161c137224 */ /* 0x040fe200078e0213 */
[----:B------:R-:W-:Y:S01]  /*1a10*/  IABS R22, R4 ;  /* 0x0000000400167213 */ /* 0x000fe20000000000 */
[----:B------:R-:W-:Y:S01]  /*1a20*/  IMAD.MOV R29, RZ, RZ, -R23 ;  /* 0x000000ffff1d7224 */ /* 0x000fe200078e0a17 */
[----:B------:R-:W2:Y:S01]  /*1a30*/  LDL.LU R4, [R1+0x14] ;  /* 0x0000140001047983 */ /* 0x000ea20000300800 */
[----:B------:R-:W-:Y:S02]  /*1a40*/  IMAD.MOV R25, RZ, RZ, -R25 ;  /* 0x000000ffff197224 */ /* 0x000fe400078e0a19 */
[----:B------:R-:W-:Y:S01]  /*1a50*/  IMAD R21, R28, R29, R21 ;  /* 0x0000001d1c157224 */ /* 0x000fe200078e0215 */
[----:B------:R-:W-:Y:S01]  /*1a60*/  IABS R3, R0 ;  /* 0x0000000000037213 */ /* 0x000fe20000000000 */
[----:B------:R-:W-:Y:S01]  /*1a70*/  IMAD.MOV.U32 R23, RZ, RZ, R24 ;  /* 0x000000ffff177224 */ /* 0x000fe200078e0018 */
[----:B------:R-:W3:Y:S01]  /*1a80*/  LDL.LU R6, [R1+0x10] ;  /* 0x0000100001067983 */ /* 0x000ee20000300800 */
[----:B------:R-:W-:-:S03]  /*1a90*/  IMAD.HI.U32 R29, R27, R22, RZ ;  /* 0x000000161b1d7227 */ /* 0x000fc600078e00ff */
[----:B------:R-:W4:Y:S01]  /*1aa0*/  LDL.LU R7, [R1+0xc] ;  /* 0x00000c0001077983 */ /* 0x000f220000300800 */
[----:B------:R-:W-:Y:S02]  /*1ab0*/  IMAD.MOV.U32 R24, RZ, RZ, R26 ;  /* 0x000000ffff187224 */ /* 0x000fe400078e001a */
[----:B------:R-:W-:Y:S01]  /*1ac0*/  IMAD R20, R28, R25, R20 ;  /* 0x000000191c147224 */ /* 0x000fe200078e0214 */
[----:B------:R-:W-:Y:S01]  /*1ad0*/  IABS R25, R2 ;  /* 0x0000000200197213 */ /* 0x000fe20000000000 */
[----:B------:R-:W-:Y:S01]  /*1ae0*/  IMAD.MOV R2, RZ, RZ, -R29 ;  /* 0x000000ffff027224 */ /* 0x000fe200078e0a1d */
[----:B------:R-:W2:Y:S01]  /*1af0*/  LDL.LU R8, [R1+0x8] ;  /* 0x0000080001087983 */ /* 0x000ea20000300800 */
[----:B------:R-:W-:-:S03]  /*1b00*/  IMAD.HI.U32 R26, R27, R23, RZ ;  /* 0x000000171b1a7227 */ /* 0x000fc600078e00ff */
[----:B------:R-:W2:Y:S01]  /*1b10*/  LDL.LU R10, [R1+0x4] ;  /* 0x00000400010a7983 */ /* 0x000ea20000300800 */
[----:B------:R-:W-:-:S03]  /*1b20*/  IMAD.HI.U32 R29, R27, R24, RZ ;  /* 0x000000181b1d7227 */ /* 0x000fc600078e00ff */
[----:B0-----:R-:W2:Y:S01]  /*1b30*/  LDL.LU R12, [R1] ;  /* 0x00000000010c7983 */ /* 0x001ea20000300800 */
[----:B------:R-:W-:Y:S02]  /*1b40*/  IMAD.MOV R0, RZ, RZ, -R26 ;  /* 0x000000ffff007224 */ /* 0x000fe400078e0a1a */
[----:B------:R-:W-:Y:S02]  /*1b50*/  IMAD.MOV R29, RZ, RZ, -R29 ;  /* 0x000000ffff1d7224 */ /* 0x000fe400078e0a1d */
[C---:B------:R-:W-:Y:S02]  /*1b60*/  IMAD R22, R28.reuse, R2, R22 ;  /* 0x000000021c167224 */ /* 0x040fe400078e0216 */
[C---:B------:R-:W-:Y:S02]  /*1b70*/  IMAD R23, R28.reuse, R0, R23 ;  /* 0x000000001c177224 */ /* 0x040fe400078e0217 */
[----:B------:R-:W-:Y:S02]  /*1b80*/  IMAD R24, R28, R29, R24 ;  /* 0x0000001d1c187224 */ /* 0x000fe400078e0218 */
[----:B------:R-:W2:Y:S01]  /*1b90*/  LDL R28, [R1+0x18] ;  /* 0x00001800011c7983 */ /* 0x000ea20000100800 */
[----:B------:R-:W-:Y:S01]  /*1ba0*/  IMAD.MOV.U32 R26, RZ, RZ, R3 ;  /* 0x000000ffff1a7224 */ /* 0x000fe200078e0003 */
[----:B------:R-:W-:Y:S01]  /*1bb0*/  IABS R0, c[0x0][0x178] ;  /* 0x00005e0000007a13 */ /* 0x000fe20000000000 */
[C---:B------:R-:W-:Y:S01]  /*1bc0*/  IMAD.HI.U32 R3, R27.reuse, R25, RZ ;  /* 0x000000191b037227 */ /* 0x040fe200078e00ff */
[----:B------:R-:W3:Y:S03]  /*1bd0*/  LDL R29, [R1+0x1ae8] ;  /* 0x001ae800011d7983 */ /* 0x000ee60000100800 */
[----:B------:R-:W-:Y:S01]  /*1be0*/  IMAD.HI.U32 R2, R27, R26, RZ ;  /* 0x0000001a1b027227 */ /* 0x000fe200078e00ff */
[----:B------:R-:W-:-:S02]  /*1bf0*/  ISETP.GT.U32.AND P6, PT, R0, R9, PT ;  /* 0x000000090000720c */ /* 0x000fc40003fc4070 */
[----:B------:R-:W3:Y:S01]  /*1c00*/  LDL.LU R9, [R1+0x1c08] ;  /* 0x001c080001097983 */ /* 0x000ee20000300800 */
[----:B------:R-:W-:Y:S02]  /*1c10*/  IMAD.MOV R3, RZ, RZ, -R3 ;  /* 0x000000ffff037224 */ /* 0x000fe400078e0a03 */
[----:B------:R-:W-:Y:S01]  /*1c20*/  IMAD.MOV R2, RZ, RZ, -R2 ;  /* 0x000000ffff027224 */ /* 0x000fe200078e0a02 */
[C---:B------:R-:W-:Y:S02]  /*1c30*/  ISETP.GT.U32.AND P3, PT, R0.reuse, R5, PT ;  /* 0x000000050000720c */ /* 0x040fe40003f64070 */
[----:B------:R-:W4:Y:S01]  /*1c40*/  LDL.LU R5, [R1+0x1c04] ;  /* 0x001c040001057983 */ /* 0x000f220000300800 */
[----:B--2---:R-:W-:Y:S02]  /*1c50*/  ISETP.GT.U32.AND P0, PT, R0, R28, PT ;  /* 0x0000001c0000720c */ /* 0x004fe40003f04070 */
[----:B------:R-:W-:-:S05]  /*1c60*/  IABS R28, c[0x0][0x17c] ;  /* 0x00005f00001c7a13 */ /* 0x000fca0000000000 */
[C---:B------:R-:W-:Y:S01]  /*1c70*/  IMAD R25, R28.reuse, R3, R25 ;  /* 0x000000031c197224 */ /* 0x040fe200078e0219 */
[C---:B------:R-:W-:Y:S01]  /*1c80*/  ISETP.GT.U32.AND P5, PT, R28.reuse, R24, PT ;  /* 0x000000181c00720c */ /* 0x040fe20003fa4070 */
[----:B------:R-:W2:Y:S01]  /*1c90*/  LDL.LU R3, [R1+0x1c00] ;  /* 0x001c000001037983 */ /* 0x000ea20000300800 */
[C---:B------:R-:W-:Y:S01]  /*1ca0*/  IMAD R26, R28.reuse, R2, R26 ;  /* 0x000000021c1a7224 */ /* 0x040fe200078e021a */
[C---:B---3--:R-:W-:Y:S02]  /*1cb0*/  ISETP.GT.U32.AND P2, PT, R28.reuse, R6, PT ;  /* 0x000000061c00720c */ /* 0x048fe40003f44070 */
[----:B------:R-:W3:Y:S01]  /*1cc0*/  LDL.LU R2, [R1+0x1bfc] ;  /* 0x001bfc0001027983 */ /* 0x000ee20000300800 */
[----:B----4-:R-:W-:-:S03]  /*1cd0*/  ISETP.GT.U32.AND P4, PT, R28, R7, PT ;  /* 0x000000071c00720c */ /* 0x010fc60003f84070 */
[----:B------:R-:W4:Y:S02]  /*1ce0*/  LDL R28, [R1+0x20] ;  /* 0x00002000011c7983 */ /* 0x000f240000100800 */
[----:B----4-:R-:W-:-:S05]  /*1cf0*/  @!P6 IMAD.IADD R28, R28, 0x1, -R0 ;  /* 0x000000011c1ce824 */ /* 0x010fca00078e0a00 */
[----:B------:R0:W-:Y:S02]  /*1d00*/  @!P6 STL [R1+0x20], R28 ;  /* 0x0000201c0100e387 */ /* 0x0001e40000100800 */
[----:B0-----:R-:W-:-:S04]  /*1d10*/  IABS R28, c[0x0][0x17c] ;  /* 0x00005f00001c7a13 */ /* 0x001fc80000000000 */
[----:B------:R-:W-:Y:S02]  /*1d20*/  ISETP.GT.U32.AND P6, PT, R28, R8, PT ;  /* 0x000000081c00720c */ /* 0x000fe40003fc4070 */
[----:B------:R-:W4:Y:S02]  /*1d30*/  LDL R28, [R1+0x1c] ;  /* 0x00001c00011c7983 */ /* 0x000f240000100800 */
[----:B----4-:R-:W-:-:S05]  /*1d40*/  @!P3 IMAD.IADD R28, R28, 0x1, -R0 ;  /* 0x000000011c1cb824 */ /* 0x010fca00078e0a00 */
[----:B------:R0:W-:Y:S02]  /*1d50*/  @!P3 STL [R1+0x1c], R28 ;  /* 0x00001c1c0100b387 */ /* 0x0001e40000100800 */
[----:B0-----:R-:W-:-:S04]  /*1d60*/  IABS R28, c[0x0][0x17c] ;  /* 0x00005f00001c7a13 */ /* 0x001fc80000000000 */
[----:B------:R-:W-:Y:S02]  /*1d70*/  ISETP.GT.U32.AND P3, PT, R28, R10, PT ;  /* 0x0000000a1c00720c */ /* 0x000fe40003f64070 */
[----:B------:R-:W4:Y:S01]  /*1d80*/  LDL R28, [R1+0x18] ;  /* 0x00001800011c7983 */ /* 0x000f220000100800 */
[----:B------:R-:W-:Y:S01]  /*1d90*/  ISETP.GT.U32.AND P1, PT, R0, R4, PT ;  /* 0x000000040000720c */ /* 0x000fe20003f24070 */
[----:B----4-:R-:W-:-:S05]  /*1da0*/  @!P0 IMAD.IADD R28, R28, 0x1, -R0 ;  /* 0x000000011c1c8824 */ /* 0x010fca00078e0a00 */
[----:B------:R0:W-:Y:S02]  /*1db0*/  @!P0 STL [R1+0x18], R28 ;  /* 0x0000181c01008387 */ /* 0x0001e40000100800 */
[----:B0-----:R-:W-:-:S04]  /*1dc0*/  IABS R28, c[0x0][0x17c] ;  /* 0x00005f00001c7a13 */ /* 0x001fc80000000000 */
[----:B------:R-:W-:Y:S02]  /*1dd0*/  ISETP.GT.U32.AND P0, PT, R28, R12, PT ;  /* 0x0000000c1c00720c */ /* 0x000fe40003f04070 */
[----:B------:R-:W4:Y:S01]  /*1de0*/  LDL R28, [R1+0x20] ;  /* 0x00002000011c7983 */ /* 0x000f220000100800 */
[----:B------:R-:W-:Y:S01]  /*1df0*/  @!P1 IMAD.IADD R4, R4, 0x1, -R0 ;  /* 0x0000000104049824 */ /* 0x000fe200078e0a00 */
[----:B----4-:R-:W-:Y:S02]  /*1e00*/  ISETP.GT.U32.AND P1, PT, R0, R28, PT ;  /* 0x0000001c0000720c */ /* 0x010fe40003f24070 */
[----:B------:R-:W-:-:S05]  /*1e10*/  IABS R28, c[0x0][0x17c] ;  /* 0x00005f00001c7a13 */ /* 0x000fca0000000000 */
[----:B------:R-:W-:Y:S02]  /*1e20*/  @!P5 IMAD.IADD R24, R24, 0x1, -R28 ;  /* 0x000000011818d824 */ /* 0x000fe400078e0a1c */
[----:B------:R-:W4:Y:S02]  /*1e30*/  LDL R28, [R1+0x1c] ;  /* 0x00001c00011c7983 */ /* 0x000f240000100800 */
[----:B----4-:R-:W-:Y:S02]  /*1e40*/  ISETP.GT.U32.AND P5, PT, R0, R28, PT ;  /* 0x0000001c0000720c */ /* 0x010fe40003fa4070 */
[----:B------:R-:W-:-:S05]  /*1e50*/  IABS R28, c[0x0][0x17c] ;  /* 0x00005f00001c7a13 */ /* 0x000fca0000000000 */
[----:B------:R-:W-:Y:S02]  /*1e60*/  @!P2 IMAD.IADD R6, R6, 0x1, -R28 ;  /* 0x000000010606a824 */ /* 0x000fe400078e0a1c */
[----:B------:R-:W4:Y:S02]  /*1e70*/  LDL R28, [R1+0x18] ;  /* 0x00001800011c7983 */ /* 0x000f240000100800 */
[----:B----4-:R-:W-:Y:S02]  /*1e80*/  ISETP.GT.U32.AND P2, PT, R0, R28, PT ;  /* 0x0000001c0000720c */ /* 0x010fe40003f44070 */
[----:B------:R-:W-:-:S05]  /*1e90*/  IABS R28, c[0x0][0x17c] ;  /* 0x00005f00001c7a13 */ /* 0x000fca0000000000 */
[--C-:B------:R-:W-:Y:S01]  /*1ea0*/  @!P3 IMAD.IADD R10, R10, 0x1, -R28.reuse ;  /* 0x000000010a0ab824 */ /* 0x100fe200078e0a1c */
[----:B------:R-:W-:Y:S01]  /*1eb0*/  ISETP.GT.U32.AND P3, PT, R28, R24, PT ;  /* 0x000000181c00720c */ /* 0x000fe20003f64070 */
[--C-:B------:R-:W-:Y:S01]  /*1ec0*/  @!P0 IMAD.IADD R12, R12, 0x1, -R28.reuse ;  /* 0x000000010c0c8824 */ /* 0x100fe200078e0a1c */
[----:B------:R-:W-:Y:S01]  /*1ed0*/  ISETP.GT.U32.AND P0, PT, R28, R6, PT ;  /* 0x000000061c00720c */ /* 0x000fe20003f04070 */
[--C-:B------:R-:W-:Y:S02]  /*1ee0*/  @!P4 IMAD.IADD R7, R7, 0x1, -R28.reuse ;  /* 0x000000010707c824 */ /* 0x100fe400078e0a1c */
[----:B------:R-:W-:Y:S02]  /*1ef0*/  @!P6 IMAD.IADD R8, R8, 0x1, -R28 ;  /* 0x000000010808e824 */ /* 0x000fe400078e0a1c */
        /* <DEDUP_REMOVED lines=11> */
[----:B------:R-:W-:Y:S02]  /*1fb0*/  IABS R29, R29 ;  /* 0x0000001d001d7213 */ /* 0x000fe40000000000 */
[----:B------:R-:W-:-:S03]  /*1fc0*/  ISETP.GT.U32.AND P4, PT, R0, R4, PT ;  /* 0x000000040000720c */ /* 0x000fc60003f84070 */
[----:B------:R-:W-:-:S04]  /*1fd0*/  IMAD.HI.U32 R27, R27, R29, RZ ;  /* 0x0000001d1b1b7227 */ /* 0x000fc800078e00ff */
[----:B------:R-:W-:Y:S02]  /*1fe0*/  IMAD.MOV R27, RZ, RZ, -R27 ;  /* 0x000000ffff1b7224 */ /* 0x000fe400078e0a1b */
[----:B----4-:R-:W-:Y:S02]  /*1ff0*/  @!P2 IMAD.IADD R28, R28, 0x1, -R0 ;  /* 0x000000011c1ca824 */ /* 0x010fe400078e0a00 */
[----:B------:R-:W4:Y:S04]  /*2000*/  LDL.LU R0, [R1+0x1bf8] ;  /* 0x001bf80001007983 */ /* 0x000f280000300800 */
[----:B------:R0:W-:Y:S02]  /*2010*/  @!P2 STL [R1+0x18], R28 ;  /* 0x0000181c0100a387 */ /* 0x0001e40000100800 */
[----:B0-----:R-:W-:-:S05]  /*2020*/  IABS R28, c[0x0][0x17c] ;  /* 0x00005f00001c7a13 */ /* 0x001fca0000000000 */
[----:B------:R-:W-:Y:S01]  /*2030*/  IMAD R27, R28, R27, R29 ;  /* 0x0000001b1c1b7224 */ /* 0x000fe200078e021d */
[----:B------:R-:W-:-:S05]  /*2040*/  IABS R29, c[0x0][0x178] ;  /* 0x00005e00001d7a13 */ /* 0x000fca0000000000 */
[----:B------:R-:W-:-:S05]  /*2050*/  @!P4 IMAD.IADD R4, R4, 0x1, -R29 ;  /* 0x000000010404c824 */ /* 0x000fca00078e0a1d */
[----:B------:R0:W-:Y:S01]  /*2060*/  STL [R1+0x14], R4 ;  /* 0x0000140401007387 */ /* 0x0001e20000100800 */
[----:B------:R-:W-:Y:S01]  /*2070*/  ISETP.GT.U32.AND P2, PT, R28, R10, PT ;  /* 0x0000000a1c00720c */ /* 0x000fe20003f44070 */
[--C-:B------:R-:W-:Y:S01]  /*2080*/  @!P3 IMAD.IADD R24, R24, 0x1, -R28.reuse ;  /* 0x000000011818b824 */ /* 0x100fe200078e0a1c */
[----:B------:R-:W-:Y:S01]  /*2090*/  ISETP.GT.U32.AND P6, PT, R28, R12, PT ;  /* 0x0000000c1c00720c */ /* 0x000fe20003fc4070 */
[----:B0-----:R-:W4:Y:S01]  /*20a0*/  LDL.LU R4, [R1+0x1bf4] ;  /* 0x001bf40001047983 */ /* 0x001f220000300800 */
[----:B------:R-:W-:-:S03]  /*20b0*/  @!P0 IMAD.IADD R6, R6, 0x1, -R28 ;  /* 0x0000000106068824 */ /* 0x000fc600078e0a1c */
[----:B------:R-:W-:Y:S01]  /*20c0*/  STL [R1+0x1bb4], R24 ;  /* 0x001bb41801007387 */ /* 0x000fe20000100800 */
[----:B------:R-:W-:-:S03]  /*20d0*/  @!P1 IMAD.IADD R7, R7, 0x1, -R28 ;  /* 0x0000000107079824 */ /* 0x000fc600078e0a1c */
[----:B------:R0:W-:Y:S01]  /*20e0*/  STL [R1+0x10], R6 ;  /* 0x0000100601007387 */ /* 0x0001e20000100800 */
[--C-:B------:R-:W-:Y:S02]  /*20f0*/  @!P5 IMAD.IADD R8, R8, 0x1, -R28.reuse ;  /* 0x000000010808d824 */ /* 0x100fe400078e0a1c */
[--C-:B------:R-:W-:Y:S01]  /*2100*/  @!P2 IMAD.IADD R10, R10, 0x1, -R28.reuse ;  /* 0x000000010a0aa824 */ /* 0x100fe200078e0a1c */
[----:B0-----:R-:W4:Y:S01]  /*2110*/  LDL.LU R6, [R1+0x1bf0] ;  /* 0x001bf00001067983 */ /* 0x001f220000300800 */
[----:B------:R-:W-:-:S03]  /*2120*/  @!P6 IMAD.IADD R12, R12, 0x1, -R28 ;  /* 0x000000010c0ce824 */ /* 0x000fc600078e0a1c */
[----:B------:R0:W-:Y:S04]  /*2130*/  STL [R1+0xc], R7 ;  /* 0x00000c0701007387 */ /* 0x0001e80000100800 */
[----:B0-----:R-:W4:Y:S04]  /*2140*/  LDL.LU R7, [R1+0x1bec] ;  /* 0x001bec0001077983 */ /* 0x001f280000300800 */
[----:B------:R0:W-:Y:S04]  /*2150*/  STL [R1+0x8], R8 ;  /* 0x0000080801007387 */ /* 0x0001e80000100800 */
[----:B0-----:R-:W4:Y:S04]  /*2160*/  LDL.LU R8, [R1+0x1be8] ;  /* 0x001be80001087983 */ /* 0x001f280000300800 */
[----:B------:R0:W-:Y:S04]  /*2170*/  STL [R1+0x4], R10 ;  /* 0x0000040a01007387 */ /* 0x0001e80000100800 */
[----:B0-----:R-:W4:Y:S04]  /*2180*/  LDL.LU R10, [R1+0x1be4] ;  /* 0x001be400010a7983 */ /* 0x001f280000300800 */
[----:B------:R0:W-:Y:S04]  /*2190*/  STL [R1], R12 ;  /* 0x0000000c01007387 */ /* 0x0001e80000100800 */
[----:B0-----:R-:W4:Y:S01]  /*21a0*/  LDL.LU R12, [R1+0x1be0] ;  /* 0x001be000010c7983 */ /* 0x001f220000300800 */
[----:B---3--:R-:W-:-:S02]  /*21b0*/  ISETP.GT.U32.AND P3, PT, R28, R2, PT ;  /* 0x000000021c00720c */ /* 0x008fc40003f64070 */
[C---:B--2---:R-:W-:Y:S02]  /*21c0*/  ISETP.GT.U32.AND P0, PT, R28.reuse, R3, PT ;  /* 0x000000031c00720c */ /* 0x044fe40003f04070 */
[----:B------:R-:W-:-:S09]  /*21d0*/  ISETP.GT.U32.AND P5, PT, R28, R5, PT ;  /* 0x000000051c00720c */ /* 0x000fd20003fa4070 */
[--C-:B------:R-:W-:Y:S01]  /*21e0*/  @!P3 IMAD.IADD R2, R2, 0x1, -R28.reuse ;  /* 0x000000010202b824 */ /* 0x100fe200078e0a1c */
[C---:B------:R-:W-:Y:S01]  /*21f0*/  ISETP.GT.U32.AND P3, PT, R28.reuse, R9, PT ;  /* 0x000000091c00720c */ /* 0x040fe20003f64070 */
[--C-:B------:R-:W-:Y:S02]  /*2200*/  @!P0 IMAD.IADD R3, R3, 0x1, -R28.reuse ;  /* 0x0000000103038824 */ /* 0x100fe400078e0a1c */
[--C-:B------:R-:W-:Y:S01]  /*2210*/  @!P5 IMAD.IADD R5, R5, 0x1, -R28.reuse ;  /* 0x000000010505d824 */ /* 0x100fe200078e0a1c */
[----:B------:R-:W0:Y:S09]  /*2220*/  S2R R29, SR_TID.X ;  /* 0x00000000001d7919 */ /* 0x000e320000002100 */
[----:B------:R-:W-:Y:S01]  /*2230*/  @!P3 IMAD.IADD R9, R9, 0x1, -R28 ;  /* 0x000000010909b824 */ /* 0x000fe200078e0a1c */
[----:B------:R-:W-:-:S13]  /*2240*/  ISETP.GT.U32.AND P3, PT, R28, R3, PT ;  /* 0x000000031c00720c */ /* 0x000fda0003f64070 */
[----:B------:R-:W-:Y:S02]  /*2250*/  @!P3 IMAD.IADD R3, R3, 0x1, -R28 ;  /* 0x000000010303b824 */ /* 0x000fe400078e0a1c */
[----:B0-----:R-:W-:Y:S01]  /*2260*/  IMAD.SHL.U32 R24, R29, 0x200, RZ ;  /* 0x000002001d187824 */ /* 0x001fe200078e00ff */
[----:B----4-:R-:W-:-:S13]  /*2270*/  ISETP.GT.U32.AND P4, PT, R28, R0, PT ;  /* 0x000000001c00720c */ /* 0x010fda0003f84070 */
[----:B------:R-:W-:Y:S01]  /*2280*/  @!P4 IMAD.IADD R0, R0, 0x1, -R28 ;  /* 0x000000010000c824 */ /* 0x000fe200078e0a1c */
[----:B------:R-:W-:-:S13]  /*2290*/  ISETP.GT.U32.AND P1, PT, R28, R4, PT ;  /* 0x000000041c00720c */ /* 0x000fda0003f24070 */
[----:B------:R-:W-:Y:S01]  /*22a0*/  @!P1 IMAD.IADD R4, R4, 0x1, -R28 ;  /* 0x0000000104049824 */ /* 0x000fe200078e0a1c */
[C---:B------:R-:W-:Y:S02]  /*22b0*/  ISETP.GT.U32.AND P1, PT, R28.reuse, R11, PT ;  /* 0x0000000b1c00720c */ /* 0x040fe40003f24070 */
[C---:B------:R-:W-:Y:S02]  /*22c0*/  ISETP.GT.U32.AND P2, PT, R28.reuse, R6, PT ;  /* 0x000000061c00720c */ /* 0x040fe40003f44070 */
[----:B------:R-:W-:-:S11]  /*22d0*/  ISETP.GT.U32.AND P6, PT, R28, R7, PT ;  /* 0x000000071c00720c */ /* 0x000fd60003fc4070 */
[--C-:B------:R-:W-:Y:S01]  /*22e0*/  @!P2 IMAD.IADD R6, R6, 0x1, -R28.reuse ;  /* 0x000000010606a824 */ /* 0x100fe200078e0a1c */
[C---:B------:R-:W-:Y:S01]  /*22f0*/  ISETP.GT.U32.AND P2, PT, R28.reuse, R13, PT ;  /* 0x0000000d1c00720c */ /* 0x040fe20003f44070 */
[--C-:B------:R-:W-:Y:S01]  /*2300*/  @!P1 IMAD.IADD R11, R11, 0x1, -R28.reuse ;  /* 0x000000010b0b9824 */ /* 0x100fe200078e0a1c */
[C---:B------:R-:W-:Y:S02]  /*2310*/  ISETP.GT.U32.AND P1, PT, R28.reuse, R5, PT ;  /* 0x000000051c00720c */ /* 0x040fe40003f24070 */
[C---:B------:R-:W-:Y:S01]  /*2320*/  ISETP.GT.U32.AND P4, PT, R28.reuse, R8, PT ;  /* 0x000000081c00720c */ /* 0x040fe20003f84070 */
[----:B------:R-:W-:Y:S01]  /*2330*/  @!P6 IMAD.IADD R7, R7, 0x1, -R28 ;  /* 0x000000010707e824 */ /* 0x000fe200078e0a1c */
[C---:B------:R-:W-:Y:S02]  /*2340*/  ISETP.GT.U32.AND P6, PT, R28.reuse, R0, PT ;  /* 0x000000001c00720c */ /* 0x040fe40003fc4070 */
[----:B------:R-:W-:-:S09]  /*2350*/  ISETP.GT.U32.AND P0, PT, R28, R10, PT ;  /* 0x0000000a1c00720c */ /* 0x000fd20003f04070 */
[--C-:B------:R-:W-:Y:S01]  /*2360*/  @!P4 IMAD.IADD R8, R8, 0x1, -R28.reuse ;  /* 0x000000010808c824 */ /* 0x100fe200078e0a1c */
[C---:B------:R-:W-:Y:S02]  /*2370*/  ISETP.GT.U32.AND P4, PT, R28.reuse, R2, PT ;  /* 0x000000021c00720c */ /* 0x040fe40003f84070 */
[----:B------:R-:W-:Y:S01]  /*2380*/  ISETP.GT.U32.AND P5, PT, R28, R12, PT ;  /* 0x0000000c1c00720c */ /* 0x000fe20003fa4070 */
[--C-:B------:R-:W-:Y:S01]  /*2390*/  @!P0 IMAD.IADD R10, R10, 0x1, -R28.reuse ;  /* 0x000000010a0a8824 */ /* 0x100fe200078e0a1c */
[C---:B------:R-:W-:Y:S01]  /*23a0*/  ISETP.GT.U32.AND P0, PT, R28.reuse, R4, PT ;  /* 0x000000041c00720c */ /* 0x040fe20003f04070 */
[--C-:B------:R-:W-:Y:S01]  /*23b0*/  @!P2 IMAD.IADD R13, R13, 0x1, -R28.reuse ;  /* 0x000000010d0da824 */ /* 0x100fe200078e0a1c */
[C---:B------:R-:W-:Y:S01]  /*23c0*/  ISETP.GT.U32.AND P2, PT, R28.reuse, R7, PT ;  /* 0x000000071c00720c */ /* 0x040fe20003f44070 */
[----:B------:R-:W-:Y:S01]  /*23d0*/  @!P1 IMAD.IADD R5, R5, 0x1, -R28 ;  /* 0x0000000105059824 */ /* 0x000fe200078e0a1c */
[----:B------:R-:W-:-:S07]  /*23e0*/  ISETP.GT.U32.AND P1, PT, R28, R11, PT ;  /* 0x0000000b1c00720c */ /* 0x000fce0003f24070 */
[--C-:B------:R-:W-:Y:S01]  /*23f0*/  @!P5 IMAD.IADD R12, R12, 0x1, -R28.reuse ;  /* 0x000000010c0cd824 */ /* 0x100fe200078e0a1c */
[----:B------:R-:W-:Y:S01]  /*2400*/  ISETP.GT.U32.AND P5, PT, R28, R6, PT ;  /* 0x000000061c00720c */ /* 0x000fe20003fa4070 */
[--C-:B------:R-:W-:Y:S02]  /*2410*/  @!P6 IMAD.IADD R0, R0, 0x1, -R28.reuse ;  /* 0x000000010000e824 */ /* 0x100fe400078e0a1c */
[--C-:B------:R-:W-:Y:S02]  /*2420*/  @!P4 IMAD.IADD R2, R2, 0x1, -R28.reuse ;  /* 0x000000010202c824 */ /* 0x100fe400078e0a1c */
[--C-:B------:R-:W-:Y:S01]  /*2430*/  @!P0 IMAD.IADD R4, R4, 0x1, -R28.reuse ;  /* 0x0000000104048824 */ /* 0x100fe200078e0a1c */
[----:B------:R-:W-:Y:S01]  /*2440*/  STL [R1+0x1bc8], R0 ;  /* 0x001bc80001007387 */ /* 0x000fe20000100800 */
[----:B------:R-:W-:-:S03]  /*2450*/  @!P2 IMAD.IADD R7, R7, 0x1, -R28 ;  /* 0x000000010707a824 */ /* 0x000fc600078e0a1c */
[----:B------:R-:W-:Y:S03]  /*2460*/  STL [R1+0x1bc4], R2 ;  /* 0x001bc40201007387 */ /* 0x000fe60000100800 */
[--C-:B------:R-:W-:Y:S01]  /*2470*/  @!P5 IMAD.IADD R6, R6, 0x1, -R28.reuse ;  /* 0x000000010606d824 */ /* 0x100fe200078e0a1c */
[----:B------:R-:W-:Y:S01]  /*2480*/  STL [R1+0x1bcc], R3 ;  /* 0x001bcc0301007387 */ /* 0x000fe20000100800 */
[----:B------:R-:W-:-:S03]  /*2490*/  @!P1 IMAD.IADD R11, R11, 0x1, -R28 ;  /* 0x000000010b0b9824 */ /* 0x000fc600078e0a1c */
[----:B------:R0:W-:Y:S04]  /*24a0*/  STL [R1+0x1bd0], R4 ;  /* 0x001bd00401007387 */ /* 0x0001e80000100800 */
[----:B------:R1:W-:Y:S04]  /*24b0*/  STL [R1+0x1bd4], R5 ;  /* 0x001bd40501007387 */ /* 0x0003e80000100800 */
[----:B------:R2:W-:Y:S04]  /*24c0*/  STL [R1+0x1bd8], R6 ;  /* 0x001bd80601007387 */ /* 0x0005e80000100800 */
[----:B0-----:R-:W3:Y:S04]  /*24d0*/  LDL R4, [R1+0x1ad4] ;  /* 0x001ad40001047983 */ /* 0x001ee80000100800 */
[----:B-1----:R-:W4:Y:S04]  /*24e0*/  LDL R5, [R1+0x1acc] ;  /* 0x001acc0001057983 */ /* 0x002f280000100800 */
[----:B------:R-:W4:Y:S04]  /*24f0*/  LDL R3, [R1+0x1adc] ;  /* 0x001adc0001037983 */ /* 0x000f280000100800 */
[----:B------:R-:W-:Y:S04]  /*2500*/  STL [R1+0x1bdc], R7 ;  /* 0x001bdc0701007387 */ /* 0x000fe80000100800 */
[----:B------:R0:W-:Y:S01]  /*2510*/  STL [R1+0x1bc0], R11 ;  /* 0x001bc00b01007387 */ /* 0x0001e20000100800 */
[----:B--2---:R-:W-:-:S03]  /*2520*/  LOP3.LUT R6, R24, 0x2000, RZ, 0xc0, !PT ;  /* 0x0000200018067812 */ /* 0x004fc600078ec0ff */
[----:B0-----:R-:W2:Y:S04]  /*2530*/  LDL.LU R11, [R1+0x34] ;  /* 0x00003400010b7983 */ /* 0x001ea80000300800 */
[----:B------:R-:W2:Y:S04]  /*2540*/  LDL R24, [R1+0x1ad8] ;  /* 0x001ad80001187983 */ /* 0x000ea80000100800 */
[----:B------:R-:W2:Y:S01]  /*2550*/  LDL R2, [R1+0x1b60] ;  /* 0x001b600001027983 */ /* 0x000ea20000100800 */
[C---:B------:R-:W-:Y:S02]  /*2560*/  ISETP.GT.U32.AND P4, PT, R28.reuse, R8, PT ;  /* 0x000000081c00720c */ /* 0x040fe40003f84070 */
[----:B------:R-:W-:-:S02]  /*2570*/  ISETP.GT.U32.AND P3, PT, R28, R9, PT ;  /* 0x000000091c00720c */ /* 0x000fc40003f64070 */
[C---:B------:R-:W-:Y:S02]  /*2580*/  ISETP.GT.U32.AND P0, PT, R28.reuse, R10, PT ;  /* 0x0000000a1c00720c */ /* 0x040fe40003f04070 */
[C---:B------:R-:W-:Y:S02]  /*2590*/  ISETP.GT.U32.AND P2, PT, R28.reuse, R14, PT ;  /* 0x0000000e1c00720c */ /* 0x040fe40003f44070 */
[C---:B------:R-:W-:Y:S02]  /*25a0*/  ISETP.GT.U32.AND P5, PT, R28.reuse, R13, PT ;  /* 0x0000000d1c00720c */ /* 0x040fe40003fa4070 */
[C---:B------:R-:W-:Y:S02]  /*25b0*/  ISETP.GT.U32.AND P6, PT, R28.reuse, R12, PT ;  /* 0x0000000c1c00720c */ /* 0x040fe40003fc4070 */
[----:B------:R-:W-:Y:S01]  /*25c0*/  ISETP.GT.U32.AND P1, PT, R28, R18, PT ;  /* 0x000000121c00720c */ /* 0x000fe20003f24070 */
[--C-:B------:R-:W-:Y:S01]  /*25d0*/  @!P4 IMAD.IADD R8, R8, 0x1, -R28.reuse ;  /* 0x000000010808c824 */ /* 0x100fe200078e0a1c */
[C---:B------:R-:W-:Y:S01]  /*25e0*/  ISETP.GT.U32.AND P4, PT, R28.reuse, R15, PT ;  /* 0x0000000f1c00720c */ /* 0x040fe20003f84070 */
[--C-:B------:R-:W-:Y:S01]  /*25f0*/  @!P3 IMAD.IADD R9, R9, 0x1, -R28.reuse ;  /* 0x000000010909b824 */ /* 0x100fe200078e0a1c */
[----:B------:R-:W-:Y:S01]  /*2600*/  ISETP.GT.U32.AND P3, PT, R28, R16, PT ;  /* 0x000000101c00720c */ /* 0x000fe20003f64070 */
[--C-:B------:R-:W-:Y:S01]  /*2610*/  @!P0 IMAD.IADD R10, R10, 0x1, -R28.reuse ;  /* 0x000000010a0a8824 */ /* 0x100fe200078e0a1c */
[----:B------:R-:W-:Y:S01]  /*2620*/  ISETP.GT.U32.AND P0, PT, R28, R17, PT ;  /* 0x000000111c00720c */ /* 0x000fe20003f04070 */
[--C-:B------:R-:W-:Y:S01]  /*2630*/  @!P2 IMAD.IADD R14, R14, 0x1, -R28.reuse ;  /* 0x000000010e0ea824 */ /* 0x100fe200078e0a1c */
[C---:B------:R-:W-:Y:S01]  /*2640*/  ISETP.GT.U32.AND P2, PT, R28.reuse, R21, PT ;  /* 0x000000151c00720c */ /* 0x040fe20003f44070 */
[--C-:B------:R-:W-:Y:S01]  /*2650*/  @!P5 IMAD.IADD R13, R13, 0x1, -R28.reuse ;  /* 0x000000010d0dd824 */ /* 0x100fe200078e0a1c */
[----:B------:R-:W-:Y:S01]  /*2660*/  ISETP.GT.U32.AND P5, PT, R28, R20, PT ;  /* 0x000000141c00720c */ /* 0x000fe20003fa4070 */
[--C-:B------:R-:W-:Y:S01]  /*2670*/  @!P6 IMAD.IADD R12, R12, 0x1, -R28.reuse ;  /* 0x000000010c0ce824 */ /* 0x100fe200078e0a1c */
[----:B------:R-:W0:Y:S03]  /*2680*/  S2R R7, SR_TID.X ;  /* 0x0000000000077919 */ /* 0x000e260000002100 */
[--C-:B------:R-:W-:Y:S01]  /*2690*/  @!P4 IMAD.IADD R15, R15, 0x1, -R28.reuse ;  /* 0x000000010f0fc824 */ /* 0x100fe200078e0a1c */
[----:B------:R-:W-:Y:S01]  /*26a0*/  ISETP.GT.U32.AND P4, PT, R28, R22, PT ;  /* 0x000000161c00720c */ /* 0x000fe20003f84070 */
[--C-:B------:R-:W-:Y:S01]  /*26b0*/  @!P3 IMAD.IADD R16, R16, 0x1, -R28.reuse ;  /* 0x000000011010b824 */ /* 0x100fe200078e0a1c */
[C---:B------:R-:W-:Y:S01]  /*26c0*/  ISETP.GT.U32.AND P3, PT, R28.reuse, R23, PT ;  /* 0x000000171c00720c */ /* 0x040fe20003f64070 */
[--C-:B------:R-:W-:Y:S01]  /*26d0*/  @!P0 IMAD.IADD R17, R17, 0x1, -R28.reuse ;  /* 0x0000000111118824 */ /* 0x100fe200078e0a1c */
[C---:B------:R-:W-:Y:S01]  /*26e0*/  ISETP.GT.U32.AND P0, PT, R28.reuse, R25, PT ;  /* 0x000000191c00720c */ /* 0x040fe20003f04070 */
[----:B------:R-:W2:Y:S01]  /*26f0*/  LDL R0, [R1+0x1b5c] ;  /* 0x001b5c0001007983 */ /* 0x000ea20000100800 */
[----:B------:R-:W-:Y:S01]  /*2700*/  ISETP.GT.U32.AND P6, PT, R28, R19, PT ;  /* 0x000000131c00720c */ /* 0x000fe20003fc4070 */
[--C-:B------:R-:W-:Y:S01]  /*2710*/  @!P1 IMAD.IADD R18, R18, 0x1, -R28.reuse ;  /* 0x0000000112129824 */ /* 0x100fe200078e0a1c */
[C---:B------:R-:W-:Y:S01]  /*2720*/  ISETP.GT.U32.AND P1, PT, R28.reuse, R26, PT ;  /* 0x0000001a1c00720c */ /* 0x040fe20003f24070 */
[--C-:B------:R-:W-:Y:S01]  /*2730*/  @!P2 IMAD.IADD R21, R21, 0x1, -R28.reuse ;  /* 0x000000011515a824 */ /* 0x100fe200078e0a1c */
[----:B------:R-:W-:Y:S01]  /*2740*/  ISETP.GT.U32.AND P2, PT, R28, R15, PT ;  /* 0x0000000f1c00720c */ /* 0x000fe20003f44070 */
[----:B------:R-:W-:-:S02]  /*2750*/  @!P5 IMAD.IADD R20, R20, 0x1, -R28 ;  /* 0x000000011414d824 */ /* 0x000fc400078e0a1c */
[--C-:B------:R-:W-:Y:S01]  /*2760*/  @!P4 IMAD.IADD R22, R22, 0x1, -R28.reuse ;  /* 0x000000011616c824 */ /* 0x100fe200078e0a1c */
[C---:B------:R-:W-:Y:S01]  /*2770*/  ISETP.GT.U32.AND P4, PT, R28.reuse, R16, PT ;  /* 0x000000101c00720c */ /* 0x040fe20003f84070 */
[--C-:B------:R-:W-:Y:S01]  /*2780*/  @!P3 IMAD.IADD R23, R23, 0x1, -R28.reuse ;  /* 0x000000011717b824 */ /* 0x100fe200078e0a1c */
[C---:B------:R-:W-:Y:S01]  /*2790*/  ISETP.GT.U32.AND P3, PT, R28.reuse, R17, PT ;  /* 0x000000111c00720c */ /* 0x040fe20003f64070 */
[--C-:B------:R-:W-:Y:S01]  /*27a0*/  @!P0 IMAD.IADD R25, R25, 0x1, -R28.reuse ;  /* 0x0000000119198824 */ /* 0x100fe200078e0a1c */
[C---:B------:R-:W-:Y:S01]  /*27b0*/  ISETP.GT.U32.AND P5, PT, R28.reuse, R14, PT ;  /* 0x0000000e1c00720c */ /* 0x040fe20003fa4070 */
[--C-:B------:R-:W-:Y:S01]  /*27c0*/  @!P6 IMAD.IADD R19, R19, 0x1, -R28.reuse ;  /* 0x000000011313e824 */ /* 0x100fe200078e0a1c */
[C---:B------:R-:W-:Y:S02]  /*27d0*/  ISETP.GT.U32.AND P0, PT, R28.reuse, R18, PT ;  /* 0x000000121c00720c */ /* 0x040fe40003f04070 */
[----:B------:R-:W-:Y:S01]  /*27e0*/  ISETP.GT.U32.AND P6, PT, R28, R27, PT ;  /* 0x0000001b1c00720c */ /* 0x000fe20003fc4070 */
[--C-:B------:R-:W-:Y:S01]  /*27f0*/  @!P1 IMAD.IADD R26, R26, 0x1, -R28.reuse ;  /* 0x000000011a1a9824 */ /* 0x100fe200078e0a1c */
[----:B------:R-:W-:Y:S01]  /*2800*/  ISETP.GT.U32.AND P1, PT, R28, R19, PT ;  /* 0x000000131c00720c */ /* 0x000fe20003f24070 */
[--C-:B------:R-:W-:Y:S01]  /*2810*/  @!P2 IMAD.IADD R15, R15, 0x1, -R28.reuse ;  /* 0x000000010f0fa824 */ /* 0x100fe200078e0a1c */
[----:B------:R-:W-:Y:S01]  /*2820*/  LOP3.LUT R29, R29, 0x7, RZ, 0xc0, !PT ;  /* 0x000000071d1d7812 */ /* 0x000fe200078ec0ff */
[--C-:B------:R-:W-:Y:S01]  /*2830*/  @!P4 IMAD.IADD R16, R16, 0x1, -R28.reuse ;  /* 0x000000011010c824 */ /* 0x100fe200078e0a1c */
[C---:B------:R-:W-:Y:S01]  /*2840*/  ISETP.GT.U32.AND P2, PT, R28.reuse, R21, PT ;  /* 0x000000151c00720c */ /* 0x040fe20003f44070 */
[--C-:B------:R-:W-:Y:S01]  /*2850*/  @!P3 IMAD.IADD R17, R17, 0x1, -R28.reuse ;  /* 0x000000011111b824 */ /* 0x100fe200078e0a1c */
[----:B------:R-:W-:Y:S01]  /*2860*/  ISETP.GT.U32.AND P4, PT, R28, R22, PT ;  /* 0x000000161c00720c */ /* 0x000fe20003f84070 */
[----:B------:R-:W-:Y:S01]  /*2870*/  @!P5 IMAD.IADD R14, R14, 0x1, -R28 ;  /* 0x000000010e0ed824 */ /* 0x000fe200078e0a1c */
[----:B------:R-:W-:Y:S01]  /*2880*/  ISETP.GT.U32.AND P3, PT, R28, R23, PT ;  /* 0x000000171c00720c */ /* 0x000fe20003f64070 */
[----:B------:R-:W-:-:S02]  /*2890*/  IMAD R29, R29, 0x110, RZ ;  /* 0x000001101d1d7824 */ /* 0x000fc400078e02ff */
[--C-:B------:R-:W-:Y:S01]  /*28a0*/  @!P0 IMAD.IADD R18, R18, 0x1, -R28.reuse ;  /* 0x0000000112128824 */ /* 0x100fe200078e0a1c */
[C---:B------:R-:W-:Y:S01]  /*28b0*/  ISETP.GT.U32.AND P0, PT, R28.reuse, R25, PT ;  /* 0x000000191c00720c */ /* 0x040fe20003f04070 */
[----:B0-----:R-:W-:Y:S01]  /*28c0*/  IMAD.SHL.U32 R7, R7, 0x2, RZ ;  /* 0x0000000207077824 */ /* 0x001fe200078e00ff */
[C---:B------:R-:W-:Y:S01]  /*28d0*/  ISETP.GT.U32.AND P5, PT, R28.reuse, R20, PT ;  /* 0x000000141c00720c */ /* 0x040fe20003fa4070 */
[--C-:B------:R-:W-:Y:S01]  /*28e0*/  @!P6 IMAD.IADD R27, R27, 0x1, -R28.reuse ;  /* 0x000000011b1be824 */ /* 0x100fe200078e0a1c */
[----:B------:R0:W-:Y:S01]  /*28f0*/  STL [R1+0x1bbc], R14 ;  /* 0x001bbc0e01007387 */ /* 0x0001e20000100800 */
[--C-:B------:R-:W-:Y:S01]  /*2900*/  @!P1 IMAD.IADD R19, R19, 0x1, -R28.reuse ;  /* 0x0000000113139824 */ /* 0x100fe200078e0a1c */
[C---:B------:R-:W-:Y:S02]  /*2910*/  ISETP.GT.U32.AND P6, PT, R28.reuse, R26, PT ;  /* 0x0000001a1c00720c */ /* 0x040fe40003fc4070 */
[----:B------:R-:W-:Y:S01]  /*2920*/  ISETP.GT.U32.AND P1, PT, R28, R27, PT ;  /* 0x0000001b1c00720c */ /* 0x000fe20003f24070 */
[----:B------:R-:W-:Y:S01]  /*2930*/  STL [R1+0x1bb8], R15 ;  /* 0x001bb80f01007387 */ /* 0x000fe20000100800 */
[----:B0-----:R-:W-:Y:S01]  /*2940*/  LOP3.LUT R14, R29, 0x30, R7, 0x78, !PT ;  /* 0x000000301d0e7812 */ /* 0x001fe200078e7807 */
[----:B------:R-:W-:-:S02]  /*2950*/  @!P2 IMAD.IADD R21, R21, 0x1, -R28 ;  /* 0x000000011515a824 */ /* 0x000fc400078e0a1c */
[----:B------:R-:W2:Y:S01]  /*2960*/  LDL R7, [R1+0x1b54] ;  /* 0x001b540001077983 */ /* 0x000ea20000100800 */
[--C-:B------:R-:W-:Y:S02]  /*2970*/  @!P4 IMAD.IADD R22, R22, 0x1, -R28.reuse ;  /* 0x000000011616c824 */ /* 0x100fe400078e0a1c */
[--C-:B------:R-:W-:Y:S02]  /*2980*/  @!P3 IMAD.IADD R23, R23, 0x1, -R28.reuse ;  /* 0x000000011717b824 */ /* 0x100fe400078e0a1c */
[--C-:B------:R-:W-:Y:S02]  /*2990*/  @!P0 IMAD.IADD R25, R25, 0x1, -R28.reuse ;  /* 0x0000000119198824 */ /* 0x100fe400078e0a1c */
[--C-:B------:R-:W-:Y:S02]  /*29a0*/  @!P5 IMAD.IADD R20, R20, 0x1, -R28.reuse ;  /* 0x000000011414d824 */ /* 0x100fe400078e0a1c */
[--C-:B------:R-:W-:Y:S02]  /*29b0*/  @!P6 IMAD.IADD R26, R26, 0x1, -R28.reuse ;  /* 0x000000011a1ae824 */ /* 0x100fe400078e0a1c */
[----:B------:R-:W-:Y:S01]  /*29c0*/  @!P1 IMAD.IADD R27, R27, 0x1, -R28 ;  /* 0x000000011b1b9824 */ /* 0x000fe200078e0a1c */
[----:B---3--:R-:W-:-:S02]  /*29d0*/  ISETP.GE.AND P2, PT, R4, RZ, PT ;  /* 0x000000ff0400720c */ /* 0x008fc40003f46270 */
[----:B----4-:R-:W-:Y:S02]  /*29e0*/  ISETP.GE.AND P5, PT, R5, RZ, PT ;  /* 0x000000ff0500720c */ /* 0x010fe40003fa6270 */
[----:B------:R-:W-:Y:S01]  /*29f0*/  ISETP.GE.AND P4, PT, R3, RZ, PT ;  /* 0x000000ff0300720c */ /* 0x000fe20003f86270 */
[----:B--2---:R-:W-:-:S05]  /*2a00*/  IMAD.IADD R29, R6, 0x1, R11 ;  /* 0x00000001061d7824 */ /* 0x004fca00078e020b */
[----:B------:R0:W-:Y:S01]  /*2a10*/  STL [R1+0x1b64], R29 ;  /* 0x001b641d01007387 */ /* 0x0001e20000100800 */
[----:B------:R-:W-:-:S03]  /*2a20*/  ISETP.GE.AND P3, PT, R24, RZ, PT ;  /* 0x000000ff1800720c */ /* 0x000fc60003f66270 */
[----:B------:R-:W2:Y:S01]  /*2a30*/  LDL R11, [R1+0x1b58] ;  /* 0x001b5800010b7983 */ /* 0x000ea20000100800 */
[----:B------:R-:W-:-:S03]  /*2a40*/  ISETP.GE.AND P0, PT, R2, RZ, PT ;  /* 0x000000ff0200720c */ /* 0x000fc60003f06270 */
[----:B------:R-:W3:Y:S04]  /*2a50*/  LDL R4, [R1+0x1b4c] ;  /* 0x001b4c0001047983 */ /* 0x000ee80000100800 */
[----:B------:R-:W4:Y:S04]  /*2a60*/  LDL R14, [R1+0x1b50] ;  /* 0x001b5000010e7983 */ /* 0x000f280000100800 */
[----:B------:R-:W2:Y:S04]  /*2a70*/  LDL.LU R6, [R1+0x20] ;  /* 0x0000200001067983 */ /* 0x000ea80000300800 */
[----:B------:R-:W3:Y:S04]  /*2a80*/  LDL R24, [R1+0x1b48] ;  /* 0x001b480001187983 */ /* 0x000ee80000100800 */
[----:B------:R-:W3:Y:S04]  /*2a90*/  LDL R3, [R1+0x1b44] ;  /* 0x001b440001037983 */ /* 0x000ee80000100800 */
[----:B0-----:R-:W3:Y:S04]  /*2aa0*/  LDL.LU R29, [R1+0x1c] ;  /* 0x00001c00011d7983 */ /* 0x001ee80000300800 */
[----:B------:R-:W4:Y:S04]  /*2ab0*/  LDL R2, [R1+0x1b40] ;  /* 0x001b400001027983 */ /* 0x000f280000100800 */
[----:B------:R-:W4:Y:S04]  /*2ac0*/  LDL.LU R5, [R1+0x18] ;  /* 0x0000180001057983 */ /* 0x000f280000300800 */
[----:B------:R-:W4:Y:S01]  /*2ad0*/  LDL.LU R28, [R1+0x14] ;  /* 0x00001400011c7983 */ /* 0x000f220000300800 */
[----:B------:R-:W-:-:S02]  /*2ae0*/  ISETP.NE.AND P1, PT, RZ, c[0x0][0x178], PT ;  /* 0x00005e00ff007a0c */ /* 0x000fc40003f25270 */
[----:B------:R-:W-:Y:S01]  /*2af0*/  LOP3.LUT R15, RZ, c[0x0][0x178], RZ, 0x33, !PT ;  /* 0x00005e00ff0f7a12 */ /* 0x000fe200078e33ff */
[----:B--2---:R-:W-:Y:S01]  /*2b00*/  @!P5 IMAD.MOV R6, RZ, RZ, -R6 ;  /* 0x000000ffff06d224 */ /* 0x004fe200078e0a06 */
[----:B------:R-:W-:Y:S02]  /*2b10*/  ISETP.GE.AND P5, PT, R0, RZ, PT ;  /* 0x000000ff0000720c */ /* 0x000fe40003fa6270 */
[----:B------:R-:W2:Y:S02]  /*2b20*/  LDL R0, [R1+0x1b3c] ;  /* 0x001b3c0001007983 */ /* 0x000ea40000100800 */
[----:B------:R-:W-:Y:S01]  /*2b30*/  SEL R6, R15, R6, !P1 ;  /* 0x000000060f067207 */ /* 0x000fe20004800000 */
[----:B---3--:R-:W-:Y:S01]  /*2b40*/  @!P2 IMAD.MOV R29, RZ, RZ, -R29 ;  /* 0x000000ffff1da224 */ /* 0x008fe200078e0a1d */
[----:B------:R-:W-:Y:S02]  /*2b50*/  ISETP.GE.AND P2, PT, R7, RZ, PT ;  /* 0x000000ff0700720c */ /* 0x000fe40003f46270 */
[----:B------:R-:W3:Y:S02]  /*2b60*/  LDL.LU R7, [R1+0x1bdc] ;  /* 0x001bdc0001077983 */ /* 0x000ee40000300800 */
[----:B------:R-:W-:Y:S01]  /*2b70*/  SEL R29, R15, R29, !P1 ;  /* 0x0000001d0f1d7207 */ /* 0x000fe20004800000 */
[----:B----4-:R-:W-:Y:S01]  /*2b80*/  @!P4 IMAD.MOV R5, RZ, RZ, -R5 ;  /* 0x000000ffff05c224 */ /* 0x010fe200078e0a05 */
[----:B------:R0:W-:Y:S01]  /*2b90*/  STL [R1+0x24], R6 ;  /* 0x0000240601007387 */ /* 0x0001e20000100800 */
[----:B------:R-:W-:-:S03]  /*2ba0*/  @!P3 IMAD.MOV R28, RZ, RZ, -R28 ;  /* 0x000000ffff1cb224 */ /* 0x000fc600078e0a1c */
[C---:B------:R-:W-:Y:S02]  /*2bb0*/  SEL R5, R15.reuse, R5, !P1 ;  /* 0x000000050f057207 */ /* 0x040fe40004800000 */
[----:B------:R-:W-:Y:S01]  /*2bc0*/  SEL R15, R15, R28, !P1 ;  /* 0x0000001c0f0f7207 */ /* 0x000fe20004800000 */
[----:B0-----:R-:W4:Y:S04]  /*2bd0*/  LDL.LU R6, [R1+0x1bd8] ;  /* 0x001bd80001067983 */ /* 0x001f280000300800 */
[----:B------:R0:W-:Y:S04]  /*2be0*/  STL [R1+0x1b9c], R29 ;  /* 0x001b9c1d01007387 */ /* 0x0001e80000100800 */
[----:B0-----:R-:W2:Y:S04]  /*2bf0*/  LDL R29, [R1+0x1b34] ;  /* 0x001b3400011d7983 */ /* 0x001ea80000100800 */
[----:B------:R0:W-:Y:S04]  /*2c00*/  STL [R1+0x1c], R5 ;  /* 0x00001c0501007387 */ /* 0x0001e80000100800 */
[----:B0-----:R-:W2:Y:S04]  /*2c10*/  LDL.LU R5, [R1+0x1bd4] ;  /* 0x001bd40001057983 */ /* 0x001ea80000300800 */
[----:B------:R-:W2:Y:S04]  /*2c20*/  LDL R28, [R1+0x1b38] ;  /* 0x001b3800011c7983 */ /* 0x000ea80000100800 */
[----:B------:R0:W-:Y:S04]  /*2c30*/  STL [R1+0x18], R15 ;  /* 0x0000180f01007387 */ /* 0x0001e80000100800 */
[----:B0-----:R-:W2:Y:S01]  /*2c40*/  LDL.LU R15, [R1+0x10] ;  /* 0x00001000010f7983 */ /* 0x001ea20000300800 */
[----:B------:R-:W-:-:S02]  /*2c50*/  ISETP.GE.AND P1, PT, R11, RZ, PT ;  /* 0x000000ff0b00720c */ /* 0x000fc40003f26270 */
[----:B------:R-:W-:Y:S01]  /*2c60*/  ISETP.GE.AND P4, PT, R4, RZ, PT ;  /* 0x000000ff0400720c */ /* 0x000fe20003f86270 */
[----:B------:R-:W3:Y:S01]  /*2c70*/  LDL R11, [R1+0x1b30] ;  /* 0x001b3000010b7983 */ /* 0x000ee20000100800 */
[----:B------:R-:W-:-:S03]  /*2c80*/  ISETP.GE.AND P3, PT, R14, RZ, PT ;  /* 0x000000ff0e00720c */ /* 0x000fc60003f66270 */
[----:B------:R-:W3:Y:S04]  /*2c90*/  LDL.LU R4, [R1+0x1bd0] ;  /* 0x001bd00001047983 */ /* 0x000ee80000300800 */
[----:B------:R-:W3:Y:S01]  /*2ca0*/  LDL.LU R14, [R1+0xc] ;  /* 0x00000c00010e7983 */ /* 0x000ee20000300800 */
[----:B--2---:R-:W-:Y:S01]  /*2cb0*/  @!P0 IMAD.MOV R15, RZ, RZ, -R15 ;  /* 0x000000ffff0f8224 */ /* 0x004fe200078e0a0f */
[----:B------:R-:W-:Y:S02]  /*2cc0*/  ISETP.GE.AND P0, PT, R24, RZ, PT ;  /* 0x000000ff1800720c */ /* 0x000fe40003f06270 */
[----:B------:R-:W2:Y:S04]  /*2cd0*/  LDL R24, [R1+0x1b2c] ;  /* 0x001b2c0001187983 */ /* 0x000ea80000100800 */
[----:B------:R0:W-:Y:S04]  /*2ce0*/  STL [R1+0x10], R15 ;  /* 0x0000100f01007387 */ /* 0x0001e80000100800 */
[----:B0-----:R-:W2:Y:S01]  /*2cf0*/  LDL.LU R15, [R1+0x8] ;  /* 0x00000800010f7983 */ /* 0x001ea20000300800 */
[----:B---3--:R-:W-:Y:S01]  /*2d00*/  @!P5 IMAD.MOV R14, RZ, RZ, -R14 ;  /* 0x000000ffff0ed224 */ /* 0x008fe200078e0a0e */
[----:B------:R-:W-:-:S02]  /*2d10*/  ISETP.GE.AND P5, PT, R3, RZ, PT ;  /* 0x000000ff0300720c */ /* 0x000fc40003fa6270 */
[----:B------:R-:W3:Y:S04]  /*2d20*/  LDL.LU R3, [R1+0x4] ;  /* 0x0000040001037983 */ /* 0x000ee80000300800 */
[----:B------:R0:W-:Y:S04]  /*2d30*/  STL [R1+0xc], R14 ;  /* 0x00000c0e01007387 */ /* 0x0001e80000100800 */
[----:B0-----:R-:W4:Y:S01]  /*2d40*/  LDL R14, [R1+0x1b28] ;  /* 0x001b2800010e7983 */ /* 0x001f220000100800 */
[----:B--2---:R-:W-:Y:S01]  /*2d50*/  @!P2 IMAD.MOV R15, RZ, RZ, -R15 ;  /* 0x000000ffff0fa224 */ /* 0x004fe200078e0a0f */
[----:B------:R-:W-:-:S02]  /*2d60*/  ISETP.GE.AND P2, PT, R2, RZ, PT ;  /* 0x000000ff0200720c */ /* 0x000fc40003f46270 */
[----:B------:R-:W2:Y:S01]  /*2d70*/  LDL.LU R2, [R1] ;  /* 0x0000000001027983 */ /* 0x000ea20000300800 */
[----:B---3--:R-:W-:-:S03]  /*2d80*/  @!P1 IMAD.MOV R3, RZ, RZ, -R3 ;  /* 0x000000ffff039224 */ /* 0x008fc600078e0a03 */
[----:B------:R0:W-:Y:S01]  /*2d90*/  STL [R1+0x8], R15 ;  /* 0x0000080f01007387 */ /* 0x0001e20000100800 */
[----:B------:R-:W-:-:S03]  /*2da0*/  ISETP.GE.AND P1, PT, R0, RZ, PT ;  /* 0x000000ff0000720c */ /* 0x000fc60003f26270 */
[----:B0-----:R-:W3:Y:S04]  /*2db0*/  LDL R15, [R1+0x1b24] ;  /* 0x001b2400010f7983 */ /* 0x001ee80000100800 */
[----:B------:R0:W-:Y:S04]  /*2dc0*/  STL [R1+0x4], R3 ;  /* 0x0000040301007387 */ /* 0x0001e80000100800 */
[----:B0-----:R-:W3:Y:S04]  /*2dd0*/  LDL.LU R3, [R1+0x1bcc] ;  /* 0x001bcc0001037983 */ /* 0x001ee80000300800 */
[----:B------:R-:W3:Y:S01]  /*2de0*/  LDL.LU R0, [R1+0x1bc8] ;  /* 0x001bc80001007983 */ /* 0x000ee20000300800 */
[----:B--2---:R-:W-:-:S05]  /*2df0*/  @!P4 IMAD.MOV R2, RZ, RZ, -R2 ;  /* 0x000000ffff02c224 */ /* 0x004fca00078e0a02 */
[----:B------:R0:W-:Y:S04]  /*2e00*/  STL [R1], R2 ;  /* 0x0000000201007387 */ /* 0x0001e80000100800 */
[----:B0-----:R-:W2:Y:S01]  /*2e10*/  LDL.LU R2, [R1+0x1bc4] ;  /* 0x001bc40001027983 */ /* 0x001ea20000300800 */
[----:B------:R-:W-:Y:S01]  /*2e20*/  ISETP.GE.AND P4, PT, R28, RZ, PT ;  /* 0x000000ff1c00720c */ /* 0x000fe20003f86270 */
[----:B---3--:R-:W-:-:S05]  /*2e30*/  @!P3 IMAD.MOV R0, RZ, RZ, -R0 ;  /* 0x000000ffff00b224 */ /* 0x008fca00078e0a00 */
[----:B------:R0:W-:Y:S04]  /*2e40*/  STL [R1+0x1ba4], R0 ;  /* 0x001ba40001007387 */ /* 0x0001e80000100800 */
[----:B------:R-:W3:Y:S04]  /*2e50*/  LDL R28, [R1+0x1b18] ;  /* 0x001b1800011c7983 */ /* 0x000ee80000100800 */
[----:B0-----:R-:W3:Y:S01]  /*2e60*/  LDL R0, [R1+0x1b1c] ;  /* 0x001b1c0001007983 */ /* 0x001ee20000100800 */
[----:B--2---:R-:W-:Y:S01]  /*2e70*/  @!P0 IMAD.MOV R2, RZ, RZ, -R2 ;  /* 0x000000ffff028224 */ /* 0x004fe200078e0a02 */
[----:B------:R-:W-:-:S04]  /*2e80*/  ISETP.GE.AND P0, PT, R11, RZ, PT ;  /* 0x000000ff0b00720c */ /* 0x000fc80003f06270 */
[----:B------:R0:W-:Y:S04]  /*2e90*/  STL [R1+0x1ba8], R2 ;  /* 0x001ba80201007387 */ /* 0x0001e80000100800 */
[----:B------:R-:W2:Y:S04]  /*2ea0*/  LDL R11, [R1+0x1b14] ;  /* 0x001b1400010b7983 */ /* 0x000ea80000100800 */
[----:B0-----:R-:W2:Y:S01]  /*2eb0*/  LDL R2, [R1+0x1b20] ;  /* 0x001b200001027983 */ /* 0x001ea20000100800 */
[----:B------:R-:W-:Y:S01]  /*2ec0*/  ISETP.GE.AND P3, PT, R29, RZ, PT ;  /* 0x000000ff1d00720c */ /* 0x000fe20003f66270 */
[----:B------:R-:W-:Y:S01]  /*2ed0*/  @!P5 IMAD.MOV R3, RZ, RZ, -R3 ;  /* 0x000000ffff03d224 */ /* 0x000fe200078e0a03 */
[----:B------:R-:W-:Y:S01]  /*2ee0*/  ISETP.GE.AND P5, PT, R24, RZ, PT ;  /* 0x000000ff1800720c */ /* 0x000fe20003fa6270 */
[----:B------:R-:W-:Y:S01]  /*2ef0*/  @!P2 IMAD.MOV R4, RZ, RZ, -R4 ;  /* 0x000000ffff04a224 */ /* 0x000fe200078e0a04 */
[----:B------:R-:W2:Y:S01]  /*2f00*/  LDL R29, [R1+0x1b10] ;  /* 0x001b1000011d7983 */ /* 0x000ea20000100800 */
[----:B------:R-:W-:Y:S01]  /*2f10*/  @!P1 IMAD.MOV R5, RZ, RZ, -R5 ;  /* 0x000000ffff059224 */ /* 0x000fe200078e0a05 */
[----:B----4-:R-:W-:Y:S01]  /*2f20*/  ISETP.GE.AND P2, PT, R14, RZ, PT ;  /* 0x000000ff0e00720c */ /* 0x010fe20003f46270 */
[----:B------:R-:W-:Y:S01]  /*2f30*/  @!P4 IMAD.MOV R6, RZ, RZ, -R6 ;  /* 0x000000ffff06c224 */ /* 0x000fe200078e0a06 */
[----:B------:R-:W-:Y:S01]  /*2f40*/  STL [R1+0x1bac], R3 ;  /* 0x001bac0301007387 */ /* 0x000fe20000100800 */
[----:B------:R-:W-:Y:S01]  /*2f50*/  @!P0 IMAD.MOV R8, RZ, RZ, -R8 ;  /* 0x000000ffff088224 */ /* 0x000fe200078e0a08 */
[----:B------:R-:W-:-:S02]  /*2f60*/  ISETP.GE.AND P1, PT, R15, RZ, PT ;  /* 0x000000ff0f00720c */ /* 0x000fc40003f26270 */
[----:B------:R-:W4:Y:S01]  /*2f70*/  LDL R24, [R1+0x1b0c] ;  /* 0x001b0c0001187983 */ /* 0x000f220000100800 */
[----:B------:R-:W-:Y:S01]  /*2f80*/  @!P3 IMAD.MOV R7, RZ, RZ, -R7 ;  /* 0x000000ffff07b224 */ /* 0x000fe200078e0a07 */
[----:B---3--:R-:W-:Y:S01]  /*2f90*/  ISETP.GE.AND P0, PT, R28, RZ, PT ;  /* 0x000000ff1c00720c */ /* 0x008fe20003f06270 */
[----:B------:R-:W-:Y:S01]  /*2fa0*/  @!P5 IMAD.MOV R9, RZ, RZ, -R9 ;  /* 0x000000ffff09d224 */ /* 0x000fe200078e0a09 */
[----:B------:R0:W-:Y:S01]  /*2fb0*/  STL [R1+0x1bb0], R4 ;  /* 0x001bb00401007387 */ /* 0x0001e20000100800 */
[----:B------:R-:W-:-:S03]  /*2fc0*/  ISETP.GE.AND P3, PT, R0, RZ, PT ;  /* 0x000000ff0000720c */ /* 0x000fc60003f66270 */
[----:B------:R-:W3:Y:S04]  /*2fd0*/  LDL R14, [R1+0x1b08] ;  /* 0x001b0800010e7983 */ /* 0x000ee80000100800 */
[----:B------:R-:W4:Y:S04]  /*2fe0*/  LDL R15, [R1+0x1b04] ;  /* 0x001b0400010f7983 */ /* 0x000f280000100800 */
[----:B0-----:R-:W4:Y:S04]  /*2ff0*/  LDL R4, [R1+0x1b00] ;  /* 0x001b000001047983 */ /* 0x001f280000100800 */
[----:B------:R-:W4:Y:S04]  /*3000*/  LDL R3, [R1+0x1afc] ;  /* 0x001afc0001037983 */ /* 0x000f280000100800 */
[----:B------:R-:W4:Y:S04]  /*3010*/  LDL R0, [R1+0x1af4] ;  /* 0x001af40001007983 */ /* 0x000f280000100800 */
[----:B------:R-:W4:Y:S01]  /*3020*/  LDL R28, [R1+0x1aec] ;  /* 0x001aec00011c7983 */ /* 0x000f220000100800 */
[----:B--2---:R-:W-:-:S02]  /*3030*/  ISETP.GE.AND P5, PT, R11, RZ, PT ;  /* 0x000000ff0b00720c */ /* 0x004fc40003fa6270 */
[----:B------:R-:W-:Y:S02]  /*3040*/  ISETP.GE.AND P4, PT, R2, RZ, PT ;  /* 0x000000ff0200720c */ /* 0x000fe40003f86270 */
[----:B------:R-:W2:Y:S04]  /*3050*/  LDL R2, [R1+0x1af8] ;  /* 0x001af80001027983 */ /* 0x000ea80000100800 */
[----:B------:R-:W2:Y:S01]  /*3060*/  LDL.LU R11, [R1+0x1bc0] ;  /* 0x001bc000010b7983 */ /* 0x000ea20000300800 */
[----:B------:R-:W-:Y:S01]  /*3070*/  @!P2 IMAD.MOV R10, RZ, RZ, -R10 ;  /* 0x000000ffff0aa224 */ /* 0x000fe200078e0a0a */
[----:B------:R-:W-:Y:S01]  /*3080*/  ISETP.GE.AND P2, PT, R29, RZ, PT ;  /* 0x000000ff1d00720c */ /* 0x000fe20003f46270 */
[----:B------:R-:W-:Y:S01]  /*3090*/  @!P3 IMAD.MOV R13, RZ, RZ, -R13 ;  /* 0x000000ffff0db224 */ /* 0x000fe200078e0a0d */
[----:B------:R-:W2:Y:S03]  /*30a0*/  LDL R29, [R1+0x1af0] ;  /* 0x001af000011d7983 */ /* 0x000ea60000100800 */
[----:B------:R-:W-:Y:S01]  /*30b0*/  @!P4 IMAD.MOV R12, RZ, RZ, -R12 ;  /* 0x000000ffff0cc224 */ /* 0x000fe200078e0a0c */
[----:B---3--:R-:W-:-:S02]  /*30c0*/  ISETP.GE.AND P4, PT, R14, RZ, PT ;  /* 0x000000ff0e00720c */ /* 0x008fc40003f86270 */
[----:B----4-:R-:W-:Y:S01]  /*30d0*/  ISETP.GE.AND P3, PT, R15, RZ, PT ;  /* 0x000000ff0f00720c */ /* 0x010fe20003f66270 */
[----:B--2---:R-:W-:Y:S01]  /*30e0*/  @!P1 IMAD.MOV R11, RZ, RZ, -R11 ;  /* 0x000000ffff0b9224 */ /* 0x004fe200078e0a0b */
[----:B------:R-:W-:Y:S02]  /*30f0*/  ISETP.GE.AND P1, PT, R24, RZ, PT ;  /* 0x000000ff1800720c */ /* 0x000fe40003f26270 */
[----:B------:R-:W2:Y:S04]  /*3100*/  LDL R24, [R1+0x1ae8] ;  /* 0x001ae80001187983 */ /* 0x000ea80000100800 */
[----:B------:R-:W3:Y:S04]  /*3110*/  LDL.LU R14, [R1+0x1bbc] ;  /* 0x001bbc00010e7983 */ /* 0x000ee80000300800 */
[----:B------:R-:W4:Y:S01]  /*3120*/  LDL.LU R15, [R1+0x1bb8] ;  /* 0x001bb800010f7983 */ /* 0x000f220000300800 */
[----:B------:R-:W-:Y:S01]  /*3130*/  @!P2 IMAD.MOV R16, RZ, RZ, -R16 ;  /* 0x000000ffff10a224 */ /* 0x000fe200078e0a10 */
[----:B------:R-:W-:Y:S01]  /*3140*/  ISETP.GE.AND P2, PT, R2, RZ, PT ;  /* 0x000000ff0200720c */ /* 0x000fe20003f46270 */
[----:B------:R-:W-:Y:S01]  /*3150*/  @!P1 IMAD.MOV R17, RZ, RZ, -R17 ;  /* 0x000000ffff119224 */ /* 0x000fe200078e0a11 */
[----:B------:R-:W-:Y:S01]  /*3160*/  ISETP.GE.AND P1, PT, R0, RZ, PT ;  /* 0x000000ff0000720c */ /* 0x000fe20003f26270 */
[----:B------:R-:W-:Y:S01]  /*3170*/  @!P4 IMAD.MOV R18, RZ, RZ, -R18 ;  /* 0x000000ffff12c224 */ /* 0x000fe200078e0a12 */
[----:B------:R-:W-:Y:S01]  /*3180*/  ISETP.GE.AND P4, PT, R28, RZ, PT ;  /* 0x000000ff1c00720c */ /* 0x000fe20003f86270 */
[----:B------:R-:W-:-:S02]  /*3190*/  IMAD.MOV.U32 R28, RZ, RZ, R21 ;  /* 0x000000ffff1c7224 */ /* 0x000fc400078e0015 */
[----:B------:R-:W-:Y:S01]  /*31a0*/  @!P3 IMAD.MOV R19, RZ, RZ, -R19 ;  /* 0x000000ffff13b224 */ /* 0x000fe200078e0a13 */
[----:B------:R-:W-:Y:S02]  /*31b0*/  ISETP.GE.AND P3, PT, R29, RZ, PT ;  /* 0x000000ff1d00720c */ /* 0x000fe40003f66270 */
[----:B------:R-:W0:Y:S01]  /*31c0*/  S2R R29, SR_TID.X ;  /* 0x00000000001d7919 */ /* 0x000e220000002100 */
[----:B---3--:R-:W-:Y:S01]  /*31d0*/  @!P0 IMAD.MOV R14, RZ, RZ, -R14 ;  /* 0x000000ffff0e8224 */ /* 0x008fe200078e0a0e */
[----:B------:R-:W-:Y:S02]  /*31e0*/  ISETP.GE.AND P0, PT, R4, RZ, PT ;  /* 0x000000ff0400720c */ /* 0x000fe40003f06270 */
[----:B------:R-:W3:Y:S01]  /*31f0*/  LDL.LU R4, [R1+0x10] ;  /* 0x0000100001047983 */ /* 0x000ee20000300800 */
[----:B----4-:R-:W-:Y:S01]  /*3200*/  @!P5 IMAD.MOV R15, RZ, RZ, -R15 ;  /* 0x000000ffff0fd224 */ /* 0x010fe200078e0a0f */
[----:B------:R-:W-:Y:S02]  /*3210*/  ISETP.GE.AND P5, PT, R3, RZ, PT ;  /* 0x000000ff0300720c */ /* 0x000fe40003fa6270 */
[----:B------:R-:W4:Y:S04]  /*3220*/  LDL.LU R3, [R1+0xc] ;  /* 0x00000c0001037983 */ /* 0x000f280000300800 */
[----:B------:R-:W3:Y:S04]  /*3230*/  LDL.LU R2, [R1+0x8] ;  /* 0x0000080001027983 */ /* 0x000ee80000300800 */
[----:B------:R-:W3:Y:S04]  /*3240*/  LDL.LU R0, [R1+0x4] ;  /* 0x0000040001007983 */ /* 0x000ee80000300800 */
[----:B------:R-:W3:Y:S01]  /*3250*/  LDL R21, [R1+0x1ad0] ;  /* 0x001ad00001157983 */ /* 0x000ee20000100800 */
[----:B0-----:R-:W-:Y:S01]  /*3260*/  LOP3.LUT R29, R29, 0x7f, RZ, 0xc0, !PT ;  /* 0x0000007f1d1d7812 */ /* 0x001fe200078ec0ff */
[----:B------:R-:W-:-:S02]  /*3270*/  @!P5 IMAD.MOV R28, RZ, RZ, -R28 ;  /* 0x000000ffff1cd224 */ /* 0x000fc400078e0a1c */
[----:B------:R-:W-:Y:S01]  /*3280*/  @!P0 IMAD.MOV R20, RZ, RZ, -R20 ;  /* 0x000000ffff148224 */ /* 0x000fe200078e0a14 */
[----:B--2---:R-:W-:Y:S02]  /*3290*/  ISETP.GE.AND P0, PT, R24, RZ, PT ;  /* 0x000000ff1800720c */ /* 0x004fe40003f06270 */
[----:B------:R-:W2:Y:S01]  /*32a0*/  LDL.LU R24, [R1+0x1bb4] ;  /* 0x001bb40001187983 */ /* 0x000ea20000300800 */
[----:B---3--:R-:W-:Y:S01]  /*32b0*/  ISETP.GE.AND P5, PT, R21, RZ, PT ;  /* 0x000000ff1500720c */ /* 0x008fe20003fa6270 */
[----:B------:R-:W-:-:S05]  /*32c0*/  IMAD R21, R29, c[0x0][0x18c], RZ ;  /* 0x000063001d157a24 */ /* 0x000fca00078e02ff */
[----:B------:R-:W-:-:S05]  /*32d0*/  LEA R21, P6, R21, c[0x0][0x168], 0x1 ;  /* 0x00005a0015157a11 */ /* 0x000fca00078c08ff */
[----:B------:R0:W-:Y:S04]  /*32e0*/  STL [R1+0x1b88], R21 ;  /* 0x001b881501007387 */ /* 0x0001e80000100800 */
[----:B0-----:R-:W3:Y:S01]  /*32f0*/  LDL.LU R21, [R1] ;  /* 0x0000000001157983 */ /* 0x001ee20000300800 */
[----:B------:R-:W-:Y:S01]  /*3300*/  @!P2 IMAD.MOV R22, RZ, RZ, -R22 ;  /* 0x000000ffff16a224 */ /* 0x000fe200078e0a16 */
[----:B------:R-:W-:Y:S02]  /*3310*/  ISETP.NE.AND P2, PT, RZ, c[0x0][0x17c], PT ;  /* 0x00005f00ff007a0c */ /* 0x000fe40003f45270 */
[----:B------:R-:W-:-:S04]  /*3320*/  LOP3.LUT R29, RZ, c[0x0][0x17c], RZ, 0x33, !PT ;  /* 0x00005f00ff1d7a12 */ /* 0x000fc800078e33ff */
[C---:B------:R-:W-:Y:S02]  /*3330*/  SEL R4, R29.reuse, R4, !P2 ;  /* 0x000000041d047207 */ /* 0x040fe40005000000 */
[C---:B----4-:R-:W-:Y:S02]  /*3340*/  SEL R3, R29.reuse, R3, !P2 ;  /* 0x000000031d037207 */ /* 0x050fe40005000000 */
[C---:B------:R-:W-:Y:S01]  /*3350*/  SEL R2, R29.reuse, R2, !P2 ;  /* 0x000000021d027207 */ /* 0x040fe20005000000 */
[----:B------:R0:W-:Y:S01]  /*3360*/  STL [R1+0x14], R4 ;  /* 0x0000140401007387 */ /* 0x0001e20000100800 */
[----:B------:R-:W-:-:S03]  /*3370*/  SEL R0, R29, R0, !P2 ;  /* 0x000000001d007207 */ /* 0x000fc60005000000 */
[----:B0-----:R-:W4:Y:S04]  /*3380*/  LDL.LU R4, [R1+0x1bb0] ;  /* 0x001bb00001047983 */ /* 0x001f280000300800 */
[----:B------:R0:W-:Y:S04]  /*3390*/  STL [R1+0x10], R3 ;  /* 0x0000100301007387 */ /* 0x0001e80000100800 */
[----:B0-----:R-:W2:Y:S04]  /*33a0*/  LDL.LU R3, [R1+0x1bac] ;  /* 0x001bac0001037983 */ /* 0x001ea80000300800 */
[----:B------:R0:W-:Y:S04]  /*33b0*/  STL [R1+0xc], R2 ;  /* 0x00000c0201007387 */ /* 0x0001e80000100800 */
[----:B0-----:R-:W2:Y:S04]  /*33c0*/  LDL.LU R2, [R1+0x1ba8] ;  /* 0x001ba80001027983 */ /* 0x001ea80000300800 */
[----:B------:R0:W-:Y:S04]  /*33d0*/  STL [R1+0x8], R0 ;  /* 0x0000080001007387 */ /* 0x0001e80000100800 */
[----:B0-----:R-:W2:Y:S01]  /*33e0*/  LDL.LU R0, [R1+0x1ba4] ;  /* 0x001ba40001007983 */ /* 0x001ea20000300800 */
[----:B---3--:R-:W-:-:S03]  /*33f0*/  SEL R21, R29, R21, !P2 ;  /* 0x000000151d157207 */ /* 0x008fc60005000000 */
[----:B------:R-:W3:Y:S04]  /*3400*/  LDL.LU R29, [R1+0x24] ;  /* 0x00002400011d7983 */ /* 0x000ee80000300800 */
[----:B---3--:R0:W-:Y:S04]  /*3410*/  STL [R1+0x1ba0], R29 ;  /* 0x001ba01d01007387 */ /* 0x0081e80000100800 */
[----:B------:R2:W-:Y:S01]  /*3420*/  STL [R1+0x4], R21 ;  /* 0x0000041501007387 */ /* 0x0005e20000100800 */
[----:B0-----:R-:W-:-:S04]  /*3430*/  LOP3.LUT R29, RZ, c[0x0][0x17c], RZ, 0x33, !PT ;  /* 0x00005f00ff1d7a12 */ /* 0x001fc800078e33ff */
[----:B--2---:R-:W-:-:S05]  /*3440*/  SEL R21, R29, R0, !P2 ;  /* 0x000000001d157207 */ /* 0x004fca0005000000 */
[----:B------:R0:W-:Y:S04]  /*3450*/  STL [R1+0x1b8c], R21 ;  /* 0x001b8c1501007387 */ /* 0x0001e80000100800 */
[----:B0-----:R-:W2:Y:S04]  /*3460*/  LDL.LU R21, [R1+0xc] ;  /* 0x00000c0001157983 */ /* 0x001ea80000300800 */
[----:B--2---:R0:W-:Y:S04]  /*3470*/  STL [R1+0x1b90], R21 ;  /* 0x001b901501007387 */ /* 0x0041e80000100800 */
[----:B0-----:R-:W2:Y:S01]  /*3480*/  LDL.LU R21, [R1+0x10] ;  /* 0x0000100001157983 */ /* 0x001ea20000300800 */
[----:B------:R-:W-:-:S02]  /*3490*/  @!P1 IMAD.MOV R23, RZ, RZ, -R23 ;  /* 0x000000ffff179224 */ /* 0x000fc400078e0a17 */
[----:B------:R-:W-:Y:S01]  /*34a0*/  @!P4 IMAD.MOV R25, RZ, RZ, -R25 ;  /* 0x000000ffff19c224 */ /* 0x000fe200078e0a19 */
[----:B--2---:R0:W-:Y:S04]  /*34b0*/  STL [R1+0x1b94], R21 ;  /* 0x001b941501007387 */ /* 0x0041e80000100800 */
[----:B0-----:R-:W2:Y:S01]  /*34c0*/  LDL.LU R21, [R1+0x14] ;  /* 0x0000140001157983 */ /* 0x001ea20000300800 */
[----:B------:R-:W-:Y:S02]  /*34d0*/  @!P3 IMAD.MOV R26, RZ, RZ, -R26 ;  /* 0x000000ffff1ab224 */ /* 0x000fe400078e0a1a */
[----:B------:R-:W-:Y:S02]  /*34e0*/  @!P0 IMAD.MOV R27, RZ, RZ, -R27 ;  /* 0x000000ffff1b8224 */ /* 0x000fe400078e0a1b */
[----:B------:R-:W-:Y:S01]  /*34f0*/  @!P5 IMAD.MOV R24, RZ, RZ, -R24 ;  /* 0x000000ffff18d224 */ /* 0x000fe200078e0a18 */
[----:B------:R-:W-:-:S02]  /*3500*/  SEL R2, R29, R2, !P2 ;  /* 0x000000021d027207 */ /* 0x000fc40005000000 */
[C---:B------:R-:W-:Y:S02]  /*3510*/  SEL R3, R29.reuse, R3, !P2 ;  /* 0x000000031d037207 */ /* 0x040fe40005000000 */
[C---:B----4-:R-:W-:Y:S02]  /*3520*/  SEL R4, R29.reuse, R4, !P2 ;  /* 0x000000041d047207 */ /* 0x050fe40005000000 */
[C---:B------:R-:W-:Y:S02]  /*3530*/  SEL R5, R29.reuse, R5, !P2 ;  /* 0x000000051d057207 */ /* 0x040fe40005000000 */
[C---:B------:R-:W-:Y:S02]  /*3540*/  SEL R6, R29.reuse, R6, !P2 ;  /* 0x000000061d067207 */ /* 0x040fe40005000000 */
[C---:B------:R-:W-:Y:S02]  /*3550*/  SEL R7, R29.reuse, R7, !P2 ;  /* 0x000000071d077207 */ /* 0x040fe40005000000 */
[----:B------:R-:W-:-:S02]  /*3560*/  SEL R8, R29, R8, !P2 ;  /* 0x000000081d087207 */ /* 0x000fc40005000000 */
[C---:B------:R-:W-:Y:S02]  /*3570*/  SEL R9, R29.reuse, R9, !P2 ;  /* 0x000000091d097207 */ /* 0x040fe40005000000 */
[C---:B------:R-:W-:Y:S02]  /*3580*/  SEL R10, R29.reuse, R10, !P2 ;  /* 0x0000000a1d0a7207 */ /* 0x040fe40005000000 */
        /* <DEDUP_REMOVED lines=16> */
[----:B------:R-:W-:Y:S01]  /*3690*/  SEL R24, R29, R24, !P2 ;  /* 0x000000181d187207 */ /* 0x000fe20005000000 */
[----:B--2---:R0:W-:Y:S04]  /*36a0*/  STL [R1+0x1b98], R21 ;  /* 0x001b981501007387 */ /* 0x0041e80000100800 */
[----:B0-----:R-:W2:Y:S04]  /*36b0*/  LDL.LU R21, [R1+0x1c] ;  /* 0x00001c0001157983 */ /* 0x001ea80000300800 */
[----:B------:R-:W3:Y:S04]  /*36c0*/  LDL.LU R29, [R1+0x1ba0] ;  /* 0x001ba000011d7983 */ /* 0x000ee80000300800 */
[----:B------:R-:W0:Y:S02]  /*36d0*/  S2R R0, SR_TID.X ;  /* 0x0000000000007919 */ /* 0x000e240000002100 */
[----:B0-----:R-:W-:-:S05]  /*36e0*/  LOP3.LUT R0, R0, 0x7f, RZ, 0xc0, !PT ;  /* 0x0000007f00007812 */ /* 0x001fca00078ec0ff */
[----:B------:R-:W-:-:S05]  /*36f0*/  IMAD R0, R0, c[0x0][0x18c], RZ ;  /* 0x0000630000007a24 */ /* 0x000fca00078e02ff */
[----:B------:R-:W-:-:S05]  /*3700*/  LEA.HI.X.SX32 R0, R0, c[0x0][0x16c], 0x1, P6 ;  /* 0x00005b0000007a11 */ /* 0x000fca00030f0eff */
[----:B------:R0:W-:Y:S04]  /*3710*/  STL [R1+0x1b84], R0 ;  /* 0x001b840001007387 */ /* 0x0001e80000100800 */
[----:B0-----:R-:W4:Y:S01]  /*3720*/  LDL.LU R0, [R1+0x4] ;  /* 0x0000040001007983 */ /* 0x001f220000300800 */
[----:B---3--:R-:W-:-:S05]  /*3730*/  IMAD R29, R29, c[0x0][0x184], RZ ;  /* 0x000061001d1d7a24 */ /* 0x008fca00078e02ff */
[----:B------:R0:W-:Y:S04]  /*3740*/  STL [R1+0x24], R29 ;  /* 0x0000241d01007387 */ /* 0x0001e80000100800 */
[----:B0-----:R-:W3:Y:S01]  /*3750*/  LDL.LU R29, [R1+0x1b9c] ;  /* 0x001b9c00011d7983 */ /* 0x001ee20000300800 */
[----:B--2---:R-:W-:Y:S02]  /*3760*/  IMAD R21, R21, c[0x0][0x184], RZ ;  /* 0x0000610015157a24 */ /* 0x004fe400078e02ff */
[----:B---3--:R-:W-:-:S05]  /*3770*/  IMAD R29, R29, c[0x0][0x184], RZ ;  /* 0x000061001d1d7a24 */ /* 0x008fca00078e02ff */
[----:B------:R0:W-:Y:S04]  /*3780*/  STL [R1+0x1b68], R29 ;  /* 0x001b681d01007387 */ /* 0x0001e80000100800 */
[----:B0-----:R-:W2:Y:S04]  /*3790*/  LDL.LU R29, [R1+0x18] ;  /* 0x00001800011d7983 */ /* 0x001ea80000300800 */
[----:B------:R0:W-:Y:S04]  /*37a0*/  STL [R1+0x1c], R21 ;  /* 0x00001c1501007387 */ /* 0x0001e80000100800 */
[----:B0-----:R-:W3:Y:S01]  /*37b0*/  LDL.LU R21, [R1+0x1b98] ;  /* 0x001b980001157983 */ /* 0x001ee20000300800 */
[----:B--2---:R-:W-:-:S05]  /*37c0*/  IMAD R29, R29, c[0x0][0x184], RZ ;  /* 0x000061001d1d7a24 */ /* 0x004fca00078e02ff */
[----:B------:R0:W-:Y:S01]  /*37d0*/  STL [R1+0x1b6c], R29 ;  /* 0x001b6c1d01007387 */ /* 0x0001e20000100800 */
[----:B---3--:R-:W-:-:S03]  /*37e0*/  IMAD R21, R21, c[0x0][0x190], RZ ;  /* 0x0000640015157a24 */ /* 0x008fc600078e02ff */
[----:B0-----:R-:W2:Y:S04]  /*37f0*/  LDL.LU R29, [R1+0x8] ;  /* 0x00000800011d7983 */ /* 0x001ea80000300800 */
[----:B------:R0:W-:Y:S04]  /*3800*/  STL [R1+0x14], R21 ;  /* 0x0000141501007387 */ /* 0x0001e80000100800 */
[----:B0-----:R-:W3:Y:S02]  /*3810*/  LDL.LU R21, [R1+0x1b94] ;  /* 0x001b940001157983 */ /* 0x001ee40000300800 */
[----:B---3--:R-:W-:-:S05]  /*3820*/  IMAD R21, R21, c[0x0][0x190], RZ ;  /* 0x0000640015157a24 */ /* 0x008fca00078e02ff */
[----:B------:R0:W-:Y:S04]  /*3830*/  STL [R1+0x10], R21 ;  /* 0x0000101501007387 */ /* 0x0001e80000100800 */
[----:B0-----:R-:W3:Y:S02]  /*3840*/  LDL.LU R21, [R1+0x1b90] ;  /* 0x001b900001157983 */ /* 0x001ee40000300800 */
[----:B---3--:R-:W-:-:S05]  /*3850*/  IMAD R21, R21, c[0x0][0x190], RZ ;  /* 0x0000640015157a24 */ /* 0x008fca00078e02ff */
[----:B------:R0:W-:Y:S04]  /*3860*/  STL [R1+0xc], R21 ;  /* 0x00000c1501007387 */ /* 0x0001e80000100800 */
[----:B0-----:R-:W3:Y:S01]  /*3870*/  LDL.LU R21, [R1+0x1b8c] ;  /* 0x001b8c0001157983 */ /* 0x001ee20000300800 */
[----:B--2---:R-:W-:Y:S02]  /*3880*/  IMAD R29, R29, c[0x0][0x190], RZ ;  /* 0x000064001d1d7a24 */ /* 0x004fe400078e02ff */
[----:B----4-:R-:W-:Y:S02]  /*3890*/  IMAD R0, R0, c[0x0][0x190], RZ ;  /* 0x0000640000007a24 */ /* 0x010fe400078e02ff */
[----:B------:R-:W-:Y:S01]  /*38a0*/  IMAD R4, R4, c[0x0][0x190], RZ ;  /* 0x0000640004047a24 */ /* 0x000fe200078e02ff */
[----:B------:R3:W-:Y:S01]  /*38b0*/  STL [R1+0x8], R29 ;  /* 0x0000081d01007387 */ /* 0x0007e20000100800 */
[----:B------:R-:W-:-:S02]  /*38c0*/  IMAD R5, R5, c[0x0][0x190], RZ ;  /* 0x0000640005057a24 */ /* 0x000fc400078e02ff */
[----:B------:R-:W-:Y:S02]  /*38d0*/  IMAD R6, R6, c[0x0][0x190], RZ ;  /* 0x0000640006067a24 */ /* 0x000fe400078e02ff */
[----:B------:R-:W-:Y:S02]  /*38e0*/  IMAD R7, R7, c[0x0][0x190], RZ ;  /* 0x0000640007077a24 */ /* 0x000fe400078e02ff */
[----:B------:R-:W-:Y:S02]  /*38f0*/  IMAD R8, R8, c[0x0][0x190], RZ ;  /* 0x0000640008087a24 */ /* 0x000fe400078e02ff */
[----:B---3--:R-:W-:Y:S02]  /*3900*/  IMAD R29, R21, c[0x0][0x190], RZ ;  /* 0x00006400151d7a24 */ /* 0x008fe400078e02ff */
[----:B------:R-:W2:Y:S04]  /*3910*/  LDL.LU R21, [R1+0x1b88] ;  /* 0x001b880001157983 */ /* 0x000ea80000300800 */
[----:B------:R-:W-:Y:S04]  /*3920*/  STL [R1+0x4], R0 ;  /* 0x0000040001007387 */ /* 0x000fe80000100800 */
[----:B------:R0:W-:Y:S04]  /*3930*/  STL [R1+0x1b80], R4 ;  /* 0x001b800401007387 */ /* 0x0001e80000100800 */
[----:B0-----:R-:W2:Y:S04]  /*3940*/  LDL.LU R4, [R1+0x14] ;  /* 0x0000140001047983 */ /* 0x001ea80000300800 */
[----:B------:R0:W-:Y:S04]  /*3950*/  STL [R1+0x1b7c], R5 ;  /* 0x001b7c0501007387 */ /* 0x0001e80000100800 */
[----:B0-----:R-:W3:Y:S04]  /*3960*/  LDL.LU R5, [R1+0x10] ;  /* 0x0000100001057983 */ /* 0x001ee80000300800 */
[----:B------:R0:W-:Y:S04]  /*3970*/  STL [R1+0x1b78], R6 ;  /* 0x001b780601007387 */ /* 0x0001e80000100800 */
[----:B0-----:R-:W4:Y:S04]  /*3980*/  LDL.LU R6, [R1+0xc] ;  /* 0x00000c0001067983 */ /* 0x001f280000300800 */
[----:B------:R0:W-:Y:S04]  /*3990*/  STL [R1+0x1b74], R7 ;  /* 0x001b740701007387 */ /* 0x0001e80000100800 */
[----:B0-----:R-:W4:Y:S04]  /*39a0*/  LDL.LU R7, [R1+0x8] ;  /* 0x0000080001077983 */ /* 0x001f280000300800 */
[----:B------:R0:W-:Y:S04]  /*39b0*/  STL [R1+0x1b70], R8 ;  /* 0x001b700801007387 */ /* 0x0001e80000100800 */
[----:B0-----:R-:W4:Y:S01]  /*39c0*/  LDL.LU R8, [R1+0x4] ;  /* 0x0000040001087983 */ /* 0x001f220000300800 */
[----:B------:R-:W-:Y:S01]  /*39d0*/  IMAD R2, R2, c[0x0][0x190], RZ ;  /* 0x0000640002027a24 */ /* 0x000fe200078e02ff */
[----:B--2---:R-:W-:-:S05]  /*39e0*/  LEA R0, P6, R4, R21, 0x1 ;  /* 0x0000001504007211 */ /* 0x004fca00078c08ff */
[----:B------:R3:W-:Y:S02]  /*39f0*/  STL [R1+0x1a94], R0 ;  /* 0x001a940001007387 */ /* 0x0007e40000100800 */
[----:B---3--:R-:W-:-:S05]  /*3a00*/  LEA R0, P5, R5, R21, 0x1 ;  /* 0x0000001505007211 */ /* 0x008fca00078a08ff */
[----:B------:R4:W-:Y:S02]  /*3a10*/  STL [R1+0x1a98], R0 ;  /* 0x001a980001007387 */ /* 0x0009e40000100800 */
[----:B----4-:R-:W-:-:S05]  /*3a20*/  LEA R0, P4, R6, R21, 0x1 ;  /* 0x0000001506007211 */ /* 0x010fca00078808ff */
[----:B------:R0:W-:Y:S02]  /*3a30*/  STL [R1+0x1a9c], R0 ;  /* 0x001a9c0001007387 */ /* 0x0001e40000100800 */
[----:B0-----:R-:W-:-:S05]  /*3a40*/  LEA R0, P3, R7, R21, 0x1 ;  /* 0x0000001507007211 */ /* 0x001fca00078608ff */
[----:B------:R0:W-:Y:S02]  /*3a50*/  STL [R1+0x1aa0], R0 ;  /* 0x001aa00001007387 */ /* 0x0001e40000100800 */
[----:B0-----:R-:W-:-:S05]  /*3a60*/  LEA R0, P2, R8, R21, 0x1 ;  /* 0x0000001508007211 */ /* 0x001fca00078408ff */
[----:B------:R0:W-:Y:S02]  /*3a70*/  STL [R1+0x1aa4], R0 ;  /* 0x001aa40001007387 */ /* 0x0001e40000100800 */
[----:B0-----:R-:W-:-:S05]  /*3a80*/  LEA R0, P0, R29, R21, 0x1 ;  /* 0x000000151d007211 */ /* 0x001fca00078008ff */
[----:B------:R0:W-:Y:S02]  /*3a90*/  STL [R1+0x1aa8], R0 ;  /* 0x001aa80001007387 */ /* 0x0001e40000100800 */
[----:B0-----:R-:W-:-:S05]  /*3aa0*/  LEA R0, P1, R2, R21, 0x1 ;  /* 0x0000001502007211 */ /* 0x001fca00078208ff */
[----:B------:R0:W-:Y:S04]  /*3ab0*/  STL [R1+0x1aac], R0 ;  /* 0x001aac0001007387 */ /* 0x0001e80000100800 */
[----:B0-----:R-:W2:Y:S01]  /*3ac0*/  LDL.LU R0, [R1+0x1b84] ;  /* 0x001b840001007983 */ /* 0x001ea20000300800 */
[----:B------:R-:W-:Y:S01]  /*3ad0*/  IMAD R3, R3, c[0x0][0x190], RZ ;  /* 0x0000640003037a24 */ /* 0x000fe200078e02ff */
[----:B--2---:R-:W-:-:S05]  /*3ae0*/  LEA.HI.X.SX32 R4, R4, R0, 0x1, P6 ;  /* 0x0000000004047211 */ /* 0x004fca00030f0eff */
[----:B------:R0:W-:Y:S02]  /*3af0*/  STL [R1+0x1a8c], R4 ;  /* 0x001a8c0401007387 */ /* 0x0001e40000100800 */
[----:B0-----:R-:W-:-:S05]  /*3b00*/  LEA R4, P6, R3, R21, 0x1 ;  /* 0x0000001503047211 */ /* 0x001fca00078c08ff */
[----:B------:R0:W-:Y:S04]  /*3b10*/  STL [R1+0x1a90], R4 ;  /* 0x001a900401007387 */ /* 0x0001e80000100800 */
[----:B0-----:R-:W2:Y:S01]  /*3b20*/  LDL.LU R4, [R1+0x1b80] ;  /* 0x001b800001047983 */ /* 0x001ea20000300800 */
[----:B------:R-:W-:-:S05]  /*3b30*/  LEA.HI.X.SX32 R5, R5, R0, 0x1, P5 ;  /* 0x0000000005057211 */ /* 0x000fca00028f0eff */
[----:B------:R2:W-:Y:S02]  /*3b40*/  STL [R1+0x1a84], R5 ;  /* 0x001a840501007387 */ /* 0x0005e40000100800 */
[----:B--2---:R-:W-:-:S05]  /*3b50*/  LEA R5, P5, R4, R21, 0x1 ;  /* 0x0000001504057211 */ /* 0x004fca00078a08ff */
        /* <DEDUP_REMOVED lines=18> */
[----:B------:R2:W-:Y:S01]  /*3c80*/  STL [R1+0x1a64], R29 ;  /* 0x001a641d01007387 */ /* 0x0005e20000100800 */
[-C--:B------:R-:W-:Y:S01]  /*3c90*/  LEA.HI.X.SX32 R2, R2, R0.reuse, 0x1, P1 ;  /* 0x0000000002027211 */ /* 0x080fe200008f0eff */
[----:B------:R-:W-:Y:S02]  /*3ca0*/  IMAD R9, R9, c[0x0][0x190], RZ ;  /* 0x0000640009097a24 */ /* 0x000fe400078e02ff */
[----:B------:R-:W-:Y:S02]  /*3cb0*/  IMAD R10, R10, c[0x0][0x190], RZ ;  /* 0x000064000a0a7a24 */ /* 0x000fe400078e02ff */
[----:B------:R-:W-:Y:S01]  /*3cc0*/  IMAD R11, R11, c[0x0][0x190], RZ ;  /* 0x000064000b0b7a24 */ /* 0x000fe200078e02ff */
[----:B------:R-:W-:Y:S01]  /*3cd0*/  LEA.HI.X.SX32 R4, R4, R0, 0x1, P5 ;  /* 0x0000000004047211 */ /* 0x000fe200028f0eff */
[----:B------:R-:W-:Y:S02]  /*3ce0*/  IMAD R12, R12, c[0x0][0x190], RZ ;  /* 0x000064000c0c7a24 */ /* 0x000fe400078e02ff */
[----:B------:R-:W-:-:S02]  /*3cf0*/  IMAD R13, R13, c[0x0][0x190], RZ ;  /* 0x000064000d0d7a24 */ /* 0x000fc400078e02ff */
[----:B------:R-:W-:Y:S02]  /*3d00*/  IMAD R14, R14, c[0x0][0x190], RZ ;  /* 0x000064000e0e7a24 */ /* 0x000fe400078e02ff */
[----:B------:R-:W-:Y:S02]  /*3d10*/  IMAD R15, R15, c[0x0][0x190], RZ ;  /* 0x000064000f0f7a24 */ /* 0x000fe400078e02ff */
[----:B------:R-:W-:Y:S02]  /*3d20*/  IMAD R16, R16, c[0x0][0x190], RZ ;  /* 0x0000640010107a24 */ /* 0x000fe400078e02ff */
[----:B------:R-:W-:Y:S02]  /*3d30*/  IMAD R17, R17, c[0x0][0x190], RZ ;  /* 0x0000640011117a24 */ /* 0x000fe400078e02ff */
[----:B------:R-:W-:Y:S02]  /*3d40*/  IMAD R18, R18, c[0x0][0x190], RZ ;  /* 0x0000640012127a24 */ /* 0x000fe400078e02ff */
[----:B------:R-:W-:Y:S01]  /*3d50*/  IMAD R19, R19, c[0x0][0x190], RZ ;  /* 0x0000640013137a24 */ /* 0x000fe200078e02ff */
[----:B--2---:R-:W-:-:S05]  /*3d60*/  LEA R29, P0, R8, R21, 0x1 ;  /* 0x00000015081d7211 */ /* 0x004fca00078008ff */
[----:B------:R0:W-:Y:S04]  /*3d70*/  STL [R1+0x1a68], R29 ;  /* 0x001a681d01007387 */ /* 0x0001e80000100800 */
[----:B0-----:R-:W2:Y:S04]  /*3d80*/  LDL.LU R29, [R1+0x1b6c] ;  /* 0x001b6c00011d7983 */ /* 0x001ea80000300800 */
[----:B------:R0:W-:Y:S02]  /*3d90*/  STL [R1+0x1a5c], R2 ;  /* 0x001a5c0201007387 */ /* 0x0001e40000100800 */
[----:B0-----:R-:W-:-:S05]  /*3da0*/  LEA R2, P1, R9, R21, 0x1 ;  /* 0x0000001509027211 */ /* 0x001fca00078208ff */
[----:B------:R0:W-:Y:S02]  /*3db0*/  STL [R1+0x1a60], R2 ;  /* 0x001a600201007387 */ /* 0x0001e40000100800 */
[----:B0-----:R-:W-:-:S05]  /*3dc0*/  LEA.HI.X.SX32 R2, R3, R0, 0x1, P6 ;  /* 0x0000000003027211 */ /* 0x001fca00030f0eff */
[----:B------:R0:W-:Y:S02]  /*3dd0*/  STL [R1+0x1a54], R2 ;  /* 0x001a540201007387 */ /* 0x0001e40000100800 */
[----:B0-----:R-:W-:-:S05]  /*3de0*/  LEA R2, P6, R10, R21, 0x1 ;  /* 0x000000150a027211 */ /* 0x001fca00078c08ff */
[----:B------:R0:W-:Y:S04]  /*3df0*/  STL [R1+0x1a58], R2 ;  /* 0x001a580201007387 */ /* 0x0001e80000100800 */
[----:B------:R1:W-:Y:S01]  /*3e00*/  STL [R1+0x1a4c], R4 ;  /* 0x001a4c0401007387 */ /* 0x0003e20000100800 */
[----:B0-----:R-:W-:Y:S02]  /*3e10*/  LEA R2, P5, R11, R21, 0x1 ;  /* 0x000000150b027211 */ /* 0x001fe400078a08ff */
[----:B-1----:R-:W-:-:S03]  /*3e20*/  LEA.HI.X.SX32 R4, R5, R0, 0x1, P4 ;  /* 0x0000000005047211 */ /* 0x002fc600020f0eff */
[----:B------:R0:W-:Y:S01]  /*3e30*/  STL [R1+0x1a50], R2 ;  /* 0x001a500201007387 */ /* 0x0001e20000100800 */
[----:B------:R-:W-:-:S03]  /*3e40*/  LEA R5, P4, R12, R21, 0x1 ;  /* 0x000000150c057211 */ /* 0x000fc600078808ff */
[----:B------:R1:W-:Y:S01]  /*3e50*/  STL [R1+0x1a44], R4 ;  /* 0x001a440401007387 */ /* 0x0003e20000100800 */
[----:B0-----:R-:W-:-:S03]  /*3e60*/  LEA.HI.X.SX32 R2, R6, R0, 0x1, P3 ;  /* 0x0000000006027211 */ /* 0x001fc600018f0eff */
[----:B------:R0:W-:Y:S01]  /*3e70*/  STL [R1+0x1a48], R5 ;  /* 0x001a480501007387 */ /* 0x0001e20000100800 */
[----:B-1----:R-:W-:-:S03]  /*3e80*/  LEA R4, P3, R13, R21, 0x1 ;  /* 0x000000150d047211 */ /* 0x002fc600078608ff */
[----:B------:R1:W-:Y:S01]  /*3e90*/  STL [R1+0x1a3c], R2 ;  /* 0x001a3c0201007387 */ /* 0x0003e20000100800 */
[----:B0-----:R-:W-:-:S03]  /*3ea0*/  LEA.HI.X.SX32 R5, R7, R0, 0x1, P2 ;  /* 0x0000000007057211 */ /* 0x001fc600010f0eff */
[----:B------:R0:W-:Y:S01]  /*3eb0*/  STL [R1+0x1a40], R4 ;  /* 0x001a400401007387 */ /* 0x0001e20000100800 */
[----:B-1----:R-:W-:-:S03]  /*3ec0*/  LEA R2, P2, R14, R21, 0x1 ;  /* 0x000000150e027211 */ /* 0x002fc600078408ff */
[----:B------:R1:W-:Y:S04]  /*3ed0*/  STL [R1+0x1a34], R5 ;  /* 0x001a340501007387 */ /* 0x0003e80000100800 */
[----:B------:R-:W3:Y:S01]  /*3ee0*/  LDL.LU R6, [R1+0x1c] ;  /* 0x00001c0001067983 */ /* 0x000ee20000300800 */
[----:B0-----:R-:W-:-:S03]  /*3ef0*/  LEA.HI.X.SX32 R4, R8, R0, 0x1, P0 ;  /* 0x0000000008047211 */ /* 0x001fc600000f0eff */
[----:B------:R0:W-:Y:S01]  /*3f00*/  STL [R1+0x1a38], R2 ;  /* 0x001a380201007387 */ /* 0x0001e20000100800 */
[----:B-1----:R-:W-:-:S03]  /*3f10*/  LEA.HI.X.SX32 R5, R9, R0, 0x1, P1 ;  /* 0x0000000009057211 */ /* 0x002fc600008f0eff */
[----:B------:R1:W-:Y:S01]  /*3f20*/  STL [R1+0x1a2c], R4 ;  /* 0x001a2c0401007387 */ /* 0x0003e20000100800 */
[-C--:B0-----:R-:W-:Y:S02]  /*3f30*/  LEA R2, P0, R15, R21.reuse, 0x1 ;  /* 0x000000150f027211 */ /* 0x081fe400078008ff */
[----:B-1----:R-:W-:-:S03]  /*3f40*/  LEA R4, P1, R16, R21, 0x1 ;  /* 0x0000001510047211 */ /* 0x002fc600078208ff */
[----:B------:R0:W-:Y:S04]  /*3f50*/  STL [R1+0x1a30], R2 ;  /* 0x001a300201007387 */ /* 0x0001e80000100800 */
[----:B------:R1:W-:Y:S04]  /*3f60*/  STL [R1+0x1a24], R5 ;  /* 0x001a240501007387 */ /* 0x0003e80000100800 */
[----:B------:R4:W-:Y:S01]  /*3f70*/  STL [R1+0x1a28], R4 ;  /* 0x001a280401007387 */ /* 0x0009e20000100800 */
[----:B0-----:R-:W-:Y:S02]  /*3f80*/  LEA.HI.X.SX32 R2, R10, R0, 0x1, P6 ;  /* 0x000000000a027211 */ /* 0x001fe400030f0eff */
[----:B-1----:R-:W-:-:S03]  /*3f90*/  LEA R5, P6, R17, R21, 0x1 ;  /* 0x0000001511057211 */ /* 0x002fc600078c08ff */
[----:B------:R0:W-:Y:S01]  /*3fa0*/  STL [R1+0x1a1c], R2 ;  /* 0x001a1c0201007387 */ /* 0x0001e20000100800 */
[----:B----4-:R-:W-:-:S03]  /*3fb0*/  LEA.HI.X.SX32 R4, R11, R0, 0x1, P5 ;  /* 0x000000000b047211 */ /* 0x010fc600028f0eff */
[----:B------:R1:W-:Y:S01]  /*3fc0*/  STL [R1+0x1a20], R5 ;  /* 0x001a200501007387 */ /* 0x0003e20000100800 */
[----:B------:R-:W-:-:S03]  /*3fd0*/  IMAD R20, R20, c[0x0][0x190], RZ ;  /* 0x0000640014147a24 */ /* 0x000fc600078e02ff */
[----:B------:R4:W-:Y:S01]  /*3fe0*/  STL [R1+0x1a14], R4 ;  /* 0x001a140401007387 */ /* 0x0009e20000100800 */
[----:B0-----:R-:W-:Y:S02]  /*3ff0*/  LEA R2, P5, R18, R21, 0x1 ;  /* 0x0000001512027211 */ /* 0x001fe400078a08ff */
[----:B-1----:R-:W-:-:S03]  /*4000*/  LEA.HI.X.SX32 R5, R12, R0, 0x1, P4 ;  /* 0x000000000c057211 */ /* 0x002fc600020f0eff */
[----:B------:R0:W-:Y:S01]  /*4010*/  STL [R1+0x1a18], R2 ;  /* 0x001a180201007387 */ /* 0x0001e20000100800 */
[----:B----4-:R-:W-:-:S03]  /*4020*/  LEA R4, P4, R19, R21, 0x1 ;  /* 0x0000001513047211 */ /* 0x010fc600078808ff */
[----:B------:R1:W-:Y:S01]  /*4030*/  STL [R1+0x1a0c], R5 ;  /* 0x001a0c0501007387 */ /* 0x0003e20000100800 */
[----:B------:R-:W-:Y:S02]  /*4040*/  IMAD R28, R28, c[0x0][0x190], RZ ;  /* 0x000064001c1c7a24 */ /* 0x000fe400078e02ff */
[----:B------:R-:W-:Y:S01]  /*4050*/  IMAD R22, R22, c[0x0][0x190], RZ ;  /* 0x0000640016167a24 */ /* 0x000fe200078e02ff */
[----:B0-----:R-:W-:Y:S02]  /*4060*/  LEA.HI.X.SX32 R2, R13, R0, 0x1, P3 ;  /* 0x000000000d027211 */ /* 0x001fe400018f0eff */
[----:B------:R-:W-:Y:S01]  /*4070*/  LEA R7, P3, R20, R21, 0x1 ;  /* 0x0000001514077211 */ /* 0x000fe200078608ff */
[----:B-1----:R-:W4:Y:S04]  /*4080*/  LDL.LU R5, [R1+0x24] ;  /* 0x0000240001057983 */ /* 0x002f280000300800 */
[----:B------:R0:W-:Y:S01]  /*4090*/  STL [R1+0x1a10], R4 ;  /* 0x001a100401007387 */ /* 0x0001e20000100800 */
[----:B------:R-:W-:-:S03]  /*40a0*/  IMAD R23, R23, c[0x0][0x190], RZ ;  /* 0x0000640017177a24 */ /* 0x000fc600078e02ff */
        /* <DEDUP_REMOVED lines=8> */
[----:B------:R1:W-:Y:S01]  /*4130*/  STL [R1+0x19f4], R7 ;  /* 0x0019f40701007387 */ /* 0x0003e20000100800 */
[----:B------:R-:W-:-:S03]  /*4140*/  IMAD R25, R25, c[0x0][0x190], RZ ;  /* 0x0000640019197a24 */ /* 0x000fc600078e02ff */
[----:B------:R1:W-:Y:S01]  /*4150*/  STL [R1+0x19f8], R4 ;  /* 0x0019f80401007387 */ /* 0x0003e20000100800 */
[----:B0-----:R-:W-:Y:S01]  /*4160*/  LEA.HI.X.SX32 R2, R16, R0, 0x1, P1 ;  /* 0x0000000010027211 */ /* 0x001fe200008f0eff */
[----:B------:R-:W-:Y:S01]  /*4170*/  IMAD R26, R26, c[0x0][0x190], RZ ;  /* 0x000064001a1a7a24 */ /* 0x000fe200078e02ff */
[----:B-1----:R-:W-:-:S03]  /*4180*/  LEA R7, P1, R23, R21, 0x1 ;  /* 0x0000001517077211 */ /* 0x002fc600078208ff */
[----:B------:R0:W-:Y:S01]  /*4190*/  STL [R1+0x19ec], R2 ;  /* 0x0019ec0201007387 */ /* 0x0001e20000100800 */
[----:B------:R-:W-:-:S03]  /*41a0*/  LEA.HI.X.SX32 R4, R17, R0, 0x1, P6 ;  /* 0x0000000011047211 */ /* 0x000fc600030f0eff */
[----:B------:R1:W-:Y:S01]  /*41b0*/  STL [R1+0x19f0], R7 ;  /* 0x0019f00701007387 */ /* 0x0003e20000100800 */
[----:B------:R-:W-:-:S03]  /*41c0*/  IMAD R27, R27, c[0x0][0x190], RZ ;  /* 0x000064001b1b7a24 */ /* 0x000fc600078e02ff */
[----:B------:R1:W-:Y:S01]  /*41d0*/  STL [R1+0x19e4], R4 ;  /* 0x0019e40401007387 */ /* 0x0003e20000100800 */
[----:B0-----:R-:W-:Y:S02]  /*41e0*/  LEA R2, P6, R25, R21, 0x1 ;  /* 0x0000001519027211 */ /* 0x001fe400078c08ff */
[----:B-1----:R-:W-:-:S03]  /*41f0*/  LEA.HI.X.SX32 R7, R18, R0, 0x1, P5 ;  /* 0x0000000012077211 */ /* 0x002fc600028f0eff */
[----:B------:R0:W-:Y:S01]  /*4200*/  STL [R1+0x19e8], R2 ;  /* 0x0019e80201007387 */ /* 0x0001e20000100800 */
[----:B------:R-:W-:-:S03]  /*4210*/  LEA R4, P5, R26, R21, 0x1 ;  /* 0x000000151a047211 */ /* 0x000fc600078a08ff */
[----:B------:R1:W-:Y:S01]  /*4220*/  STL [R1+0x19dc], R7 ;  /* 0x0019dc0701007387 */ /* 0x0003e20000100800 */
[----:B------:R-:W-:-:S03]  /*4230*/  IMAD R24, R24, c[0x0][0x190], RZ ;  /* 0x0000640018187a24 */ /* 0x000fc600078e02ff */
[----:B------:R1:W-:Y:S01]  /*4240*/  STL [R1+0x19e0], R4 ;  /* 0x0019e00401007387 */ /* 0x0003e20000100800 */
[----:B0-----:R-:W-:Y:S02]  /*4250*/  LEA.HI.X.SX32 R2, R19, R0, 0x1, P4 ;  /* 0x0000000013027211 */ /* 0x001fe400020f0eff */
[----:B-1----:R-:W-:-:S03]  /*4260*/  LEA R7, P4, R27, R21, 0x1 ;  /* 0x000000151b077211 */ /* 0x002fc600078808ff */
[----:B------:R-:W-:Y:S01]  /*4270*/  STL [R1+0x19d4], R2 ;  /* 0x0019d40201007387 */ /* 0x000fe20000100800 */
[----:B------:R-:W-:-:S03]  /*4280*/  LEA.HI.X.SX32 R4, R20, R0, 0x1, P3 ;  /* 0x0000000014047211 */ /* 0x000fc600018f0eff */
[----:B------:R0:W-:Y:S04]  /*4290*/  STL [R1+0x19d8], R7 ;  /* 0x0019d80701007387 */ /* 0x0001e80000100800 */
[----:B------:R1:W-:Y:S01]  /*42a0*/  STL [R1+0x19d0], R4 ;  /* 0x0019d00401007387 */ /* 0x0003e20000100800 */
[----:B0-----:R-:W-:Y:S02]  /*42b0*/  LEA.HI.X.SX32 R7, R28, R0, 0x1, P2 ;  /* 0x000000001c077211 */ /* 0x001fe400010f0eff */
[----:B-1----:R-:W-:Y:S01]  /*42c0*/  LEA R4, P2, R24, R21, 0x1 ;  /* 0x0000001518047211 */ /* 0x002fe200078408ff */
[----:B------:R-:W-:Y:S01]  /*42d0*/  IMAD.MOV.U32 R21, RZ, RZ, R3 ;  /* 0x000000ffff157224 */ /* 0x000fe200078e0003 */
[----:B--2---:R-:W-:-:S05]  /*42e0*/  LEA R2, P3, R29, c[0x0][0x160], 0x1 ;  /* 0x000058001d027a11 */ /* 0x004fca00078608ff */
[----:B------:R-:W-:Y:S04]  /*42f0*/  STL [R1+0x358], R2 ;  /* 0x0003580201007387 */ /* 0x000fe80000100800 */
[----:B------:R-:W-:Y:S04]  /*4300*/  STL [R1+0x19cc], R7 ;  /* 0x0019cc0701007387 */ /* 0x000fe80000100800 */
[----:B------:R0:W-:Y:S01]  /*4310*/  STL [R1+0x19c8], R4 ;  /* 0x0019c80401007387 */ /* 0x0001e20000100800 */
[----:B------:R-:W-:Y:S02]  /*4320*/  LEA.HI.X.SX32 R21, R29, c[0x0][0x164], 0x1, P3 ;  /* 0x000059001d157a11 */ /* 0x000fe400018f0eff */
[----:B0-----:R-:W-:-:S05]  /*4330*/  LEA.HI.X.SX32 R4, R22, R0, 0x1, P0 ;  /* 0x0000000016047211 */ /* 0x001fca00000f0eff */
[----:B------:R0:W-:Y:S04]  /*4340*/  STL [R1+0x19c4], R4 ;  /* 0x0019c40401007387 */ /* 0x0001e80000100800 */
[----:B------:R-:W2:Y:S01]  /*4350*/  LDL.LU R29, [R1+0x1b68] ;  /* 0x001b6800011d7983 */ /* 0x000ea20000300800 */
[--C-:B------:R-:W-:Y:S02]  /*4360*/  IMAD.MOV.U32 R20, RZ, RZ, R2.reuse ;  /* 0x000000ffff147224 */ /* 0x100fe400078e0002 */
[----:B------:R-:W-:Y:S02]  /*4370*/  IMAD.MOV.U32 R20, RZ, RZ, R2 ;  /* 0x000000ffff147224 */ /* 0x000fe400078e0002 */
[----:B------:R-:W-:Y:S01]  /*4380*/  IMAD.MOV.U32 R2, RZ, RZ, c[0x0][0x188] ;  /* 0x00006200ff027624 */ /* 0x000fe200078e00ff */
[----:B------:R-:W-:-:S02]  /*4390*/  LEA.HI.X.SX32 R7, R23, R0, 0x1, P1 ;  /* 0x0000000017077211 */ /* 0x000fc400008f0eff */
[-C--:B------:R-:W-:Y:S01]  /*43a0*/  LEA.HI.X.SX32 R3, R25, R0.reuse, 0x1, P6 ;  /* 0x0000000019037211 */ /* 0x080fe200030f0eff */
[----:B0-----:R-:W-:Y:S01]  /*43b0*/  IMAD R4, R2, 0x7f, RZ ;  /* 0x0000007f02047824 */ /* 0x001fe200078e02ff */
[-C--:B------:R-:W-:Y:S01]  /*43c0*/  LEA.HI.X.SX32 R2, R26, R0.reuse, 0x1, P5 ;  /* 0x000000001a027211 */ /* 0x080fe200028f0eff */
[----:B------:R0:W-:Y:S04]  /*43d0*/  STL [R1+0x19c0], R7 ;  /* 0x0019c00701007387 */ /* 0x0001e80000100800 */
[----:B------:R-:W-:Y:S04]  /*43e0*/  STL [R1+0x19bc], R3 ;  /* 0x0019bc0301007387 */ /* 0x000fe80000100800 */
[----:B------:R-:W-:Y:S01]  /*43f0*/  STL [R1+0x35c], R21 ;  /* 0x00035c1501007387 */ /* 0x000fe20000100800 */
[----:B0-----:R-:W-:-:S03]  /*4400*/  LEA.HI.X.SX32 R7, R27, R0, 0x1, P4 ;  /* 0x000000001b077211 */ /* 0x001fc600020f0eff */
[----:B------:R0:W-:Y:S01]  /*4410*/  STL [R1+0x19b8], R2 ;  /* 0x0019b80201007387 */ /* 0x0001e20000100800 */
[----:B------:R-:W-:-:S03]  /*4420*/  LEA.HI.X.SX32 R0, R24, R0, 0x1, P2 ;  /* 0x0000000018007211 */ /* 0x000fc600010f0eff */
[----:B------:R-:W-:Y:S01]  /*4430*/  STL [R1+0x19b4], R7 ;  /* 0x0019b40701007387 */ /* 0x000fe20000100800 */
[----:B0-----:R-:W-:-:S03]  /*4440*/  IMAD.WIDE R2, R4, 0x2, R20 ;  /* 0x0000000204027825 */ /* 0x001fc600078e0214 */
[----:B------:R0:W-:Y:S04]  /*4450*/  STL [R1+0x9d0], R0 ;  /* 0x0009d00001007387 */ /* 0x0001e80000100800 */
[----:B------:R-:W-:Y:S01]  /*4460*/  STL [R1+0x9d8], R2 ;  /* 0x0009d80201007387 */ /* 0x000fe20000100800 */
[----:B------:R-:W-:-:S03]  /*4470*/  IMAD.MOV.U32 R12, RZ, RZ, c[0x0][0x188] ;  /* 0x00006200ff0c7624 */ /* 0x000fc600078e00ff */
[----:B------:R1:W-:Y:S01]  /*4480*/  STL [R1+0x9d4], R3 ;  /* 0x0009d40301007387 */ /* 0x0003e20000100800 */
[----:B0-----:R-:W-:Y:S01]  /*4490*/  IMAD R0, R12, 0x7e, RZ ;  /* 0x0000007e0c007824 */ /* 0x001fe200078e02ff */
[----:B---3--:R-:W-:-:S04]  /*44a0*/  LEA R18, P0, R6, c[0x0][0x160], 0x1 ;  /* 0x0000580006127a11 */ /* 0x008fc800078008ff */
[----:B------:R-:W-:-:S05]  /*44b0*/  LEA.HI.X.SX32 R19, R6, c[0x0][0x164], 0x1, P0 ;  /* 0x0000590006137a11 */ /* 0x000fca00000f0eff */
[----:B-1----:R-:W-:Y:S01]  /*44c0*/  IMAD.WIDE R2, R4, 0x2, R18 ;  /* 0x0000000204027825 */ /* 0x002fe200078e0212 */
[----:B------:R-:W-:Y:S03]  /*44d0*/  STL.64 [R1+0x360], R18 ;  /* 0x0003601201007387 */ /* 0x000fe60000100a00 */
[----:B------:R-:W-:Y:S01]  /*44e0*/  IMAD R8, R12, 0x7d, RZ ;  /* 0x0000007d0c087824 */ /* 0x000fe200078e02ff */
[----:B----4-:R-:W-:-:S04]  /*44f0*/  LEA R14, P1, R5, c[0x0][0x160], 0x1 ;  /* 0x00005800050e7a11 */ /* 0x010fc800078208ff */
[----:B------:R-:W-:Y:S02]  /*4500*/  LEA.HI.X.SX32 R15, R5, c[0x0][0x164], 0x1, P1 ;  /* 0x00005900050f7a11 */ /* 0x000fe400008f0eff */
[----:B--2---:R-:W-:-:S04]  /*4510*/  LEA R16, P2, R29, c[0x0][0x160], 0x1 ;  /* 0x000058001d107a11 */ /* 0x004fc800078408ff */
[----:B------:R-:W-:Y:S02]  /*4520*/  LEA.HI.X.SX32 R17, R29, c[0x0][0x164], 0x1, P2 ;  /* 0x000059001d117a11 */ /* 0x000fe400010f0eff */
[----:B------:R0:W5:Y:S03]  /*4530*/  LDL.LU R29, [R1+0x1b64] ;  /* 0x001b6400011d7983 */ /* 0x0001660000300800 */
[C---:B------:R-:W-:Y:S01]  /*4540*/  IMAD.WIDE R6, R4.reuse, 0x2, R16 ;  /* 0x0000000204067825 */ /* 0x040fe200078e0210 */
[----:B------:R-:W-:Y:S03]  /*4550*/  STL.64 [R1+0x370], R14 ;  /* 0x0003700e01007387 */ /* 0x000fe60000100a00 */
[----:B------:R-:W-:Y:S01]  /*4560*/  IMAD.WIDE R4, R4, 0x2, R14 ;  /* 0x0000000204047825 */ /* 0x000fe200078e020e */
[----:B------:R-:W-:Y:S04]  /*4570*/  STL.64 [R1+0x368], R16 ;  /* 0x0003681001007387 */ /* 0x000fe80000100a00 */
[----:B------:R-:W-:Y:S04]  /*4580*/  STL [R1+0x9e0], R2 ;  /* 0x0009e00201007387 */ /* 0x000fe80000100800 */
[----:B------:R1:W-:Y:S04]  /*4590*/  STL [R1+0x9dc], R3 ;  /* 0x0009dc0301007387 */ /* 0x0003e80000100800 */
[----:B------:R-:W-:Y:S04]  /*45a0*/  STL [R1+0x19b0], R6 ;  /* 0x0019b00601007387 */ /* 0x000fe80000100800 */
[----:B------:R2:W-:Y:S01]  /*45b0*/  STL [R1+0x1998], R7 ;  /* 0x0019980701007387 */ /* 0x0005e20000100800 */
[----:B-1----:R-:W-:-:S03]  /*45c0*/  IMAD.WIDE R2, R0, 0x2, R20 ;  /* 0x0000000200027825 */ /* 0x002fc600078e0214 */
[----:B------:R-:W-:Y:S04]  /*45d0*/  STL [R1+0x19ac], R4 ;  /* 0x0019ac0401007387 */ /* 0x000fe80000100800 */
[----:B------:R1:W-:Y:S01]  /*45e0*/  STL [R1+0x19a4], R5 ;  /* 0x0019a40501007387 */ /* 0x0003e20000100800 */
[----:B--2---:R-:W-:-:S03]  /*45f0*/  IMAD.WIDE R6, R0, 0x2, R16 ;  /* 0x0000000200067825 */ /* 0x004fc600078e0210 */
[----:B------:R-:W-:Y:S01]  /*4600*/  STL [R1+0x19a8], R2 ;  /* 0x0019a80201007387 */ /* 0x000fe20000100800 */
[----:B-1----:R-:W-:-:S03]  /*4610*/  IMAD.WIDE R4, R0, 0x2, R18 ;  /* 0x0000000200047825 */ /* 0x002fc600078e0212 */
[----:B------:R1:W-:Y:S04]  /*4620*/  STL [R1+0x199c], R3 ;  /* 0x00199c0301007387 */ /* 0x0003e80000100800 */
[----:B------:R-:W-:Y:S04]  /*4630*/  STL [R1+0x19a0], R4 ;  /* 0x0019a00401007387 */ /* 0x000fe80000100800 */
[----:B------:R2:W-:Y:S01]  /*4640*/  STL [R1+0x1990], R5 ;  /* 0x0019900501007387 */ /* 0x0005e20000100800 */
[----:B-1----:R-:W-:-:S03]  /*4650*/  IMAD.WIDE R2, R0, 0x2, R14 ;  /* 0x0000000200027825 */ /* 0x002fc600078e020e */
[----:B------:R-:W-:Y:S04]  /*4660*/  STL [R1+0x1994], R6 ;  /* 0x0019940601007387 */ /* 0x000fe80000100800 */
[----:B------:R1:W-:Y:S01]  /*4670*/  STL [R1+0x1978], R7 ;  /* 0x0019780701007387 */ /* 0x0003e20000100800 */
[----:B--2---:R-:W-:-:S03]  /*4680*/  IMAD.WIDE R4, R8, 0x2, R20 ;  /* 0x0000000208047825 */ /* 0x004fc600078e0214 */
[----:B------:R-:W-:Y:S04]  /*4690*/  STL [R1+0x198c], R2 ;  /* 0x00198c0201007387 */ /* 0x000fe80000100800 */
[----:B------:R2:W-:Y:S01]  /*46a0*/  STL [R1+0x1984], R3 ;  /* 0x0019840301007387 */ /* 0x0005e20000100800 */
[----:B-1----:R-:W-:-:S03]  /*46b0*/  IMAD.WIDE R6, R8, 0x2, R16 ;  /* 0x0000000208067825 */ /* 0x002fc600078e0210 */
[----:B------:R-:W-:Y:S01]  /*46c0*/  STL [R1+0x1988], R4 ;  /* 0x0019880401007387 */ /* 0x000fe20000100800 */
[----:B------:R-:W-:Y:S02]  /*46d0*/  IMAD R0, R12, 0x7c, RZ ;  /* 0x0000007c0c007824 */ /* 0x000fe400078e02ff */
[C---:B--2---:R-:W-:Y:S01]  /*46e0*/  IMAD.WIDE R2, R8.reuse, 0x2, R18 ;  /* 0x0000000208027825 */ /* 0x044fe200078e0212 */
        /* <DEDUP_REMOVED lines=256> */
[----:B------:R-:W-:Y:S02]  /*56f0*/  IMAD R0, R12, 0x68, RZ ;  /* 0x000000680c007824 */ /* 0x000fe400078e02ff */
[C---:B-1----:R-:W-:Y:S01]  /*5700*/  IMAD.WIDE R6, R8.reuse, 0x2, R16 ;  /* 0x0000000208067825 */ /* 0x042fe200078e0210 */
[----:B------:R-:W-:Y:S03]  /*5710*/  STL [R1+0x1708], R4 ;  /* 0x0017080401007387 */ /* 0x000fe60000100800 */
        /* <DEDUP_REMOVED lines=10> */
[----:B------:R-:W-:-:S03]  /*57c0*/  IMAD R8, R12, 0x67, RZ ;  /* 0x000000670c087824 */ /* 0x000fc600078e02ff */
[----:B------:R-:W-:Y:S01]  /*57d0*/  STL [R1+0x16e8], R2 ;  /* 0x0016e80201007387 */ /* 0x000fe20000100800 */
[----:B-1----:R-:W-:-:S03]  /*57e0*/  IMAD.WIDE R6, R0, 0x2, R14 ;  /* 0x0000000200067825 */ /* 0x002fc600078e020e */
[----:B------:R1:W-:Y:S01]  /*57f0*/  STL [R1+0x16dc], R3 ;  /* 0x0016dc0301007387 */ /* 0x0003e20000100800 */
[----:B--2---:R-:W-:-:S05]  /*5800*/  IMAD.WIDE R4, R0, 0x2, R18 ;  /* 0x0000000200047825 */ /* 0x004fca00078e0212 */
        /* <DEDUP_REMOVED lines=10> */
[----:B------:R-:W-:-:S03]  /*58b0*/  IMAD R0, R12, 0x66, RZ ;  /* 0x000000660c007824 */ /* 0x000fc600078e02ff */
[----:B------:R2:W-:Y:S01]  /*58c0*/  STL [R1+0x9f8], R5 ;  /* 0x0009f80501007387 */ /* 0x0005e20000100800 */
[----:B-1----:R-:W-:-:S03]  /*58d0*/  IMAD.WIDE R6, R8, 0x2, R14 ;  /* 0x0000000208067825 */ /* 0x002fc600078e020e */
[----:B------:R-:W-:Y:S01]  /*58e0*/  STL [R1+0xa04], R2 ;  /* 0x000a040201007387 */ /* 0x000fe20000100800 */
[----:B--2---:R-:W-:-:S03]  /*58f0*/  IMAD.WIDE R4, R8, 0x2, R16 ;  /* 0x0000000208047825 */ /* 0x004fc600078e0210 */
[----:B------:R1:W-:Y:S01]  /*5900*/  STL [R1+0xa00], R3 ;  /* 0x000a000301007387 */ /* 0x0003e20000100800 */
[----:B------:R-:W-:-:S03]  /*5910*/  IMAD.WIDE R8, R0, 0x2, R20 ;  /* 0x0000000200087825 */ /* 0x000fc600078e0214 */
[----:B------:R-:W-:Y:S04]  /*5920*/  STL [R1+0xa0c], R4 ;  /* 0x000a0c0401007387 */ /* 0x000fe80000100800 */
[----:B------:R2:W-:Y:S01]  /*5930*/  STL [R1+0xa08], R5 ;  /* 0x000a080501007387 */ /* 0x0005e20000100800 */
[----:B-1----:R-:W-:-:S03]  /*5940*/  IMAD.WIDE R2, R0, 0x2, R18 ;  /* 0x0000000200027825 */ /* 0x002fc600078e0212 */
[----:B------:R-:W-:Y:S01]  /*5950*/  STL [R1+0xa14], R6 ;  /* 0x000a140601007387 */ /* 0x000fe20000100800 */
[----:B------:R-:W-:-:S03]  /*5960*/  IMAD R10, R12, 0x65, RZ ;  /* 0x000000650c0a7824 */ /* 0x000fc600078e02ff */
[----:B------:R1:W-:Y:S01]  /*5970*/  STL [R1+0xa10], R7 ;  /* 0x000a100701007387 */ /* 0x0003e20000100800 */
[----:B--2---:R-:W-:-:S03]  /*5980*/  IMAD.WIDE R4, R0, 0x2, R16 ;  /* 0x0000000200047825 */ /* 0x004fc600078e0210 */
        /* <DEDUP_REMOVED lines=475> */
[----:B------:R-:W-:-:S03]  /*7740*/  IMAD.SHL.U32 R0, R12, 0x40, RZ ;  /* 0x000000400c007824 */ /* 0x000fc600078e00ff */
        /* <DEDUP_REMOVED lines=810> */
[----:B------:R2:W-:Y:S04]  /*a9f0*/  STL [R1+0x167c], R8 ;  /* 0x00167c0801007387 */ /* 0x0005e80000100800 */
[----:B------:R-:W-:Y:S01]  /*aa00*/  STL [R1+0x1678], R9 ;  /* 0x0016780901007387 */ /* 0x000fe20000100800 */
[----:B-1----:R-:W-:-:S03]  /*aa10*/  IMAD.WIDE R6, R10, 0x2, R14 ;  /* 0x000000020a067825 */ /* 0x002fc600078e020e */
[----:B------:R-:W-:Y:S01]  /*aa20*/  STL [R1+0x1684], R2 ;  /* 0x0016840201007387 */ /* 0x000fe20000100800 */
[----:B--2---:R-:W-:-:S03]  /*aa30*/  IMAD.SHL.U32 R8, R12, 0x2, RZ ;  /* 0x000000020c087824 */ /* 0x004fc600078e00ff */
        /* <DEDUP_REMOVED lines=11> */
[----:B------:R-:W-:-:S03]  /*aaf0*/  IMAD.WIDE R8, R8, 0x2, R14 ;  /* 0x0000000208087825 */ /* 0x000fc600078e020e */
[----:B------:R1:W-:Y:S01]  /*ab00*/  STL [R1+0x16a0], R5 ;  /* 0x0016a00501007387 */ /* 0x0003e20000100800 */
[----:B--2---:R-:W-:-:S03]  /*ab10*/  IMAD.WIDE R2, R12, 0x2, R20 ;  /* 0x000000020c027825 */ /* 0x004fc600078e0214 */
[----:B------:R-:W-:Y:S04]  /*ab20*/  STL [R1+0x16ac], R6 ;  /* 0x0016ac0601007387 */ /* 0x000fe80000100800 */
[----:B------:R2:W-:Y:S01]  /*ab30*/  STL [R1+0x16a8], R7 ;  /* 0x0016a80701007387 */ /* 0x0005e20000100800 */
[----:B-1----:R-:W-:-:S03]  /*ab40*/  IMAD.WIDE R4, R12, 0x2, R18 ;  /* 0x000000020c047825 */ /* 0x002fc600078e0212 */
[----:B------:R-:W-:Y:S04]  /*ab50*/  STL [R1+0x16b4], R8 ;  /* 0x0016b40801007387 */ /* 0x000fe80000100800 */
[----:B------:R-:W-:Y:S01]  /*ab60*/  STL [R1+0x16b0], R9 ;  /* 0x0016b00901007387 */ /* 0x000fe20000100800 */
[----:B--2---:R-:W-:-:S03]  /*ab70*/  IMAD.WIDE R6, R12, 0x2, R16 ;  /* 0x000000020c067825 */ /* 0x004fc600078e0210 */
[----:B------:R-:W-:Y:S04]  /*ab80*/  STL [R1+0x16bc], R2 ;  /* 0x0016bc0201007387 */ /* 0x000fe80000100800 */
[----:B------:R1:W-:Y:S04]  /*ab90*/  STL [R1+0x16b8], R3 ;  /* 0x0016b80301007387 */ /* 0x0003e80000100800 */
[----:B------:R-:W-:Y:S04]  /*aba0*/  STL [R1+0x16c4], R4 ;  /* 0x0016c40401007387 */ /* 0x000fe80000100800 */
[----:B------:R-:W-:Y:S01]  /*abb0*/  STL [R1+0x16c0], R5 ;  /* 0x0016c00501007387 */ /* 0x000fe20000100800 */
[----:B-1----:R-:W-:-:S03]  /*abc0*/  IMAD.WIDE R2, R12, 0x2, R14 ;  /* 0x000000020c027825 */ /* 0x002fc600078e020e */
[----:B------:R-:W-:Y:S04]  /*abd0*/  STL [R1+0x16cc], R6 ;  /* 0x0016cc0601007387 */ /* 0x000fe80000100800 */
[----:B------:R-:W-:Y:S04]  /*abe0*/  STL [R1+0x16c8], R7 ;  /* 0x0016c80701007387 */ /* 0x000fe80000100800 */
[----:B------:R1:W-:Y:S04]  /*abf0*/  STL [R1+0x16d4], R2 ;  /* 0x0016d40201007387 */ /* 0x0003e80000100800 */
[----:B------:R2:W-:Y:S04]  /*ac00*/  STL [R1+0x16d0], R3 ;  /* 0x0016d00301007387 */ /* 0x0005e80000100800 */
[----:B------:R-:W-:Y:S04]  /*ac10*/  STL [R1+0x9cc], RZ ;  /* 0x0009ccff01007387 */ /* 0x000fe80000100800 */
[----:B------:R-:W-:Y:S04]  /*ac20*/  STL [R1+0x400], RZ ;  /* 0x000400ff01007387 */ /* 0x000fe80000100800 */
[----:B------:R-:W-:Y:S04]  /*ac30*/  STL [R1+0x404], RZ ;  /* 0x000404ff01007387 */ /* 0x000fe80000100800 */
[----:B------:R-:W-:Y:S04]  /*ac40*/  STL [R1+0x408], RZ ;  /* 0x000408ff01007387 */ /* 0x000fe80000100800 */
[----:B------:R-:W-:Y:S04]  /*ac50*/  STL [R1+0x40c], RZ ;  /* 0x00040cff01007387 */ /* 0x000fe80000100800 */
[----:B------:R-:W-:Y:S04]  /*ac60*/  STL [R1+0x3f0], RZ ;  /* 0x0003f0ff01007387 */ /* 0x000fe80000100800 */
[----:B------:R-:W-:Y:S04]  /*ac70*/  STL [R1+0x3f4], RZ ;  /* 0x0003f4ff01007387 */ /* 0x000fe80000100800 */
[----:B------:R-:W3:Y:S04]  /*ac80*/  S2R R11, SR_TID.X ;  /* 0x00000000000b7919 */ /* 0x000ee80000002100 */
[----:B------:R-:W-:Y:S04]  /*ac90*/  STL [R1+0x3f8], RZ ;  /* 0x0003f8ff01007387 */ /* 0x000fe80000100800 */
        /* <DEDUP_REMOVED lines=19> */
[----:B------:R-:W-:Y:S01]  /*add0*/  STL [R1+0x3a8], RZ ;  /* 0x0003a8ff01007387 */ /* 0x000fe20000100800 */
[----:B---3--:R-:W-:-:S03]  /*ade0*/  LOP3.LUT R11, R11, 0x7f, RZ, 0xc0, !PT ;  /* 0x0000007f0b0b7812 */ /* 0x008fc600078ec0ff */
[----:B------:R-:W-:Y:S04]  /*adf0*/  STL [R1+0x3ac], RZ ;  /* 0x0003acff01007387 */ /* 0x000fe80000100800 */
[----:B------:R-:W-:Y:S04]  /*ae00*/  STL [R1+0x390], RZ ;  /* 0x000390ff01007387 */ /* 0x000fe80000100800 */
[----:B------:R-:W-:Y:S04]  /*ae10*/  STL [R1+0x394], RZ ;  /* 0x000394ff01007387 */ /* 0x000fe80000100800 */
[----:B------:R-:W-:Y:S04]  /*ae20*/  STL [R1+0x398], RZ ;  /* 0x000398ff01007387 */ /* 0x000fe80000100800 */
[----:B------:R-:W-:Y:S01]  /*ae30*/  STL [R1+0x39c], RZ ;  /* 0x00039cff01007387 */ /* 0x000fe20000100800 */
[----:B------:R-:W-:-:S03]  /*ae40*/  IMAD.SHL.U32 R28, R11, 0x2, RZ ;  /* 0x000000020b1c7824 */ /* 0x000fc600078e00ff */
[----:B------:R-:W-:Y:S04]  /*ae50*/  STL [R1+0x380], RZ ;  /* 0x000380ff01007387 */ /* 0x000fe80000100800 */
[----:B------:R-:W-:Y:S04]  /*ae60*/  STL [R1+0x384], RZ ;  /* 0x000384ff01007387 */ /* 0x000fe80000100800 */
[----:B------:R-:W-:Y:S04]  /*ae70*/  STL [R1+0x388], RZ ;  /* 0x000388ff01007387 */ /* 0x000fe80000100800 */
[----:B------:R-:W-:Y:S04]  /*ae80*/  STL [R1+0x38c], RZ ;  /* 0x00038cff01007387 */ /* 0x000fe80000100800 */
[----:B------:R-:W2:Y:S04]  /*ae90*/  LDL.LU R11, [R1+0x3c] ;  /* 0x00003c00010b7983 */ /* 0x000ea80000300800 */
        /* <DEDUP_REMOVED lines=27> */
[----:B-1----:R-:W-:-:S03]  /*b050*/  IMAD.SHL.U32 R2, R12, 0x80, RZ ;  /* 0x000000800c027824 */ /* 0x002fc600078e00ff */
[----:B------:R-:W1:Y:S01]  /*b060*/  S2R R12, SR_TID.X ;  /* 0x00000000000c7919 */ /* 0x000e620000002100 */
[----:B------:R-:W-:Y:S01]  /*b070*/  ULDC UR4, c[0x0][0x18c] ;  /* 0x0000630000047ab9 */ /* 0x000fe20000000800 */
[----:B------:R-:W-:Y:S01]  /*b080*/  SHF.R.S32.HI R0, RZ, 0x1f, R2 ;  /* 0x0000001fff007819 */ /* 0x000fe20000011402 */
[----:B------:R-:W-:-:S03]  /*b090*/  USHF.L.U32 UR4, UR4, 0x7, URZ ;  /* 0x0000000704047899 */ /* 0x000fc6000800063f */
[----:B------:R-:W-:Y:S02]  /*b0a0*/  SHF.L.U64.HI R0, R2, 0x1, R0 ;  /* 0x0000000102007819 */ /* 0x000fe40000010200 */
[C---:B------:R-:W-:Y:S01]  /*b0b0*/  LOP3.LUT R2, R28.reuse, 0x20, RZ, 0x3c, !PT ;  /* 0x000000201c027812 */ /* 0x040fe200078e3cff */
[----:B------:R-:W-:Y:S01]  /*b0c0*/  USHF.R.S32.HI UR5, URZ, 0x1f, UR4 ;  /* 0x0000001f3f057899 */ /* 0x000fe20008011404 */
[C---:B------:R-:W-:Y:S02]  /*b0d0*/  LOP3.LUT R2, R28.reuse, 0x40, RZ, 0x3c, !PT ;  /* 0x000000401c027812 */ /* 0x040fe400078e3cff */
[C---:B------:R-:W-:Y:S02]  /*b0e0*/  LOP3.LUT R2, R28.reuse, 0x50, RZ, 0x3c, !PT ;  /* 0x000000501c027812 */ /* 0x040fe400078e3cff */
[----:B------:R-:W-:Y:S01]  /*b0f0*/  LOP3.LUT R4, R28, 0x60, RZ, 0x3c, !PT ;  /* 0x000000601c047812 */ /* 0x000fe200078e3cff */
[----:B------:R-:W-:Y:S02]  /*b100*/  USHF.L.U32 UR8, UR4, 0x1, URZ ;  /* 0x0000000104087899 */ /* 0x000fe4000800063f */
[----:B------:R-:W-:Y:S01]  /*b110*/  USHF.L.U64.HI UR5, UR4, 0x1, UR5 ;  /* 0x0000000104057899 */ /* 0x000fe20008010205 */
[----:B--2---:R-:W-:-:S05]  /*b120*/  SHF.R.S32.HI R3, RZ, 0x7, R11 ;  /* 0x00000007ff037819 */ /* 0x004fca000001140b */
[----:B------:R2:W-:Y:S04]  /*b130*/  STL [R1+0x1ae0], R3 ;  /* 0x001ae00301007387 */ /* 0x0005e80000100800 */
[----:B------:R0:W-:Y:S04]  /*b140*/  STL [R1+0x2ec], RZ ;  /* 0x0002ecff01007387 */ /* 0x0001e80000100800 */
        /* <DEDUP_REMOVED lines=63> */
[----:B------:R0:W-:Y:S01]  /*b540*/  STL [R1+0x23c], RZ ;  /* 0x00023cff01007387 */ /* 0x0001e20000100800 */
[C---:B-1----:R-:W-:Y:S01]  /*b550*/  LOP3.LUT R11, R12.reuse, 0x7, RZ, 0xc0, !PT ;  /* 0x000000070c0b7812 */ /* 0x042fe200078ec0ff */
[----:B------:R-:W-:-:S04]  /*b560*/  IMAD.SHL.U32 R12, R12, 0x2, RZ ;  /* 0x000000020c0c7824 */ /* 0x000fc800078e00ff */
[----:B------:R-:W-:Y:S01]  /*b570*/  IMAD R11, R11, 0x110, RZ ;  /* 0x000001100b0b7824 */ /* 0x000fe200078e02ff */
[----:B--2---:R-:W-:-:S04]  /*b580*/  LOP3.LUT R3, R28, 0x10, RZ, 0x3c, !PT ;  /* 0x000000101c037812 */ /* 0x004fc800078e3cff */
[----:B------:R-:W-:Y:S02]  /*b590*/  LOP3.LUT R11, R11, 0x30, R12, 0x78, !PT ;  /* 0x000000300b0b7812 */ /* 0x000fe400078e780c */
[C---:B------:R-:W-:Y:S02]  /*b5a0*/  LOP3.LUT R3, R28.reuse, 0x30, RZ, 0x3c, !PT ;  /* 0x000000301c037812 */ /* 0x040fe400078e3cff */
[----:B------:R-:W-:Y:S02]  /*b5b0*/  LOP3.LUT R3, R28, 0x70, RZ, 0x3c, !PT ;  /* 0x000000701c037812 */ /* 0x000fe400078e3cff */
[----:B0-----:R-:W-:-:S06]  /*b5c0*/  LOP3.LUT R2, R11, 0x40, RZ, 0x3c, !PT ;  /* 0x000000400b027812 */ /* 0x001fcc00078e3cff */
.L_x_2:
[----:B0-----:R-:W2:Y:S04]  /*b5d0*/  LDL.64 R2, [R1+0x370] ;  /* 0x0003700001027983 */ /* 0x001ea80000100a00 */
[----:B--2---:R0:W-:Y:S04]  /*b5e0*/  STL [R1+0x3758], R3 ;  /* 0x0037580301007387 */ /* 0x0041e80000100800 */
[----:B0-----:R-:W2:Y:S01]  /*b5f0*/  LDL R3, [R1+0x9cc] ;  /* 0x0009cc0001037983 */ /* 0x001ea20000100800 */
[----:B-----5:R-:W-:-:S03]  /*b600*/  IMAD.MOV.U32 R13, RZ, RZ, c[0x0][0x180] ;  /* 0x00006000ff0d7624 */ /* 0x020fc600078e00ff */
[----:B------:R-:W-:Y:S04]  /*b610*/  STL [R1+0x305c], R27 ;  /* 0x00305c1b01007387 */ /* 0x000fe80000100800 */
        /* <DEDUP_REMOVED lines=73> */
[----:B------:R-:W-:Y:S01]  /*bab0*/  STL [R1+0x3200], R27 ;  /* 0x0032001b01007387 */ /* 0x000fe20000100800 */
[----:B--2---:R-:W-:-:S03]  /*bac0*/  IMAD R13, R3, -0x80, R13 ;  /* 0xffffff80030d7824 */ /* 0x004fc600078e020d */
        /* <DEDUP_REMOVED lines=170> */
[----:B------:R0:W-:Y:S04]  /*c570*/  STL [R1+0x3754], R27 ;  /* 0x0037541b01007387 */ /* 0x0001e80000100800 */
        /* <DEDUP_REMOVED lines=224> */
[----:B-----5:R-:W-:Y:S04]  /*d380*/  STL [R1+0x2e98], R29 ;  /* 0x002e981d01007387 */ /* 0x020fe80000100800 */
[----:B------:R-:W-:Y:S04]  /*d390*/  STL [R1+0x2f18], R29 ;  /* 0x002f181d01007387 */ /* 0x000fe80000100800 */
[----:B------:R-:W-:Y:S04]  /*d3a0*/  STL [R1+0x1ee8], R0 ;  /* 0x001ee80001007387 */ /* 0x000fe80000100800 */
[----:B------:R-:W-:Y:S04]  /*d3b0*/  STL [R1+0x2f1c], R0 ;  /* 0x002f1c0001007387 */ /* 0x000fe80000100800 */
[----:B------:R-:W2:Y:S01]  /*d3c0*/  LDL.LU R3, [R1+0x3758] ;  /* 0x0037580001037983 */ /* 0x000ea20000300800 */
[----:B------:R-:W-:-:S02]  /*d3d0*/  ISETP.GT.AND P0, PT, R13, RZ, PT ;  /* 0x000000ff0d00720c */ /* 0x000fc40003f04270 */
[----:B0-----:R-:W-:Y:S02]  /*d3e0*/  PRMT R27, RZ, 0x7610, R27 ;  /* 0x00007610ff1b7816 */ /* 0x001fe4000000001b */
[----:B-1----:R-:W-:Y:S02]  /*d3f0*/  PRMT R26, RZ, 0x7610, R26 ;  /* 0x00007610ff1a7816 */ /* 0x002fe4000000001a */
[----:B------:R-:W-:-:S07]  /*d400*/  ISETP.GT.AND P1, PT, R13, 0x1, PT ;  /* 0x000000010d00780c */ /* 0x000fce0003f24270 */
[----:B--2---:R-:W2:Y:S04]  /*d410*/  @P0 LDG.E.U16 R27, [R2.64] ;  /* 0x00000006021b0981 */ /* 0x004ea8000c1e1500 */
[----:B--2---:R0:W-:Y:S04]  /*d420*/  STL [R1+0x9b8], R27 ;  /* 0x0009b81b01007387 */ /* 0x0041e80000100800 */
[----:B0-----:R-:W2:Y:S04]  /*d430*/  LDL.LU R27, [R1+0x3754] ;  /* 0x00375400011b7983 */ /* 0x001ea80000300800 */
[----:B------:R-:W3:Y:S01]  /*d440*/  LDL.64 R2, [R1+0x368] ;  /* 0x0003680001027983 */ /* 0x000ee20000100a00 */
[----:B--2---:R-:W-:-:S03]  /*d450*/  PRMT R27, RZ, 0x7610, R27 ;  /* 0x00007610ff1b7816 */ /* 0x004fc6000000001b */
[----:B---3--:R-:W2:Y:S04]  /*d460*/  @P0 LDG.E.U16 R26, [R2.64] ;  /* 0x00000006021a0981 */ /* 0x008ea8000c1e1500 */
        /* <DEDUP_REMOVED lines=12> */
[----:B------:R-:W3:Y:S04]  /*d530*/  LDL R2, [R1+0x16d0] ;  /* 0x0016d00001027983 */ /* 0x000ee80000100800 */
[----:B------:R-:W3:Y:S01]  /*d540*/  LDL R3, [R1+0x16d4] ;  /* 0x0016d40001037983 */ /* 0x000ee20000100800 */
[----:B------:R-:W-:-:S02]  /*d550*/  ISETP.GT.AND P0, PT, R13, 0x2, PT ;  /* 0x000000020d00780c */ /* 0x000fc40003f04270 */
[----:B--2---:R-:W-:Y:S02]  /*d560*/  PRMT R26, RZ, 0x7610, R26 ;  /* 0x00007610ff1a7816 */ /* 0x004fe4000000001a */
[----:B---3--:R-:W-:-:S04]  /*d570*/  @P1 LOP3.LUT R3, R3, R2, RZ, 0x3c, !PT ;  /* 0x0000000203031212 */ /* 0x008fc800078e3cff */
[----:B------:R-:W-:-:S04]  /*d580*/  @P1 LOP3.LUT R2, R3, R2, RZ, 0x3c, !PT ;  /* 0x0000000203021212 */ /* 0x000fc800078e3cff */
[----:B------:R-:W-:-:S05]  /*d590*/  @P1 LOP3.LUT R3, R3, R2, RZ, 0x3c, !PT ;  /* 0x0000000203031212 */ /* 0x000fca00078e3cff */
[----:B------:R-:W2:Y:S04]  /*d5a0*/  @P1 LDG.E.U16 R27, [R2.64] ;  /* 0x00000006021b1981 */ /* 0x000ea8000c1e1500 */
[----:B--2---:R0:W-:Y:S04]  /*d5b0*/  STL [R1+0x9a8], R27 ;  /* 0x0009a81b01007387 */ /* 0x0041e80000100800 */
[----:B0-----:R-:W2:Y:S04]  /*d5c0*/  LDL.LU R27, [R1+0x3744] ;  /* 0x00374400011b7983 */ /* 0x001ea80000300800 */
[----:B------:R-:W3:Y:S04]  /*d5d0*/  LDL R2, [R1+0x16c8] ;  /* 0x0016c80001027983 */ /* 0x000ee80000100800 */
[----:B------:R-:W3:Y:S01]  /*d5e0*/  LDL R3, [R1+0x16cc] ;  /* 0x0016cc0001037983 */ /* 0x000ee20000100800 */
[----:B--2---:R-:W-:-:S02]  /*d5f0*/  PRMT R27, RZ, 0x7610, R27 ;  /* 0x00007610ff1b7816 */ /* 0x004fc4000000001b */
        /* <DEDUP_REMOVED lines=1062> */
[----:B------:R-:W-:-:S02]  /*11860*/  PRMT R0, RZ, 0x7610, R0 ;  /* 0x00007610ff007816 */ /* 0x000fc40000000000 */
[----:B------:R-:W-:Y:S02]  /*11870*/  ISETP.GT.AND P1, PT, R13, 0x1f, PT ;  /* 0x0000001f0d00780c */ /* 0x000fe40003f24270 */
        /* <DEDUP_REMOVED lines=17> */
[----:B------:R-:W3:Y:S02]  /*11990*/  LDL R3, [R1+0x1324] ;  /* 0x0013240001037983 */ /* 0x000ee40000100800 */
[----:B---3--:R-:W-:-:S04]  /*119a0*/  @P0 LOP3.LUT R3, R3, R2, RZ, 0x3c, !PT ;  /* 0x0000000203030212 */ /* 0x008fc800078e3cff */
[----:B------:R-:W-:-:S04]  /*119b0*/  @P0 LOP3.LUT R2, R3, R2, RZ, 0x3c, !PT ;  /* 0x0000000203020212 */ /* 0x000fc800078e3cff */
[----:B------:R-:W-:-:S05]  /*119c0*/  @P0 LOP3.LUT R3, R3, R2, RZ, 0x3c, !PT ;  /* 0x0000000203030212 */ /* 0x000fca00078e3cff */
[----:B------:R-:W3:Y:S04]  /*119d0*/  @P0 LDG.E.U16 R27, [R2.64] ;  /* 0x00000006021b0981 */ /* 0x000ee8000c1e1500 */
[----:B---3--:R0:W-:Y:S04]  /*119e0*/  STL [R1+0x7b4], R27 ;  /* 0x0007b41b01007387 */ /* 0x0081e80000100800 */
[----:B0-----:R-:W3:Y:S04]  /*119f0*/  LDL.LU R27, [R1+0x356c] ;  /* 0x00356c00011b7983 */ /* 0x001ee80000300800 */
[----:B------:R-:W4:Y:S04]  /*11a00*/  LDL R2, [R1+0x1318] ;  /* 0x0013180001027983 */ /* 0x000f280000100800 */
[----:B------:R-:W4:Y:S01]  /*11a10*/  LDL R3, [R1+0x131c] ;  /* 0x00131c0001037983 */ /* 0x000f220000100800 */
[----:B--2---:R-:W-:-:S02]  /*11a20*/  PRMT R26, RZ, 0x7610, R26 ;  /* 0x00007610ff1a7816 */ /* 0x004fc4000000001a */
[----:B----4-:R-:W-:-:S04]  /*11a30*/  @P0 LOP3.LUT R3, R3, R2, RZ, 0x3c, !PT ;  /* 0x0000000203030212 */ /* 0x010fc800078e3cff */
[----:B------:R-:W-:-:S04]  /*11a40*/  @P0 LOP3.LUT R2, R3, R2, RZ, 0x3c, !PT ;  /* 0x0000000203020212 */ /* 0x000fc800078e3cff */
[----:B------:R-:W-:-:S05]  /*11a50*/  @P0 LOP3.LUT R3, R3, R2, RZ, 0x3c, !PT ;  /* 0x0000000203030212 */ /* 0x000fca00078e3cff */
[----:B------:R0:W2:Y:S04]  /*11a60*/  @P0 LDG.E.U16 R0, [R2.64] ;  /* 0x0000000602000981 */ /* 0x0000a8000c1e1500 */
[----:B0-----:R-:W4:Y:S04]  /*11a70*/  LDL R2, [R1+0x1310] ;  /* 0x0013100001027983 */ /* 0x001f280000100800 */
[----:B------:R-:W4:Y:S01]  /*11a80*/  LDL R3, [R1+0x1314] ;  /* 0x0013140001037983 */ /* 0x000f220000100800 */
[----:B---3--:R-:W-:Y:S02]  /*11a90*/  PRMT R27, RZ, 0x7610, R27 ;  /* 0x00007610ff1b7816 */ /* 0x008fe4000000001b */
[----:B------:R-:W-:Y:S01]  /*11aa0*/  ISETP.GT.AND P0, PT, R13, 0x20, PT ;  /* 0x000000200d00780c */ /* 0x000fe20003f04270 */
[----:B--2---:R-:W-:Y:S01]  /*11ab0*/  STL [R1+0x2f20], R0 ;  /* 0x002f200001007387 */ /* 0x004fe20000100800 */
[----:B----4-:R-:W-:-:S04]  /*11ac0*/  @P1 LOP3.LUT R3, R3, R2, RZ, 0x3c, !PT ;  /* 0x0000000203031212 */ /* 0x010fc800078e3cff */
        /* <DEDUP_REMOVED lines=257> */
[----:B------:R-:W-:Y:S02]  /*12ae0*/  ISETP.GT.AND P1, PT, R13, 0x27, PT ;  /* 0x000000270d00780c */ /* 0x000fe40003f24270 */
[----:B---3--:R-:W-:Y:S02]  /*12af0*/  PRMT R27, RZ, 0x7610, R27 ;  /* 0x00007610ff1b7816 */ /* 0x008fe4000000001b */
[----:B----4-:R-:W-:-:S04]  /*12b00*/  @P0 LOP3.LUT R3, R3, R2, RZ, 0x3c, !PT ;  /* 0x0000000203030212 */ /* 0x010fc800078e3cff */
[----:B------:R-:W-:-:S04]  /*12b10*/  @P0 LOP3.LUT R2, R3, R2, RZ, 0x3c, !PT ;  /* 0x0000000203020212 */ /* 0x000fc800078e3cff */
[----:B------:R-:W-:-:S05]  /*12b20*/  @P0 LOP3.LUT R3, R3, R2, RZ, 0x3c, !PT ;  /* 0x0000000203030212 */ /* 0x000fca00078e3cff */
[----:B------:R0:W2:Y:S04]  /*12b30*/  @P0 LDG.E.U16 R29, [R2.64] ;  /* 0x00000006021d0981 */ /* 0x0000a8000c1e1500 */
[----:B0-----:R-:W3:Y:S04]  /*12b40*/  LDL R2, [R1+0x1228] ;  /* 0x0012280001027983 */ /* 0x001ee80000100800 */
[----:B------:R-:W3:Y:S04]  /*12b50*/  LDL R3, [R1+0x122c] ;  /* 0x00122c0001037983 */ /* 0x000ee80000100800 */
[----:B--2---:R-:W-:Y:S01]  /*12b60*/  STL [R1+0x2f24], R29 ;  /* 0x002f241d01007387 */ /* 0x004fe20000100800 */
        /* <DEDUP_REMOVED lines=33> */
[----:B0-----:R-:W2:Y:S01]  /*12d80*/  LDL.LU R26, [R1+0x34ec] ;  /* 0x0034ec00011a7983 */ /* 0x001ea20000300800 */
[----:B------:R-:W3:Y:S02]  /*12d90*/  LDL R2, [R1+0x1208] ;  /* 0x0012080001027983 */ /* 0x000ee40000100800 */
[----:B------:R-:W3:Y:S01]  /*12da0*/  LDL R3, [R1+0x120c] ;  /* 0x00120c0001037983 */ /* 0x000ee20000100800 */
[----:B--2---:R-:W-:-:S02]  /*12db0*/  PRMT R26, RZ, 0x7610, R26 ;  /* 0x00007610ff1a7816 */ /* 0x004fc4000000001a */
        /* <DEDUP_REMOVED lines=2274> */
[----:B------:R-:W-:-:S02]  /*1bbe0*/  PRMT R29, RZ, 0x7610, R29 ;  /* 0x00007610ff1d7816 */ /* 0x000fc4000000001d */
[----:B---3--:R-:W-:-:S04]  /*1bbf0*/  @P0 LOP3.LUT R3, R3, R2, RZ, 0x3c, !PT ;  /* 0x0000000203030212 */ /* 0x008fc800078e3cff */
[----:B------:R-:W-:-:S04]  /*1bc00*/  @P0 LOP3.LUT R2, R3, R2, RZ, 0x3c, !PT ;  /* 0x0000000203020212 */ /* 0x000fc800078e3cff */
[----:B------:R-:W-:-:S05]  /*1bc10*/  @P0 LOP3.LUT R3, R3, R2, RZ, 0x3c, !PT ;  /* 0x0000000203030212 */ /* 0x000fca00078e3cff */
[----:B------:R-:W3:Y:S04]  /*1bc20*/  @P0 LDG.E.U16 R27, [R2.64] ;  /* 0x00000006021b0981 */ /* 0x000ee8000c1e1500 */
[----:B---3--:R0:W-:Y:S04]  /*1bc30*/  STL [R1+0x114], R27 ;  /* 0x0001141b01007387 */ /* 0x0081e80000100800 */
[----:B0-----:R-:W3:Y:S01]  /*1bc40*/  LDL.LU R27, [R1+0x3110] ;  /* 0x00311000011b7983 */ /* 0x001ee20000300800 */
[----:B------:R-:W4:Y:S02]  /*1bc50*/  LDL R2, [R1+0xa50] ;  /* 0x000a500001027983 */ /* 0x000f240000100800 */
[----:B------:R-:W4:Y:S01]  /*1bc60*/  LDL R3, [R1+0xa54] ;  /* 0x000a540001037983 */ /* 0x000f220000100800 */
[----:B------:R-:W-:-:S02]  /*1bc70*/  PRMT R0, RZ, 0x7610, R0 ;  /* 0x00007610ff007816 */ /* 0x000fc40000000000 */
[----:B----4-:R-:W-:-:S04]  /*1bc80*/  @P1 LOP3.LUT R3, R3, R2, RZ, 0x3c, !PT ;  /* 0x0000000203031212 */ /* 0x010fc800078e3cff */
[----:B------:R-:W-:-:S04]  /*1bc90*/  @P1 LOP3.LUT R2, R3, R2, RZ, 0x3c, !PT ;  /* 0x0000000203021212 */ /* 0x000fc800078e3cff */
[----:B------:R-:W-:-:S05]  /*1bca0*/  @P1 LOP3.LUT R3, R3, R2, RZ, 0x3c, !PT ;  /* 0x0000000203031212 */ /* 0x000fca00078e3cff */
[----:B------:R0:W4:Y:S04]  /*1bcb0*/  @P1 LDG.E.U16 R29, [R2.64] ;  /* 0x00000006021d1981 */ /* 0x000128000c1e1500 */
[----:B0-----:R-:W3:Y:S04]  /*1bcc0*/  LDL R2, [R1+0xa48] ;  /* 0x000a480001027983 */ /* 0x001ee80000100800 */
[----:B------:R-:W3:Y:S01]  /*1bcd0*/  LDL R3, [R1+0xa4c] ;  /* 0x000a4c0001037983 */ /* 0x000ee20000100800 */
[----:B--2---:R-:W-:Y:S02]  /*1bce0*/  PRMT R26, RZ, 0x7610, R26 ;  /* 0x00007610ff1a7816 */ /* 0x004fe4000000001a */
[----:B------:R-:W-:Y:S01]  /*1bcf0*/  ISETP.GT.AND P0, PT, R13, 0x66, PT ;  /* 0x000000660d00780c */ /* 0x000fe20003f04270 */
[----:B----4-:R-:W-:Y:S01]  /*1bd00*/  STL [R1+0x2f58], R29 ;  /* 0x002f581d01007387 */ /* 0x010fe20000100800 */
[----:B---3--:R-:W-:-:S04]  /*1bd10*/  @P1 LOP3.LUT R3, R3, R2, RZ, 0x3c, !PT ;  /* 0x0000000203031212 */ /* 0x008fc800078e3cff */
[----:B------:R-:W-:-:S04]  /*1bd20*/  @P1 LOP3.LUT R2, R3, R2, RZ, 0x3c, !PT ;  /* 0x0000000203021212 */ /* 0x000fc800078e3cff */
[----:B------:R-:W-:-:S05]  /*1bd30*/  @P1 LOP3.LUT R3, R3, R2, RZ, 0x3c, !PT ;  /* 0x0000000203031212 */ /* 0x000fca00078e3cff */
[----:B------:R0:W2:Y:S04]  /*1bd40*/  @P1 LDG.E.U16 R0, [R2.64] ;  /* 0x0000000602001981 */ /* 0x0000a8000c1e1500 */
[----:B0-----:R-:W3:Y:S04]  /*1bd50*/  LDL R2, [R1+0xa40] ;  /* 0x000a400001027983 */ /* 0x001ee80000100800 */
[----:B------:R-:W3:Y:S01]  /*1bd60*/  LDL R3, [R1+0xa44] ;  /* 0x000a440001037983 */ /* 0x000ee20000100800 */
[----:B------:R-:W-:-:S03]  /*1bd70*/  PRMT R27, RZ, 0x7610, R27 ;  /* 0x00007610ff1b7816 */ /* 0x000fc6000000001b */
[----:B--2---:R-:W-:Y:S01]  /*1bd80*/  STL [R1+0x2f5c], R0 ;  /* 0x002f5c0001007387 */ /* 0x004fe20000100800 */
[----:B---3--:R-:W-:-:S04]  /*1bd90*/  @P1 LOP3.LUT R3, R3, R2, RZ, 0x3c, !PT ;  /* 0x0000000203031212 */ /* 0x008fc800078e3cff */
[----:B------:R-:W-:-:S04]  /*1bda0*/  @P1 LOP3.LUT R2, R3, R2, RZ, 0x3c, !PT ;  /* 0x0000000203021212 */ /* 0x000fc800078e3cff */
[----:B------:R-:W-:-:S05]  /*1bdb0*/  @P1 LOP3.LUT R3, R3, R2, RZ, 0x3c, !PT ;  /* 0x0000000203031212 */ /* 0x000fca00078e3cff */
[----:B------:R-:W2:Y:S04]  /*1bdc0*/  @P1 LDG.E.U16 R26, [R2.64] ;  /* 0x00000006021a1981 */ /* 0x000ea8000c1e1500 */
[----:B--2---:R0:W-:Y:S04]  /*1bdd0*/  STL [R1+0x108], R26 ;  /* 0x0001081a01007387 */ /* 0x0041e80000100800 */
[----:B0-----:R-:W2:Y:S01]  /*1bde0*/  LDL.LU R26, [R1+0x310c] ;  /* 0x00310c00011a7983 */ /* 0x001ea20000300800 */
[----:B------:R-:W3:Y:S02]  /*1bdf0*/  LDL R2, [R1+0xa38] ;  /* 0x000a380001027983 */ /* 0x000ee40000100800 */
[----:B------:R-:W3:Y:S02]  /*1be00*/  LDL R3, [R1+0xa3c] ;  /* 0x000a3c0001037983 */ /* 0x000ee40000100800 */
        /* <DEDUP_REMOVED lines=8> */
[----:B---3--:R-:W-:-:S02]  /*1be90*/  PRMT R27, RZ, 0x7610, R27 ;  /* 0x00007610ff1b7816 */ /* 0x008fc4000000001b */
[----:B----4-:R-:W-:-:S04]  /*1bea0*/  @P0 LOP3.LUT R3, R3, R2, RZ, 0x3c, !PT ;  /* 0x0000000203030212 */ /* 0x010fc800078e3cff */
        /* <DEDUP_REMOVED lines=25> */
[----:B------:R-:W-:-:S02]  /*1c040*/  ISETP.GT.AND P1, PT, R13, 0x67, PT ;  /* 0x000000670d00780c */ /* 0x000fc40003f24270 */
[----:B---3--:R-:W-:Y:S02]  /*1c050*/  PRMT R27, RZ, 0x7610, R27 ;  /* 0x00007610ff1b7816 */ /* 0x008fe4000000001b */
        /* <DEDUP_REMOVED lines=368> */
[----:B--2---:R-:W-:-:S02]  /*1d760*/  PRMT R26, RZ, 0x7610, R26 ;  /* 0x00007610ff1a7816 */ /* 0x004fc4000000001a */
[----:B------:R-:W-:Y:S02]  /*1d770*/  ISETP.GT.AND P1, PT, R13, 0x71, PT ;  /* 0x000000710d00780c */ /* 0x000fe40003f24270 */
[----:B----4-:R-:W-:-:S04]  /*1d780*/  @P0 LOP3.LUT R3, R3, R2, RZ, 0x3c, !PT ;  /* 0x0000000203030212 */ /* 0x010fc800078e3cff */
[----:B------:R-:W-:-:S04]  /*1d790*/  @P0 LOP3.LUT R2, R3, R2, RZ, 0x3c, !PT ;  /* 0x0000000203020212 */ /* 0x000fc800078e3cff */
[----:B------:R-:W-:-:S05]  /*1d7a0*/  @P0 LOP3.LUT R3, R3, R2, RZ, 0x3c, !PT ;  /* 0x0000000203030212 */ /* 0x000fca00078e3cff */
[----:B------:R-:W2:Y:S04]  /*1d7b0*/  @P0 LDG.E.U16 R26, [R2.64] ;  /* 0x00000006021a0981 */ /* 0x000ea8000c1e1500 */
[----:B--2---:R0:W-:Y:S04]  /*1d7c0*/  STL [R1+0x74], R26 ;  /* 0x0000741a01007387 */ /* 0x0041e80000100800 */
[----:B0-----:R-:W2:Y:S01]  /*1d7d0*/  LDL.LU R26, [R1+0x3058] ;  /* 0x00305800011a7983 */ /* 0x001ea20000300800 */
[----:B------:R-:W4:Y:S02]  /*1d7e0*/  LDL R2, [R1+0x17e4] ;  /* 0x0017e40001027983 */ /* 0x000f240000100800 */
[----:B------:R-:W4:Y:S01]  /*1d7f0*/  LDL R3, [R1+0x17ec] ;  /* 0x0017ec0001037983 */ /* 0x000f220000100800 */
[----:B------:R-:W-:-:S02]  /*1d800*/  PRMT R25, RZ, 0x7610, R25 ;  /* 0x00007610ff197816 */ /* 0x000fc40000000019 */
[----:B----4-:R-:W-:-:S04]  /*1d810*/  @P1 LOP3.LUT R3, R3, R2, RZ, 0x3c, !PT ;  /* 0x0000000203031212 */ /* 0x010fc800078e3cff */
[----:B------:R-:W-:-:S04]  /*1d820*/  @P1 LOP3.LUT R2, R3, R2, RZ, 0x3c, !PT ;  /* 0x0000000203021212 */ /* 0x000fc800078e3cff */
[----:B------:R-:W-:-:S05]  /*1d830*/  @P1 LOP3.LUT R3, R3, R2, RZ, 0x3c, !PT ;  /* 0x0000000203031212 */ /* 0x000fca00078e3cff */
[----:B------:R-:W4:Y:S04]  /*1d840*/  @P1 LDG.E.U16 R25, [R2.64] ;  /* 0x0000000602191981 */ /* 0x000f28000c1e1500 */
[----:B----4-:R0:W-:Y:S04]  /*1d850*/  STL [R1+0x70], R25 ;  /* 0x0000701901007387 */ /* 0x0101e80000100800 */
[----:B0-----:R-:W4:Y:S01]  /*1d860*/  LDL.LU R25, [R1+0x3054] ;  /* 0x0030540001197983 */ /* 0x001f220000300800 */
[----:B------:R-:W2:Y:S02]  /*1d870*/  LDL R2, [R1+0x17d8] ;  /* 0x0017d80001027983 */ /* 0x000ea40000100800 */
[----:B------:R-:W2:Y:S01]  /*1d880*/  LDL R3, [R1+0x17f4] ;  /* 0x0017f40001037983 */ /* 0x000ea20000100800 */
[----:B------:R-:W-:-:S02]  /*1d890*/  PRMT R15, RZ, 0x7610, R15 ;  /* 0x00007610ff0f7816 */ /* 0x000fc4000000000f */
[----:B--2---:R-:W-:-:S04]  /*1d8a0*/  @P1 LOP3.LUT R3, R3, R2, RZ, 0x3c, !PT ;  /* 0x0000000203031212 */ /* 0x004fc800078e3cff */
[----:B------:R-:W-:-:S04]  /*1d8b0*/  @P1 LOP3.LUT R2, R3, R2, RZ, 0x3c, !PT ;  /* 0x0000000203021212 */ /* 0x000fc800078e3cff */
[----:B------:R-:W-:-:S05]  /*1d8c0*/  @P1 LOP3.LUT R3, R3, R2, RZ, 0x3c, !PT ;  /* 0x0000000203031212 */ /* 0x000fca00078e3cff */
[----:B------:R-:W2:Y:S04]  /*1d8d0*/  @P1 LDG.E.U16 R15, [R2.64] ;  /* 0x00000006020f1981 */ /* 0x000ea8000c1e1500 */
[----:B--2---:R0:W-:Y:S04]  /*1d8e0*/  STL [R1+0x68], R15 ;  /* 0x0000680f01007387 */ /* 0x0041e80000100800 */
[----:B0-----:R-:W2:Y:S01]  /*1d8f0*/  LDL.LU R15, [R1+0x3050] ;  /* 0x00305000010f7983 */ /* 0x001ea20000300800 */
        /* <DEDUP_REMOVED lines=12> */
[----:B------:R-:W-:Y:S02]  /*1d9c0*/  ISETP.GT.AND P0, PT, R13, 0x72, PT ;  /* 0x000000720d00780c */ /* 0x000fe40003f04270 */
        /* <DEDUP_REMOVED lines=169> */
[----:B------:R0:W2:Y:S04]  /*1e460*/  @P1 LDG.E.U16 R29, [R2.64] ;  /* 0x00000006021d1981 */ /* 0x0000a8000c1e1500 */
[----:B0-----:R-:W3:Y:S04]  /*1e470*/  LDL R2, [R1+0x18b8] ;  /* 0x0018b80001027983 */ /* 0x001ee80000100800 */
[----:B------:R-:W3:Y:S01]  /*1e480*/  LDL R3, [R1+0x18d4] ;  /* 0x0018d40001037983 */ /* 0x000ee20000100800 */
[----:B------:R-:W-:-:S03]  /*1e490*/  PRMT R27, RZ, 0x7610, R27 ;  /* 0x00007610ff1b7816 */ /* 0x000fc6000000001b */
[----:B--2---:R0:W-:Y:S01]  /*1e4a0*/  STL [R1], R29 ;  /* 0x0000001d01007387 */ /* 0x0041e20000100800 */
[----:B------:R-:W-:-:S03]  /*1e4b0*/  PRMT R26, RZ, 0x7610, R26 ;  /* 0x00007610ff1a7816 */ /* 0x000fc6000000001a */
[----:B0-----:R-:W2:Y:S01]  /*1e4c0*/  LDL R29, [R1+0x18a0] ;  /* 0x0018a000011d7983 */ /* 0x001ea20000100800 */
[----:B---3--:R-:W-:-:S04]  /*1e4d0*/  @P1 LOP3.LUT R3, R3, R2, RZ, 0x3c, !PT ;  /* 0x0000000203031212 */ /* 0x008fc800078e3cff */
[----:B------:R-:W-:-:S04]  /*1e4e0*/  @P1 LOP3.LUT R2, R3, R2, RZ, 0x3c, !PT ;  /* 0x0000000203021212 */ /* 0x000fc800078e3cff */
[----:B------:R-:W-:-:S05]  /*1e4f0*/  @P1 LOP3.LUT R3, R3, R2, RZ, 0x3c, !PT ;  /* 0x0000000203031212 */ /* 0x000fca00078e3cff */
[----:B------:R0:W3:Y:S04]  /*1e500*/  @P1 LDG.E.U16 R27, [R2.64] ;  /* 0x00000006021b1981 */ /* 0x0000e8000c1e1500 */
[----:B0-----:R-:W2:Y:S04]  /*1e510*/  LDL R2, [R1+0x18d0] ;  /* 0x0018d00001027983 */ /* 0x001ea80000100800 */
[----:B------:R-:W2:Y:S04]  /*1e520*/  LDL R3, [R1+0x18e0] ;  /* 0x0018e00001037983 */ /* 0x000ea80000100800 */
[----:B---3--:R0:W-:Y:S01]  /*1e530*/  STL [R1+0x2fe0], R27 ;  /* 0x002fe01b01007387 */ /* 0x0081e20000100800 */
[----:B----4-:R-:W-:-:S03]  /*1e540*/  PRMT R25, RZ, 0x7610, R25 ;  /* 0x00007610ff197816 */ /* 0x010fc60000000019 */
[----:B0-----:R-:W3:Y:S01]  /*1e550*/  LDL R27, [R1+0x1890] ;  /* 0x00189000011b7983 */ /* 0x001ee20000100800 */
[----:B--2---:R-:W-:-:S04]  /*1e560*/  @P1 LOP3.LUT R3, R3, R2, RZ, 0x3c, !PT ;  /* 0x0000000203031212 */ /* 0x004fc800078e3cff */
[----:B------:R-:W-:-:S04]  /*1e570*/  @P1 LOP3.LUT R2, R3, R2, RZ, 0x3c, !PT ;  /* 0x0000000203021212 */ /* 0x000fc800078e3cff */
[----:B------:R-:W-:-:S05]  /*1e580*/  @P1 LOP3.LUT R3, R3, R2, RZ, 0x3c, !PT ;  /* 0x0000000203031212 */ /* 0x000fca00078e3cff */
[----:B------:R0:W2:Y:S04]  /*1e590*/  @P1 LDG.E.U16 R26, [R2.64] ;  /* 0x00000006021a1981 */ /* 0x0000a8000c1e1500 */
[----:B0-----:R-:W4:Y:S04]  /*1e5a0*/  LDL R2, [R1+0x18dc] ;  /* 0x0018dc0001027983 */ /* 0x001f280000100800 */
[----:B------:R-:W4:Y:S04]  /*1e5b0*/  LDL R3, [R1+0x18e8] ;  /* 0x0018e80001037983 */ /* 0x000f280000100800 */
[----:B--2---:R0:W-:Y:S01]  /*1e5c0*/  STL [R1+0x2fe4], R26 ;  /* 0x002fe41a01007387 */ /* 0x0041e20000100800 */
[----:B------:R-:W-:-:S02]  /*1e5d0*/  PRMT R5, RZ, 0x7610, R5 ;  /* 0x00007610ff057816 */ /* 0x000fc40000000005 */
[----:B------:R-:W-:Y:S01]  /*1e5e0*/  PRMT R15, RZ, 0x7610, R15 ;  /* 0x00007610ff0f7816 */ /* 0x000fe2000000000f */
[----:B0-----:R-:W2:Y:S01]  /*1e5f0*/  LDL R26, [R1+0x18ac] ;  /* 0x0018ac00011a7983 */ /* 0x001ea20000100800 */
[----:B----4-:R-:W-:-:S04]  /*1e600*/  @P1 LOP3.LUT R3, R3, R2, RZ, 0x3c, !PT ;  /* 0x0000000203031212 */ /* 0x010fc800078e3cff */
[----:B------:R-:W-:-:S04]  /*1e610*/  @P1 LOP3.LUT R2, R3, R2, RZ, 0x3c, !PT ;  /* 0x0000000203021212 */ /* 0x000fc800078e3cff */
[----:B------:R-:W-:-:S05]  /*1e620*/  @P1 LOP3.LUT R3, R3, R2, RZ, 0x3c, !PT ;  /* 0x0000000203031212 */ /* 0x000fca00078e3cff */
[----:B------:R0:W4:Y:S04]  /*1e630*/  @P1 LDG.E.U16 R25, [R2.64] ;  /* 0x0000000602191981 */ /* 0x000128000c1e1500 */
[----:B0-----:R-:W2:Y:S04]  /*1e640*/  LDL R2, [R1+0x1878] ;  /* 0x0018780001027983 */ /* 0x001ea80000100800 */
[----:B------:R-:W2:Y:S02]  /*1e650*/  LDL R3, [R1+0x1894] ;  /* 0x0018940001037983 */ /* 0x000ea40000100800 */
[----:B--2---:R-:W-:-:S04]  /*1e660*/  @P0 LOP3.LUT R3, R3, R2, RZ, 0x3c, !PT ;  /* 0x0000000203030212 */ /* 0x004fc800078e3cff */
[----:B------:R-:W-:-:S04]  /*1e670*/  @P0 LOP3.LUT R2, R3, R2, RZ, 0x3c, !PT ;  /* 0x0000000203020212 */ /* 0x000fc800078e3cff */
[----:B------:R-:W-:-:S05]  /*1e680*/  @P0 LOP3.LUT R3, R3, R2, RZ, 0x3c, !PT ;  /* 0x0000000203030212 */ /* 0x000fca00078e3cff */
[----:B------:R0:W2:Y:S04]  /*1e690*/  @P0 LDG.E.U16 R5, [R2.64] ;  /* 0x0000000602050981 */ /* 0x0000a8000c1e1500 */
[----:B----4-:R-:W-:Y:S01]  /*1e6a0*/  STL [R1+0x2fe8], R25 ;  /* 0x002fe81901007387 */ /* 0x010fe20000100800 */
[----:B0-----:R-:W-:Y:S02]  /*1e6b0*/  @P0 IMAD.MOV.U32 R2, RZ, RZ, R29 ;  /* 0x000000ffff020224 */ /* 0x001fe400078e001d */
[----:B---3--:R-:W-:-:S05]  /*1e6c0*/  @P0 IMAD.MOV.U32 R3, RZ, RZ, R27 ;  /* 0x000000ffff030224 */ /* 0x008fca00078e001b */
[----:B------:R0:W3:Y:S04]  /*1e6d0*/  @P0 LDG.E.U16 R15, [R2.64] ;  /* 0x00000006020f0981 */ /* 0x0000e8000c1e1500 */
[----:B--2---:R1:W-:Y:S04]  /*1e6e0*/  STL [R1+0xc4], R5 ;  /* 0x0000c40501007387 */ /* 0x0043e80000100800 */
[----:B-1----:R-:W2:Y:S01]  /*1e6f0*/  LDL.LU R5, [R1+0x3004] ;  /* 0x0030040001057983 */ /* 0x002ea20000300800 */
[----:B0-----:R-:W4:Y:S02]  /*1e700*/  LDL R2, [R1+0x189c] ;  /* 0x00189c0001027983 */ /* 0x001f240000100800 */
[----:B------:R-:W4:Y:S01]  /*1e710*/  LDL R3, [R1+0x18a8] ;  /* 0x0018a80001037983 */ /* 0x000f220000100800 */
[----:B------:R-:W-:Y:S01]  /*1e720*/  PRMT R4, RZ, 0x7610, R4 ;  /* 0x00007610ff047816 */ /* 0x000fe20000000004 */
[----:B------:R-:W2:Y:S04]  /*1e730*/  LDL R29, [R1+0x18ec] ;  /* 0x0018ec00011d7983 */ /* 0x000ea80000100800 */
[----:B------:R-:W2:Y:S01]  /*1e740*/  LDL R27, [R1+0x18d8] ;  /* 0x0018d800011b7983 */ /* 0x000ea20000100800 */
[----:B----4-:R-:W-:-:S04]  /*1e750*/  @P0 LOP3.LUT R3, R3, R2, RZ, 0x3c, !PT ;  /* 0x0000000203030212 */ /* 0x010fc800078e3cff */
[----:B------:R-:W-:-:S04]  /*1e760*/  @P0 LOP3.LUT R2, R3, R2, RZ, 0x3c, !PT ;  /* 0x0000000203020212 */ /* 0x000fc800078e3cff */
[----:B------:R-:W-:-:S05]  /*1e770*/  @P0 LOP3.LUT R3, R3, R2, RZ, 0x3c, !PT ;  /* 0x0000000203030212 */ /* 0x000fca00078e3cff */
[----:B------:R-:W4:Y:S04]  /*1e780*/  @P0 LDG.E.U16 R4, [R2.64] ;  /* 0x0000000602040981 */ /* 0x000f28000c1e1500 */
[----:B---3--:R0:W-:Y:S04]  /*1e790*/  STL [R1+0xbc], R15 ;  /* 0x0000bc0f01007387 */ /* 0x0081e80000100800 */
[----:B0-----:R-:W3:Y:S01]  /*1e7a0*/  LDL R15, [R1+0x18f4] ;  /* 0x0018f400010f7983 */ /* 0x001ee20000100800 */
[----:B------:R-:W-:-:S03]  /*1e7b0*/  ISETP.GT.AND P1, PT, R13, 0x77, PT ;  /* 0x000000770d00780c */ /* 0x000fc60003f24270 */
[----:B----4-:R0:W-:Y:S04]  /*1e7c0*/  STL [R1+0xb4], R4 ;  /* 0x0000b40401007387 */ /* 0x0101e80000100800 */
[----:B0-----:R-:W4:Y:S01]  /*1e7d0*/  LDL.LU R4, [R1+0x3000] ;  /* 0x0030000001047983 */ /* 0x001f220000300800 */
[----:B------:R-:W2:Y:S01]  /*1e7e0*/  LDL R3, [R1+0x18a4] ;  /* 0x0018a40001037983 */ /* 0x000ea20000100800 */
[----:B------:R-:W-:-:S04]  /*1e7f0*/  PRMT R25, RZ, 0x7610, R25 ;  /* 0x00007610ff197816 */ /* 0x000fc80000000019 */
[----:B------:R-:W-:Y:S01]  /*1e800*/  @P1 IMAD.MOV.U32 R2, RZ, RZ, R26 ;  /* 0x000000ffff021224 */ /* 0x000fe200078e001a */
[----:B------:R-:W-:Y:S01]  /*1e810*/  PRMT R28, RZ, 0x7610, R28 ;  /* 0x00007610ff1c7816 */ /* 0x000fe2000000001c */
[----:B------:R-:W3:Y:S04]  /*1e820*/  LDL R26, [R1+0x18f0] ;  /* 0x0018f000011a7983 */ /* 0x000ee80000100800 */
[----:B--2---:R0:W2:Y:S04]  /*1e830*/  @P1 LDG.E.U16 R25, [R2.64] ;  /* 0x0000000602191981 */ /* 0x0040a8000c1e1500 */
[----:B0-----:R-:W2:Y:S04]  /*1e840*/  LDL R2, [R1+0x1898] ;  /* 0x0018980001027983 */ /* 0x001ea80000100800 */
[----:B------:R-:W2:Y:S02]  /*1e850*/  LDL R3, [R1+0x18b4] ;  /* 0x0018b40001037983 */ /* 0x000ea40000100800 */
[----:B--2---:R-:W-:-:S04]  /*1e860*/  @P1 LOP3.LUT R3, R3, R2, RZ, 0x3c, !PT ;  /* 0x0000000203031212 */ /* 0x004fc800078e3cff */
[----:B------:R-:W-:-:S04]  /*1e870*/  @P1 LOP3.LUT R2, R3, R2, RZ, 0x3c, !PT ;  /* 0x0000000203021212 */ /* 0x000fc800078e3cff */
[----:B------:R-:W-:-:S05]  /*1e880*/  @P1 LOP3.LUT R3, R3, R2, RZ, 0x3c, !PT ;  /* 0x0000000203031212 */ /* 0x000fca00078e3cff */
[----:B------:R-:W2:Y:S04]  /*1e890*/  @P1 LDG.E.U16 R28, [R2.64] ;  /* 0x00000006021c1981 */ /* 0x000ea8000c1e1500 */
[----:B------:R0:W-:Y:S04]  /*1e8a0*/  STL [R1+0xac], R25 ;  /* 0x0000ac1901007387 */ /* 0x0001e80000100800 */
[----:B0-----:R-:W3:Y:S01]  /*1e8b0*/  LDL R25, [R1+0x1900] ;  /* 0x0019000001197983 */ /* 0x001ee20000100800 */
[----:B------:R-:W-:-:S03]  /*1e8c0*/  ISETP.GT.AND P0, PT, R13, 0x79, PT ;  /* 0x000000790d00780c */ /* 0x000fc60003f04270 */
[----:B--2---:R-:W-:Y:S01]  /*1e8d0*/  STL [R1+0xa4], R28 ;  /* 0x0000a41c01007387 */ /* 0x004fe20000100800 */
[----:B------:R-:W2:Y:S01]  /*1e8e0*/  LDL R3, [R1+0x18e4] ;  /* 0x0018e40001037983 */ /* 0x000ea20000100800 */
[----:B------:R-:W-:-:S08]  /*1e8f0*/  PRMT R24, RZ, 0x7610, R24 ;  /* 0x00007610ff187816 */ /* 0x000fd00000000018 */
[----:B------:R-:W-:Y:S01]  /*1e900*/  @P0 IMAD.MOV.U32 R2, RZ, RZ, R29 ;  /* 0x000000ffff020224 */ /* 0x000fe200078e001d */
[----:B------:R-:W-:-:S04]  /*1e910*/  PRMT R23, RZ, 0x7610, R23 ;  /* 0x00007610ff177816 */ /* 0x000fc80000000017 */
[----:B--2---:R3:W2:Y:S02]  /*1e920*/  @P0 LDG.E.U16 R24, [R2.64] ;  /* 0x0000000602180981 */ /* 0x0046a4000c1e1500 */
[----:B---3--:R-:W-:Y:S02]  /*1e930*/  @P0 IMAD.MOV.U32 R2, RZ, RZ, R15 ;  /* 0x000000ffff020224 */ /* 0x008fe400078e000f */
[----:B------:R-:W-:-:S05]  /*1e940*/  @P0 IMAD.MOV.U32 R3, RZ, RZ, R27 ;  /* 0x000000ffff030224 */ /* 0x000fca00078e001b */
[----:B------:R0:W3:Y:S01]  /*1e950*/  @P0 LDG.E.U16 R23, [R2.64] ;  /* 0x0000000602170981 */ /* 0x0000e2000c1e1500 */
[----:B------:R-:W-:Y:S01]  /*1e960*/  PRMT R22, RZ, 0x7610, R22 ;  /* 0x00007610ff167816 */ /* 0x000fe20000000016 */
[----:B0-----:R-:W-:Y:S02]  /*1e970*/  @P0 IMAD.MOV.U32 R2, RZ, RZ, R25 ;  /* 0x000000ffff020224 */ /* 0x001fe400078e0019 */
[----:B------:R-:W-:-:S05]  /*1e980*/  @P0 IMAD.MOV.U32 R3, RZ, RZ, R26 ;  /* 0x000000ffff030224 */ /* 0x000fca00078e001a */
[----:B------:R0:W4:Y:S04]  /*1e990*/  @P0 LDG.E.U16 R22, [R2.64] ;  /* 0x0000000602160981 */ /* 0x000128000c1e1500 */
[----:B--2---:R1:W-:Y:S01]  /*1e9a0*/  STL [R1+0x2fbc], R24 ;  /* 0x002fbc1801007387 */ /* 0x0043e20000100800 */
[----:B------:R-:W2:Y:S02]  /*1e9b0*/  LDL R29, [R1+0x18b0] ;  /* 0x0018b000011d7983 */ /* 0x000ea40000100800 */
[----:B------:R-:W2:Y:S01]  /*1e9c0*/  LDL R15, [R1+0x18c0] ;  /* 0x0018c000010f7983 */ /* 0x000ea20000100800 */
[----:B---3--:R3:W-:Y:S01]  /*1e9d0*/  STL [R1+0x2fc0], R23 ;  /* 0x002fc01701007387 */ /* 0x0087e20000100800 */
[----:B0-----:R-:W2:Y:S01]  /*1e9e0*/  LDL R3, [R1+0x18fc] ;  /* 0x0018fc0001037983 */ /* 0x001ea20000100800 */
[----:B------:R-:W-:Y:S01]  /*1e9f0*/  PRMT R21, RZ, 0x7610, R21 ;  /* 0x00007610ff157816 */ /* 0x000fe20000000015 */
[----:B------:R-:W2:Y:S01]  /*1ea00*/  LDL R27, [R1+0x18bc] ;  /* 0x0018bc00011b7983 */ /* 0x000ea20000100800 */
[----:B------:R-:W2:Y:S04]  /*1ea10*/  LDL R26, [R1+0x18c8] ;  /* 0x0018c800011a7983 */ /* 0x000ea80000100800 */
[----:B------:R-:W2:Y:S04]  /*1ea20*/  LDL R25, [R1+0x1904] ;  /* 0x0019040001197983 */ /* 0x000ea80000100800 */
[----:B-1----:R-:W2:Y:S04]  /*1ea30*/  LDL R24, [R1+0x190c] ;  /* 0x00190c0001187983 */ /* 0x002ea80000100800 */
[----:B---3--:R-:W3:Y:S01]  /*1ea40*/  LDL R23, [R1+0x1908] ;  /* 0x0019080001177983 */ /* 0x008ee20000100800 */
[----:B------:R-:W-:Y:S01]  /*1ea50*/  PRMT R14, RZ, 0x7610, R14 ;  /* 0x00007610ff0e7816 */ /* 0x000fe2000000000e */
[----:B---3--:R-:W-:-:S05]  /*1ea60*/  @P0 IMAD.MOV.U32 R2, RZ, RZ, R23 ;  /* 0x000000ffff020224 */ /* 0x008fca00078e0017 */
[----:B--2---:R0:W2:Y:S01]  /*1ea70*/  @P0 LDG.E.U16 R21, [R2.64] ;  /* 0x0000000602150981 */ /* 0x0040a2000c1e1500 */
[----:B------:R-:W-:-:S03]  /*1ea80*/  ISETP.GT.AND P0, PT, R13, 0x7a, PT ;  /* 0x0000007a0d00780c */ /* 0x000fc60003f04270 */
[----:B----4-:R1:W-:Y:S01]  /*1ea90*/  STL [R1+0x2fc4], R22 ;  /* 0x002fc41601007387 */ /* 0x0103e20000100800 */
[----:B------:R-:W3:Y:S02]  /*1eaa0*/  LDL R23, [R1+0x18f8] ;  /* 0x0018f80001177983 */ /* 0x000ee40000100800 */
[----:B0-----:R-:W-:Y:S02]  /*1eab0*/  @P1 IMAD.MOV.U32 R2, RZ, RZ, R15 ;  /* 0x000000ffff021224 */ /* 0x001fe400078e000f */
[----:B------:R-:W-:Y:S01]  /*1eac0*/  @P1 IMAD.MOV.U32 R3, RZ, RZ, R29 ;  /* 0x000000ffff031224 */ /* 0x000fe200078e001d */
[----:B-1----:R-:W4:Y:S04]  /*1ead0*/  LDL R22, [R1+0x1914] ;  /* 0x0019140001167983 */ /* 0x002f280000100800 */
[----:B------:R0:W3:Y:S01]  /*1eae0*/  @P1 LDG.E.U16 R14, [R2.64] ;  /* 0x00000006020e1981 */ /* 0x0000e2000c1e1500 */
[----:B------:R-:W-:Y:S01]  /*1eaf0*/  PRMT R20, RZ, 0x7610, R20 ;  /* 0x00007610ff147816 */ /* 0x000fe20000000014 */
[----:B0-----:R-:W-:-:S02]  /*1eb00*/  @P1 IMAD.MOV.U32 R2, RZ, RZ, R26 ;  /* 0x000000ffff021224 */ /* 0x001fc400078e001a */
[----:B------:R-:W-:Y:S01]  /*1eb10*/  @P1 IMAD.MOV.U32 R3, RZ, RZ, R27 ;  /* 0x000000ffff031224 */ /* 0x000fe200078e001b */
[----:B--2---:R0:W-:Y:S01]  /*1eb20*/  STL [R1+0x2fc8], R21 ;  /* 0x002fc81501007387 */ /* 0x0041e20000100800 */
[----:B------:R-:W2:Y:S01]  /*1eb30*/  LDL R15, [R1+0x1910] ;  /* 0x00191000010f7983 */ /* 0x000ea20000100800 */
[----:B0-----:R-:W-:-:S06]  /*1eb40*/  PRMT R21, RZ, 0x7610, R21 ;  /* 0x00007610ff157816 */ /* 0x001fcc0000000015 */
[----:B------:R0:W2:Y:S02]  /*1eb50*/  @P1 LDG.E.U16 R21, [R2.64] ;  /* 0x0000000602151981 */ /* 0x0000a4000c1e1500 */
[----:B0-----:R-:W-:Y:S02]  /*1eb60*/  @P0 IMAD.MOV.U32 R2, RZ, RZ, R24 ;  /* 0x000000ffff020224 */ /* 0x001fe400078e0018 */
[----:B------:R-:W-:-:S05]  /*1eb70*/  @P0 IMAD.MOV.U32 R3, RZ, RZ, R25 ;  /* 0x000000ffff030224 */ /* 0x000fca00078e0019 */
[----:B------:R4:W2:Y:S04]  /*1eb80*/  @P0 LDG.E.U16 R20, [R2.64] ;  /* 0x0000000602140981 */ /* 0x0008a8000c1e1500 */
[----:B---3--:R0:W-:Y:S01]  /*1eb90*/  STL [R1+0x8c], R14 ;  /* 0x00008c0e01007387 */ /* 0x0081e20000100800 */
[----:B------:R-:W3:Y:S02]  /*1eba0*/  LDL R26, [R1+0x191c] ;  /* 0x00191c00011a7983 */ /* 0x000ee40000100800 */
[----:B------:R-:W3:Y:S01]  /*1ebb0*/  LDL R25, [R1+0x1928] ;  /* 0x0019280001197983 */ /* 0x000ee20000100800 */
[----:B0-----:R-:W3:Y:S01]  /*1ebc0*/  LDL R14, [R1+0x1920] ;  /* 0x00192000010e7983 */ /* 0x001ee20000100800 */
[----:B------:R-:W-:Y:S01]  /*1ebd0*/  PRMT R19, RZ, 0x7610, R19 ;  /* 0x00007610ff137816 */ /* 0x000fe20000000013 */
[----:B----4-:R-:W-:-:S02]  /*1ebe0*/  @P0 IMAD.MOV.U32 R2, RZ, RZ, R22 ;  /* 0x000000ffff020224 */ /* 0x010fc400078e0016 */
[----:B------:R-:W-:-:S05]  /*1ebf0*/  @P0 IMAD.MOV.U32 R3, RZ, RZ, R23 ;  /* 0x000000ffff030224 */ /* 0x000fca00078e0017 */
[----:B------:R0:W4:Y:S04]  /*1ec00*/  @P0 LDG.E.U16 R19, [R2.64] ;  /* 0x0000000602130981 */ /* 0x000128000c1e1500 */
[----:B--2---:R-:W-:Y:S01]  /*1ec10*/  STL [R1+0x2f94], R20 ;  /* 0x002f941401007387 */ /* 0x004fe20000100800 */
[----:B------:R-:W2:Y:S02]  /*1ec20*/  LDL R23, [R1+0x1924] ;  /* 0x0019240001177983 */ /* 0x000ea40000100800 */
[----:B------:R-:W2:Y:S01]  /*1ec30*/  LDL R22, [R1+0x192c] ;  /* 0x00192c0001167983 */ /* 0x000ea20000100800 */
[----:B------:R-:W-:Y:S01]  /*1ec40*/  PRMT R18, RZ, 0x7610, R18 ;  /* 0x00007610ff127816 */ /* 0x000fe20000000012 */
[----:B0-----:R-:W-:Y:S01]  /*1ec50*/  @P0 IMAD.MOV.U32 R3, RZ, RZ, R15 ;  /* 0x000000ffff030224 */ /* 0x001fe200078e000f */
[----:B------:R-:W-:-:S02]  /*1ec60*/  ISETP.GT.AND P1, PT, R13, 0x7b, PT ;  /* 0x0000007b0d00780c */ /* 0x000fc40003f24270 */
[----:B------:R-:W-:Y:S01]  /*1ec70*/  PRMT R17, RZ, 0x7610, R17 ;  /* 0x00007610ff117816 */ /* 0x000fe20000000011 */
[----:B---3--:R-:W-:-:S05]  /*1ec80*/  @P0 IMAD.MOV.U32 R2, RZ, RZ, R14 ;  /* 0x000000ffff020224 */ /* 0x008fca00078e000e */
[----:B------:R0:W3:Y:S02]  /*1ec90*/  @P0 LDG.E.U16 R18, [R2.64] ;  /* 0x0000000602120981 */ /* 0x0000e4000c1e1500 */
[----:B0-----:R-:W-:Y:S02]  /*1eca0*/  @P0 IMAD.MOV.U32 R2, RZ, RZ, R25 ;  /* 0x000000ffff020224 */ /* 0x001fe400078e0019 */
[----:B------:R-:W-:-:S05]  /*1ecb0*/  @P0 IMAD.MOV.U32 R3, RZ, RZ, R26 ;  /* 0x000000ffff030224 */ /* 0x000fca00078e001a */
[----:B------:R2:W3:Y:S01]  /*1ecc0*/  @P0 LDG.E.U16 R17, [R2.64] ;  /* 0x0000000602110981 */ /* 0x0004e2000c1e1500 */
[----:B------:R-:W-:-:S03]  /*1ecd0*/  PRMT R16, RZ, 0x7610, R16 ;  /* 0x00007610ff107816 */ /* 0x000fc60000000010 */
[----:B----4-:R-:W-:Y:S01]  /*1ece0*/  STL [R1+0x2f98], R19 ;  /* 0x002f981301007387 */ /* 0x010fe20000100800 */
[----:B------:R-:W4:Y:S02]  /*1ecf0*/  LDL R24, [R1+0x1918] ;  /* 0x0019180001187983 */ /* 0x000f240000100800 */
[----:B------:R0:W-:Y:S02]  /*1ed00*/  STL [R1+0x84], R21 ;  /* 0x0000841501007387 */ /* 0x0001e40000100800 */
[----:B------:R-:W4:Y:S01]  /*1ed10*/  LDL R15, [R1+0x1930] ;  /* 0x00193000010f7983 */ /* 0x000f220000100800 */
[----:B------:R-:W4:Y:S04]  /*1ed20*/  LDL R14, [R1+0x1940] ;  /* 0x00194000010e7983 */ /* 0x000f280000100800 */
[----:B0-----:R-:W4:Y:S01]  /*1ed30*/  LDL R21, [R1+0x1934] ;  /* 0x0019340001157983 */ /* 0x001f220000100800 */
[----:B--2---:R-:W-:-:S02]  /*1ed40*/  @P1 IMAD.MOV.U32 R3, RZ, RZ, R23 ;  /* 0x000000ffff031224 */ /* 0x004fc400078e0017 */
[----:B------:R-:W-:-:S05]  /*1ed50*/  @P1 IMAD.MOV.U32 R2, RZ, RZ, R22 ;  /* 0x000000ffff021224 */ /* 0x000fca00078e0016 */
[----:B------:R4:W2:Y:S04]  /*1ed60*/  @P1 LDG.E.U16 R16, [R2.64] ;  /* 0x0000000602101981 */ /* 0x0008a8000c1e1500 */
[----:B---3--:R-:W-:Y:S01]  /*1ed70*/  STL [R1+0x2f9c], R18 ;  /* 0x002f9c1201007387 */ /* 0x008fe20000100800 */
[----:B------:R-:W-:-:S03]  /*1ed80*/  PRMT R12, RZ, 0x7610, R12 ;  /* 0x00007610ff0c7816 */ /* 0x000fc6000000000c */
[----:B------:R0:W-:Y:S01]  /*1ed90*/  STL [R1+0x2fa0], R17 ;  /* 0x002fa01101007387 */ /* 0x0001e20000100800 */
[----:B------:R-:W3:Y:S02]  /*1eda0*/  LDL R23, [R1+0x193c] ;  /* 0x00193c0001177983 */ /* 0x000ee40000100800 */
[----:B------:R-:W3:Y:S02]  /*1edb0*/  LDL R22, [R1+0x1948] ;  /* 0x0019480001167983 */ /* 0x000ee40000100800 */
[----:B----4-:R-:W-:Y:S02]  /*1edc0*/  @P1 IMAD.MOV.U32 R3, RZ, RZ, R24 ;  /* 0x000000ffff031224 */ /* 0x010fe400078e0018 */
[----:B------:R-:W-:-:S05]  /*1edd0*/  @P1 IMAD.MOV.U32 R2, RZ, RZ, R21 ;  /* 0x000000ffff021224 */ /* 0x000fca00078e0015 */
[----:B------:R1:W4:Y:S04]  /*1ede0*/  @P1 LDG.E.U16 R12, [R2.64] ;  /* 0x00000006020c1981 */ /* 0x000328000c1e1500 */
[----:B--2---:R-:W-:Y:S01]  /*1edf0*/  STL [R1+0x2f80], R16 ;  /* 0x002f801001007387 */ /* 0x004fe20000100800 */
[----:B------:R-:W2:Y:S02]  /*1ee00*/  LDL R21, [R1+0x1944] ;  /* 0x0019440001157983 */ /* 0x000ea40000100800 */
[----:B0-----:R-:W2:Y:S01]  /*1ee10*/  LDL R17, [R1+0x194c] ;  /* 0x00194c0001117983 */ /* 0x001ea20000100800 */
[----:B------:R-:W-:Y:S01]  /*1ee20*/  PRMT R11, RZ, 0x7610, R11 ;  /* 0x00007610ff0b7816 */ /* 0x000fe2000000000b */
[----:B-1----:R-:W-:Y:S02]  /*1ee30*/  @P1 IMAD.MOV.U32 R2, RZ, RZ, R14 ;  /* 0x000000ffff021224 */ /* 0x002fe400078e000e */
[----:B------:R-:W-:Y:S01]  /*1ee40*/  @P1 IMAD.MOV.U32 R3, RZ, RZ, R15 ;  /* 0x000000ffff031224 */ /* 0x000fe200078e000f */
[----:B------:R-:W-:-:S02]  /*1ee50*/  ISETP.GT.AND P0, PT, R13, 0x7c, PT ;  /* 0x0000007c0d00780c */ /* 0x000fc40003f04270 */
[----:B------:R-:W-:Y:S02]  /*1ee60*/  PRMT R10, RZ, 0x7610, R10 ;  /* 0x00007610ff0a7816 */ /* 0x000fe4000000000a */
[----:B------:R3:W2:Y:S01]  /*1ee70*/  @P1 LDG.E.U16 R11, [R2.64] ;  /* 0x00000006020b1981 */ /* 0x0006a2000c1e1500 */
[----:B------:R-:W-:Y:S01]  /*1ee80*/  PRMT R9, RZ, 0x7610, R9 ;  /* 0x00007610ff097816 */ /* 0x000fe20000000009 */
[----:B---3--:R-:W-:Y:S02]  /*1ee90*/  @P1 IMAD.MOV.U32 R3, RZ, RZ, R23 ;  /* 0x000000ffff031224 */ /* 0x008fe400078e0017 */
[----:B------:R-:W-:-:S05]  /*1eea0*/  @P1 IMAD.MOV.U32 R2, RZ, RZ, R22 ;  /* 0x000000ffff021224 */ /* 0x000fca00078e0016 */
[----:B------:R2:W3:Y:S04]  /*1eeb0*/  @P1 LDG.E.U16 R10, [R2.64] ;  /* 0x00000006020a1981 */ /* 0x0004e8000c1e1500 */
[----:B----4-:R0:W-:Y:S01]  /*1eec0*/  STL [R1+0x2f84], R12 ;  /* 0x002f840c01007387 */ /* 0x0101e20000100800 */
[----:B------:R-:W4:Y:S02]  /*1eed0*/  LDL R18, [R1+0x1938] ;  /* 0x0019380001127983 */ /* 0x000f240000100800 */
[----:B------:R-:W4:Y:S02]  /*1eee0*/  LDL R15, [R1+0x1950] ;  /* 0x00195000010f7983 */ /* 0x000f240000100800 */
[----:B------:R-:W4:Y:S01]  /*1eef0*/  LDL R14, [R1+0x1960] ;  /* 0x00196000010e7983 */ /* 0x000f220000100800 */
[----:B0-----:R-:W4:Y:S01]  /*1ef00*/  LDL R12, [R1+0x1954] ;  /* 0x00195400010c7983 */ /* 0x001f220000100800 */
[----:B--2---:R-:W-:-:S02]  /*1ef10*/  @P0 IMAD.MOV.U32 R3, RZ, RZ, R21 ;  /* 0x000000ffff030224 */ /* 0x004fc400078e0015 */
[----:B------:R-:W-:-:S05]  /*1ef20*/  @P0 IMAD.MOV.U32 R2, RZ, RZ, R17 ;  /* 0x000000ffff020224 */ /* 0x000fca00078e0011 */
[----:B------:R4:W2:Y:S04]  /*1ef30*/  @P0 LDG.E.U16 R9, [R2.64] ;  /* 0x0000000602090981 */ /* 0x0008a8000c1e1500 */
[----:B------:R-:W-:Y:S01]  /*1ef40*/  STL [R1+0x2f88], R11 ;  /* 0x002f880b01007387 */ /* 0x000fe20000100800 */
[----:B------:R-:W-:-:S03]  /*1ef50*/  PRMT R8, RZ, 0x7610, R8 ;  /* 0x00007610ff087816 */ /* 0x000fc60000000008 */
[----:B---3--:R-:W-:Y:S01]  /*1ef60*/  STL [R1+0x2f8c], R10 ;  /* 0x002f8c0a01007387 */ /* 0x008fe20000100800 */
[----:B------:R-:W3:Y:S02]  /*1ef70*/  LDL R21, [R1+0x195c] ;  /* 0x00195c0001157983 */ /* 0x000ee40000100800 */
[----:B------:R-:W3:Y:S02]  /*1ef80*/  LDL R17, [R1+0x1968] ;  /* 0x0019680001117983 */ /* 0x000ee40000100800 */
[----:B----4-:R-:W-:Y:S02]  /*1ef90*/  @P0 IMAD.MOV.U32 R3, RZ, RZ, R18 ;  /* 0x000000ffff030224 */ /* 0x010fe400078e0012 */
[----:B------:R-:W-:-:S05]  /*1efa0*/  @P0 IMAD.MOV.U32 R2, RZ, RZ, R12 ;  /* 0x000000ffff020224 */ /* 0x000fca00078e000c */
[----:B------:R0:W4:Y:S04]  /*1efb0*/  @P0 LDG.E.U16 R8, [R2.64] ;  /* 0x0000000602080981 */ /* 0x000128000c1e1500 */
[----:B--2---:R1:W-:Y:S01]  /*1efc0*/  STL [R1+0x2f6c], R9 ;  /* 0x002f6c0901007387 */ /* 0x0043e20000100800 */
[----:B------:R-:W2:Y:S03]  /*1efd0*/  LDL R12, [R1+0x1964] ;  /* 0x00196400010c7983 */ /* 0x000ea60000100800 */
[----:B-1----:R-:W2:Y:S01]  /*1efe0*/  LDL R9, [R1+0x196c] ;  /* 0x00196c0001097983 */ /* 0x002ea20000100800 */
[----:B------:R-:W-:Y:S01]  /*1eff0*/  PRMT R7, RZ, 0x7610, R7 ;  /* 0x00007610ff077816 */ /* 0x000fe20000000007 */
[----:B0-----:R-:W-:-:S02]  /*1f000*/  @P0 IMAD.MOV.U32 R2, RZ, RZ, R14 ;  /* 0x000000ffff020224 */ /* 0x001fc400078e000e */
[----:B------:R-:W-:Y:S01]  /*1f010*/  @P0 IMAD.MOV.U32 R3, RZ, RZ, R15 ;  /* 0x000000ffff030224 */ /* 0x000fe200078e000f */
[----:B------:R-:W-:Y:S02]  /*1f020*/  ISETP.GT.AND P1, PT, R13, 0x7d, PT ;  /* 0x0000007d0d00780c */ /* 0x000fe40003f24270 */
[----:B------:R-:W-:Y:S02]  /*1f030*/  PRMT R6, RZ, 0x7610, R6 ;  /* 0x00007610ff067816 */ /* 0x000fe40000000006 */
[----:B------:R3:W2:Y:S02]  /*1f040*/  @P0 LDG.E.U16 R7, [R2.64] ;  /* 0x0000000602070981 */ /* 0x0006a4000c1e1500 */
[----:B---3--:R-:W-:Y:S02]  /*1f050*/  @P0 IMAD.MOV.U32 R2, RZ, RZ, R17 ;  /* 0x000000ffff020224 */ /* 0x008fe400078e0011 */
[----:B------:R-:W-:-:S05]  /*1f060*/  @P0 IMAD.MOV.U32 R3, RZ, RZ, R21 ;  /* 0x000000ffff030224 */ /* 0x000fca00078e0015 */
[----:B------:R2:W3:Y:S01]  /*1f070*/  @P0 LDG.E.U16 R6, [R2.64] ;  /* 0x0000000602060981 */ /* 0x0004e2000c1e1500 */
[----:B------:R-:W-:-:S03]  /*1f080*/  PRMT R5, RZ, 0x7610, R5 ;  /* 0x00007610ff057816 */ /* 0x000fc60000000005 */
[----:B----4-:R0:W-:Y:S01]  /*1f090*/  STL [R1+0x2f70], R8 ;  /* 0x002f700801007387 */ /* 0x0101e20000100800 */
[----:B------:R-:W4:Y:S02]  /*1f0a0*/  LDL R11, [R1+0x1974] ;  /* 0x00197400010b7983 */ /* 0x000f240000100800 */
[----:B------:R-:W4:Y:S02]  /*1f0b0*/  LDL R18, [R1+0x1958] ;  /* 0x0019580001127983 */ /* 0x000f240000100800 */
[----:B------:R-:W4:Y:S01]  /*1f0c0*/  LDL R15, [R1+0x1970] ;  /* 0x00197000010f7983 */ /* 0x000f220000100800 */
[----:B------:R-:W4:Y:S01]  /*1f0d0*/  LDL R14, [R1+0x1980] ;  /* 0x00198000010e7983 */ /* 0x000f220000100800 */
[----:B--2---:R-:W-:Y:S02]  /*1f0e0*/  @P1 IMAD.MOV.U32 R3, RZ, RZ, R12 ;  /* 0x000000ffff031224 */ /* 0x004fe400078e000c */
[----:B------:R-:W-:-:S05]  /*1f0f0*/  @P1 IMAD.MOV.U32 R2, RZ, RZ, R9 ;  /* 0x000000ffff021224 */ /* 0x000fca00078e0009 */
[----:B------:R4:W2:Y:S04]  /*1f100*/  @P1 LDG.E.U16 R5, [R2.64] ;  /* 0x0000000602051981 */ /* 0x0008a8000c1e1500 */
[----:B------:R-:W-:Y:S01]  /*1f110*/  STL [R1+0x2f74], R7 ;  /* 0x002f740701007387 */ /* 0x000fe20000100800 */
[----:B------:R-:W-:-:S03]  /*1f120*/  PRMT R4, RZ, 0x7610, R4 ;  /* 0x00007610ff047816 */ /* 0x000fc60000000004 */
[----:B---3--:R1:W-:Y:S01]  /*1f130*/  STL [R1+0x2f78], R6 ;  /* 0x002f780601007387 */ /* 0x0083e20000100800 */
[----:B------:R-:W3:Y:S02]  /*1f140*/  LDL R17, [R1+0x197c] ;  /* 0x00197c0001117983 */ /* 0x000ee40000100800 */
[----:B------:R-:W3:Y:S02]  /*1f150*/  LDL R12, [R1+0x1988] ;  /* 0x00198800010c7983 */ /* 0x000ee40000100800 */
[----:B------:R-:W3:Y:S02]  /*1f160*/  LDL R9, [R1+0x198c] ;  /* 0x00198c0001097983 */ /* 0x000ee40000100800 */
[----:B----4-:R-:W-:Y:S02]  /*1f170*/  @P1 IMAD.MOV.U32 R2, RZ, RZ, R11 ;  /* 0x000000ffff021224 */ /* 0x010fe400078e000b */
[----:B------:R-:W-:-:S05]  /*1f180*/  @P1 IMAD.MOV.U32 R3, RZ, RZ, R18 ;  /* 0x000000ffff031224 */ /* 0x000fca00078e0012 */
[----:B------:R4:W3:Y:S04]  /*1f190*/  @P1 LDG.E.U16 R4, [R2.64] ;  /* 0x0000000602041981 */ /* 0x0008e8000c1e1500 */
[----:B--2---:R3:W-:Y:S01]  /*1f1a0*/  STL [R1+0x2f40], R5 ;  /* 0x002f400501007387 */ /* 0x0047e20000100800 */
[----:B------:R-:W2:Y:S01]  /*1f1b0*/  LDL R11, [R1+0x1984] ;  /* 0x00198400010b7983 */ /* 0x000ea20000100800 */
[----:B----4-:R-:W-:Y:S02]  /*1f1c0*/  PRMT R3, RZ, 0x7610, R3 ;  /* 0x00007610ff037816 */ /* 0x010fe40000000003 */
[----:B------:R-:W-:Y:S02]  /*1f1d0*/  ISETP.GT.AND P0, PT, R13, 0x7e, PT ;  /* 0x0000007e0d00780c */ /* 0x000fe40003f04270 */
[----:B------:R-:W-:-:S02]  /*1f1e0*/  PRMT R2, RZ, 0x7610, R2 ;  /* 0x00007610ff027816 */ /* 0x000fc40000000002 */
[----:B------:R3:W4:Y:S01]  /*1f1f0*/  @P1 LDG.E.U16 R3, [R14.64] ;  /* 0x000000060e031981 */ /* 0x000722000c1e1500 */
[----:B0-----:R-:W-:Y:S01]  /*1f200*/  PRMT R8, RZ, 0x7610, R8 ;  /* 0x00007610ff087816 */ /* 0x001fe20000000008 */
[----:B---3--:R-:W-:Y:S02]  /*1f210*/  @P1 IMAD.MOV.U32 R15, RZ, RZ, R17 ;  /* 0x000000ffff0f1224 */ /* 0x008fe400078e0011 */
[----:B------:R-:W-:-:S05]  /*1f220*/  @P1 IMAD.MOV.U32 R14, RZ, RZ, R12 ;  /* 0x000000ffff0e1224 */ /* 0x000fca00078e000c */
[----:B------:R0:W3:Y:S02]  /*1f230*/  @P1 LDG.E.U16 R2, [R14.64] ;  /* 0x000000060e021981 */ /* 0x0000e4000c1e1500 */
[----:B0-----:R-:W-:Y:S02]  /*1f240*/  @P0 IMAD.MOV.U32 R14, RZ, RZ, R9 ;  /* 0x000000ffff0e0224 */ /* 0x001fe400078e0009 */
[----:B------:R0:W-:Y:S01]  /*1f250*/  STL [R1+0x2f44], R4 ;  /* 0x002f440401007387 */ /* 0x0001e20000100800 */
[----:B-1----:R-:W3:Y:S02]  /*1f260*/  LDL R6, [R1+0x1978] ;  /* 0x0019780001067983 */ /* 0x002ee40000100800 */
[----:B------:R-:W3:Y:S02]  /*1f270*/  LDL R5, [R1+0x1994] ;  /* 0x0019940001057983 */ /* 0x000ee40000100800 */
[----:B--2---:R-:W-:-:S05]  /*1f280*/  @P0 IMAD.MOV.U32 R15, RZ, RZ, R11 ;  /* 0x000000ffff0f0224 */ /* 0x004fca00078e000b */
[----:B------:R1:W2:Y:S04]  /*1f290*/  @P0 LDG.E.U16 R8, [R14.64] ;  /* 0x000000060e080981 */ /* 0x0002a8000c1e1500 */
[----:B----4-:R4:W-:Y:S01]  /*1f2a0*/  STL [R1+0x2f48], R3 ;  /* 0x002f480301007387 */ /* 0x0109e20000100800 */
[----:B0-----:R-:W2:Y:S03]  /*1f2b0*/  LDL R4, [R1+0x1990] ;  /* 0x0019900001047983 */ /* 0x001ea60000100800 */
[----:B----4-:R-:W4:Y:S04]  /*1f2c0*/  LDL R3, [R1+0x19a0] ;  /* 0x0019a00001037983 */ /* 0x010f280000100800 */
[----:B---3--:R-:W-:Y:S01]  /*1f2d0*/  STL [R1+0x2f4c], R2 ;  /* 0x002f4c0201007387 */ /* 0x008fe20000100800 */
[----:B------:R-:W3:Y:S02]  /*1f2e0*/  LDL R18, [R1+0x199c] ;  /* 0x00199c0001127983 */ /* 0x000ee40000100800 */
[----:B------:R-:W3:Y:S02]  /*1f2f0*/  LDL R17, [R1+0x19a8] ;  /* 0x0019a80001117983 */ /* 0x000ee40000100800 */
[----:B------:R-:W3:Y:S01]  /*1f300*/  LDL R12, [R1+0x19a4] ;  /* 0x0019a400010c7983 */ /* 0x000ee20000100800 */
[----:B------:R-:W3:Y:S04]  /*1f310*/  LDL R11, [R1+0x19ac] ;  /* 0x0019ac00010b7983 */ /* 0x000ee80000100800 */
[----:B------:R-:W3:Y:S01]  /*1f320*/  LDL R9, [R1+0x1998] ;  /* 0x0019980001097983 */ /* 0x000ee20000100800 */
[----:B-1----:R-:W-:-:S02]  /*1f330*/  @P0 IMAD.MOV.U32 R15, RZ, RZ, R6 ;  /* 0x000000ffff0f0224 */ /* 0x002fc400078e0006 */
[----:B------:R-:W-:Y:S01]  /*1f340*/  @P0 IMAD.MOV.U32 R14, RZ, RZ, R5 ;  /* 0x000000ffff0e0224 */ /* 0x000fe200078e0005 */
[----:B--2---:R0:W-:Y:S01]  /*1f350*/  STL [R1+0x6c], R8 ;  /* 0x00006c0801007387 */ /* 0x0041e20000100800 */
[----:B------:R-:W2:Y:S02]  /*1f360*/  LDL R6, [R1+0x9dc] ;  /* 0x0009dc0001067983 */ /* 0x000ea40000100800 */
[----:B------:R-:W2:Y:S01]  /*1f370*/  LDL R5, [R1+0x9e0] ;  /* 0x0009e00001057983 */ /* 0x000ea20000100800 */
[----:B0-----:R-:W2:Y:S01]  /*1f380*/  LDL R8, [R1+0x19b0] ;  /* 0x0019b00001087983 */ /* 0x001ea20000100800 */
[----:B------:R-:W-:Y:S02]  /*1f390*/  PRMT R20, RZ, 0x7610, R20 ;  /* 0x00007610ff147816 */ /* 0x000fe40000000014 */
[----:B------:R-:W-:Y:S02]  /*1f3a0*/  PRMT R19, RZ, 0x7610, R19 ;  /* 0x00007610ff137816 */ /* 0x000fe40000000013 */
[----:B------:R-:W-:-:S02]  /*1f3b0*/  ISETP.GT.AND P1, PT, R13, 0x7f, PT ;  /* 0x0000007f0d00780c */ /* 0x000fc40003f24270 */
[----:B------:R4:W2:Y:S01]  /*1f3c0*/  @P0 LDG.E.U16 R20, [R14.64] ;  /* 0x000000060e140981 */ /* 0x0008a2000c1e1500 */
[----:B------:R-:W-:Y:S01]  /*1f3d0*/  PRMT R16, RZ, 0x7610, R16 ;  /* 0x00007610ff107816 */ /* 0x000fe20000000010 */
[----:B----4-:R-:W-:Y:S02]  /*1f3e0*/  @P0 IMAD.MOV.U32 R14, RZ, RZ, R3 ;  /* 0x000000ffff0e0224 */ /* 0x010fe400078e0003 */
[----:B------:R-:W-:Y:S01]  /*1f3f0*/  @P0 IMAD.MOV.U32 R15, RZ, RZ, R4 ;  /* 0x000000ffff0f0224 */ /* 0x000fe200078e0004 */
[----:B------:R-:W-:Y:S02]  /*1f400*/  PRMT R10, RZ, 0x7610, R10 ;  /* 0x00007610ff0a7816 */ /* 0x000fe4000000000a */
[----:B------:R-:W-:Y:S02]  /*1f410*/  PRMT R7, RZ, 0x7610, R7 ;  /* 0x00007610ff077816 */ /* 0x000fe40000000007 */
[----:B------:R-:W-:Y:S01]  /*1f420*/  PRMT R0, RZ, 0x7610, R0 ;  /* 0x00007610ff007816 */ /* 0x000fe20000000000 */
[----:B------:R-:W4:Y:S04]  /*1f430*/  LDL R4, [R1+0x9d4] ;  /* 0x0009d40001047983 */ /* 0x000f280000100800 */
[----:B------:R3:W4:Y:S04]  /*1f440*/  @P0 LDG.E.U16 R19, [R14.64] ;  /* 0x000000060e130981 */ /* 0x000728000c1e1500 */
[----:B------:R-:W4:Y:S01]  /*1f450*/  LDL R3, [R1+0x9d8] ;  /* 0x0009d80001037983 */ /* 0x000f220000100800 */
[----:B---3--:R-:W-:-:S02]  /*1f460*/  @P0 IMAD.MOV.U32 R14, RZ, RZ, R17 ;  /* 0x000000ffff0e0224 */ /* 0x008fc400078e0011 */
[----:B------:R-:W-:-:S05]  /*1f470*/  @P0 IMAD.MOV.U32 R15, RZ, RZ, R18 ;  /* 0x000000ffff0f0224 */ /* 0x000fca00078e0012 */
[----:B------:R0:W3:Y:S02]  /*1f480*/  @P0 LDG.E.U16 R16, [R14.64] ;  /* 0x000000060e100981 */ /* 0x0000e4000c1e1500 */
[----:B0-----:R-:W-:Y:S02]  /*1f490*/  @P1 IMAD.MOV.U32 R14, RZ, RZ, R11 ;  /* 0x000000ffff0e1224 */ /* 0x001fe400078e000b */
[----:B------:R-:W-:-:S05]  /*1f4a0*/  @P1 IMAD.MOV.U32 R15, RZ, RZ, R12 ;  /* 0x000000ffff0f1224 */ /* 0x000fca00078e000c */
[----:B------:R0:W3:Y:S02]  /*1f4b0*/  @P1 LDG.E.U16 R10, [R14.64] ;  /* 0x000000060e0a1981 */ /* 0x0000e4000c1e1500 */
[----:B0-----:R-:W-:Y:S02]  /*1f4c0*/  @P1 IMAD.MOV.U32 R15, RZ, RZ, R9 ;  /* 0x000000ffff0f1224 */ /* 0x001fe400078e0009 */
[----:B--2---:R-:W-:-:S05]  /*1f4d0*/  @P1 IMAD.MOV.U32 R14, RZ, RZ, R8 ;  /* 0x000000ffff0e1224 */ /* 0x004fca00078e0008 */
[----:B------:R0:W2:Y:S02]  /*1f4e0*/  @P1 LDG.E.U16 R7, [R14.64] ;  /* 0x000000060e071981 */ /* 0x0000a4000c1e1500 */
[----:B0-----:R-:W-:Y:S02]  /*1f4f0*/  @P1 IMAD.MOV.U32 R14, RZ, RZ, R5 ;  /* 0x000000ffff0e1224 */ /* 0x001fe400078e0005 */
[----:B------:R-:W-:-:S05]  /*1f500*/  @P1 IMAD.MOV.U32 R15, RZ, RZ, R6 ;  /* 0x000000ffff0f1224 */ /* 0x000fca00078e0006 */
[----:B------:R4:W2:Y:S04]  /*1f510*/  @P1 LDG.E.U16 R0, [R14.64] ;  /* 0x000000060e001981 */ /* 0x0008a8000c1e1500 */
[----:B------:R-:W0:Y:S01]  /*1f520*/  S2R R29, SR_TID.X ;  /* 0x00000000001d7919 */ /* 0x000e220000002100 */
[----:B------:R-:W-:Y:S01]  /*1f530*/  PRMT R2, RZ, 0x7610, R2 ;  /* 0x00007610ff027816 */ /* 0x000fe20000000002 */
[----:B----4-:R-:W-:Y:S02]  /*1f540*/  @P1 IMAD.MOV.U32 R14, RZ, RZ, R3 ;  /* 0x000000ffff0e1224 */ /* 0x010fe400078e0003 */
[----:B------:R-:W-:-:S05]  /*1f550*/  @P1 IMAD.MOV.U32 R15, RZ, RZ, R4 ;  /* 0x000000ffff0f1224 */ /* 0x000fca00078e0004 */
[----:B------:R1:W4:Y:S04]  /*1f560*/  @P1 LDG.E.U16 R2, [R14.64] ;  /* 0x000000060e021981 */ /* 0x000328000c1e1500 */
[----:B------:R-:W0:Y:S01]  /*1f570*/  S2R R28, SR_TID.X ;  /* 0x00000000001c7919 */ /* 0x000e220000002100 */
[----:B------:R-:W-:Y:S06]  /*1f580*/  BAR.SYNC.DEFER_BLOCKING 0x0 ;  /* 0x0000000000007b1d */ /* 0x000fec0000010000 */
[----:B--2---:R-:W-:Y:S01]  /*1f590*/  STL [R1+0x34], R0 ;  /* 0x0000340001007387 */ /* 0x004fe20000100800 */
[----:B0-----:R-:W-:Y:S02]  /*1f5a0*/  STL [R1+0x2fcc], R29 ;  /* 0x002fcc1d01007387 */ /* 0x001fe40000100800 */
[----:B-1----:R-:W2:Y:S02]  /*1f5b0*/  LDL.LU R14, [R1+0x938] ;  /* 0x00093800010e7983 */ /* 0x002ea40000300800 */
[----:B--2---:R0:W-:Y:S04]  /*1f5c0*/  STL [R1+0x2ff8], R14 ;  /* 0x002ff80e01007387 */ /* 0x0041e80000100800 */
[----:B0-----:R-:W2:Y:S01]  /*1f5d0*/  LDL.LU R14, [R1+0x9b4] ;  /* 0x0009b400010e7983 */ /* 0x001ea20000300800 */
[----:B------:R-:W-:-:S02]  /*1f5e0*/  LOP3.LUT R0, R29, 0x7f, RZ, 0xc0, !PT ;  /* 0x0000007f1d007812 */ /* 0x000fc400078ec0ff */
[----:B------:R-:W-:Y:S01]  /*1f5f0*/  LOP3.LUT R28, R28, 0x7f, RZ, 0xc0, !PT ;  /* 0x0000007f1c1c7812 */ /* 0x000fe200078ec0ff */
[----:B--2---:R0:W-:Y:S04]  /*1f600*/  STL [R1+0x2ffc], R14 ;  /* 0x002ffc0e01007387 */ /* 0x0041e80000100800 */
[----:B0-----:R-:W2:Y:S01]  /*1f610*/  LDL.LU R14, [R1+0x9b8] ;  /* 0x0009b800010e7983 */ /* 0x001ea20000300800 */
[----:B------:R-:W2:Y:S02]  /*1f620*/  LDL.LU R15, [R1+0x934] ;  /* 0x00093400010f7983 */ /* 0x000ea40000300800 */
[----:B------:R-:W-:Y:S02]  /*1f630*/  STL [R1+0x64], R20 ;  /* 0x0000641401007387 */ /* 0x000fe40000100800 */
[----:B------:R-:W2:Y:S01]  /*1f640*/  LDL.LU R29, [R1+0x930] ;  /* 0x00093000011d7983 */ /* 0x000ea20000300800 */
[----:B----4-:R0:W-:Y:S04]  /*1f650*/  STL [R1+0x28], R2 ;  /* 0x0000280201007387 */ /* 0x0101e80000100800 */
[----:B0-----:R-:W4:Y:S01]  /*1f660*/  LDL.LU R2, [R1+0x92c] ;  /* 0x00092c0001027983 */ /* 0x001f220000300800 */
[----:B------:R-:W4:Y:S02]  /*1f670*/  LDL.LU R3, [R1+0x8b8] ;  /* 0x0008b80001037983 */ /* 0x000f240000300800 */
[----:B------:R-:W4:Y:S02]  /*1f680*/  LDL.LU R4, [R1+0x8b4] ;  /* 0x0008b40001047983 */ /* 0x000f240000300800 */
[----:B------:R-:W-:Y:S01]  /*1f690*/  STL [R1+0x5c], R19 ;  /* 0x00005c1301007387 */ /* 0x000fe20000100800 */
[----:B------:R-:W4:Y:S01]  /*1f6a0*/  LDL.LU R5, [R1+0x8b0] ;  /* 0x0008b00001057983 */ /* 0x000f220000300800 */
[----:B------:R-:W4:Y:S02]  /*1f6b0*/  LDL.LU R6, [R1+0x8ac] ;  /* 0x0008ac0001067983 */ /* 0x000f240000300800 */
[----:B------:R0:W-:Y:S02]  /*1f6c0*/  STL [R1+0x44], R7 ;  /* 0x0000440701007387 */ /* 0x0001e40000100800 */
[----:B0-----:R-:W4:Y:S01]  /*1f6d0*/  LDL.LU R7, [R1+0x838] ;  /* 0x0008380001077983 */ /* 0x001f220000300800 */
[----:B---3--:R-:W-:Y:S02]  /*1f6e0*/  STL [R1+0x54], R16 ;  /* 0x0000541001007387 */ /* 0x008fe40000100800 */
[----:B------:R-:W3:Y:S02]  /*1f6f0*/  LDL.LU R8, [R1+0x834] ;  /* 0x0008340001087983 */ /* 0x000ee40000300800 */
[----:B------:R-:W3:Y:S01]  /*1f700*/  LDL.LU R9, [R1+0x830] ;  /* 0x0008300001097983 */ /* 0x000ee20000300800 */
[----:B------:R0:W-:Y:S04]  /*1f710*/  STL [R1+0x4c], R10 ;  /* 0x00004c0a01007387 */ /* 0x0001e80000100800 */
[----:B0-----:R-:W3:Y:S01]  /*1f720*/  LDL.LU R10, [R1+0x82c] ;  /* 0x00082c00010a7983 */ /* 0x001ee20000300800 */
[----:B------:R-:W3:Y:S02]  /*1f730*/  LDL.LU R11, [R1+0x7ac] ;  /* 0x0007ac00010b7983 */ /* 0x000ee40000300800 */
[----:B------:R-:W3:Y:S02]  /*1f740*/  LDL.LU R12, [R1+0x7a8] ;  /* 0x0007a800010c7983 */ /* 0x000ee40000300800 */
[----:B------:R-:W3:Y:S01]  /*1f750*/  LDL.LU R16, [R1+0x7a4] ;  /* 0x0007a40001107983 */ /* 0x000ee20000300800 */
[----:B------:R-:W3:Y:S01]  /*1f760*/  LDL.LU R17, [R1+0x7a0] ;  /* 0x0007a00001117983 */ /* 0x000ee20000300800 */
[----:B------:R-:W3:Y:S02]  /*1f770*/  LDL.LU R18, [R1+0x728] ;  /* 0x0007280001127983 */ /* 0x000ee40000300800 */
[----:B------:R-:W3:Y:S02]  /*1f780*/  LDL.LU R19, [R1+0x724] ;  /* 0x0007240001137983 */ /* 0x000ee40000300800 */
[----:B------:R-:W3:Y:S01]  /*1f790*/  LDL.LU R20, [R1+0x720] ;  /* 0x0007200001147983 */ /* 0x000ee20000300800 */
[----:B------:R-:W3:Y:S01]  /*1f7a0*/  LDL.LU R21, [R1+0x71c] ;  /* 0x00071c0001157983 */ /* 0x000ee20000300800 */
[----:B------:R-:W3:Y:S02]  /*1f7b0*/  LDL.LU R22, [R1+0x6a8] ;  /* 0x0006a80001167983 */ /* 0x000ee40000300800 */
[----:B------:R-:W3:Y:S02]  /*1f7c0*/  LDL.LU R23, [R1+0x6a4] ;  /* 0x0006a40001177983 */ /* 0x000ee40000300800 */
[----:B------:R-:W3:Y:S02]  /*1f7d0*/  LDL.LU R24, [R1+0x6a0] ;  /* 0x0006a00001187983 */ /* 0x000ee40000300800 */
[----:B------:R-:W-:Y:S01]  /*1f7e0*/  IMAD.SHL.U32 R28, R28, 0x2, RZ ;  /* 0x000000021c1c7824 */ /* 0x000fe200078e00ff */
[----:B------:R-:W3:Y:S01]  /*1f7f0*/  LDL.LU R25, [R1+0x69c] ;  /* 0x00069c0001197983 */ /* 0x000ee20000300800 */
[----:B------:R-:W4:Y:S02]  /*1f800*/  LDL.LU R26, [R1+0x628] ;  /* 0x00062800011a7983 */ /* 0x000f240000300800 */
[----:B------:R-:W4:Y:S01]  /*1f810*/  LDL.LU R27, [R1+0x624] ;  /* 0x00062400011b7983 */ /* 0x000f220000300800 */
[----:B------:R-:W-:-:S02]  /*1f820*/  ISETP.GE.AND P0, PT, R0, R13, PT ;  /* 0x0000000d0000720c */ /* 0x000fc40003f06270 */
[----:B------:R-:W4:Y:S01]  /*1f830*/  LDL.LU R13, [R1+0x9ac] ;  /* 0x0009ac00010d7983 */ /* 0x000f220000300800 */
[----:B------:R0:W-:Y:S03]  /*1f840*/  STL [R1+0x2f90], R0 ;  /* 0x002f900001007387 */ /* 0x0001e60000100800 */
[----:B0-----:R-:W4:Y:S04]  /*1f850*/  LDL.LU R0, [R1+0x9b0] ;  /* 0x0009b00001007983 */ /* 0x001f280000300800 */
[----:B--2---:R0:W-:Y:S04]  /*1f860*/  STS.U16 [R28], R14 ;  /* 0x0000000e1c007388 */ /* 0x0041e80000000400 */
[----:B0-----:R-:W2:Y:S04]  /*1f870*/  LDL.LU R14, [R1+0x2ffc] ;  /* 0x002ffc00010e7983 */ /* 0x001ea80000300800 */
[----:B---3--:R-:W-:Y:S04]  /*1f880*/  STS.U16 [R28+0xc300], R25 ;  /* 0x00c300191c007388 */ /* 0x008fe80000000400 */
[----:B--2---:R0:W-:Y:S04]  /*1f890*/  STS.U16 [R28+0x100], R14 ;  /* 0x0001000e1c007388 */ /* 0x0041e80000000400 */
[----:B0-----:R-:W2:Y:S01]  /*1f8a0*/  LDL.LU R14, [R1+0x2ff8] ;  /* 0x002ff800010e7983 */ /* 0x001ea20000300800 */
[----:B------:R-:W3:Y:S03]  /*1f8b0*/  LDL.LU R25, [R1+0x5a4] ;  /* 0x0005a40001197983 */ /* 0x000ee60000300800 */
[----:B---3--:R0:W-:Y:S04]  /*1f8c0*/  STL [R1+0x2fec], R25 ;  /* 0x002fec1901007387 */ /* 0x0081e80000100800 */
[----:B0-----:R-:W3:Y:S04]  /*1f8d0*/  LDL.LU R25, [R1+0x5a8] ;  /* 0x0005a80001197983 */ /* 0x001ee80000300800 */
[----:B---3--:R0:W-:Y:S04]  /*1f8e0*/  STL [R1+0x2ff0], R25 ;  /* 0x002ff01901007387 */ /* 0x0081e80000100800 */
[----:B0-----:R-:W3:Y:S04]  /*1f8f0*/  LDL.LU R25, [R1+0x61c] ;  /* 0x00061c0001197983 */ /* 0x001ee80000300800 */
[----:B----4-:R-:W-:Y:S04]  /*1f900*/  STS.U16 [R28+0xe000], R26 ;  /* 0x00e0001a1c007388 */ /* 0x010fe80000000400 */
[----:B------:R-:W-:Y:S04]  /*1f910*/  STS.U16 [R28+0xe100], R27 ;  /* 0x00e1001b1c007388 */ /* 0x000fe80000000400 */
[----:B------:R-:W-:Y:S04]  /*1f920*/  STS.U16 [R28+0x200], R0 ;  /* 0x000200001c007388 */ /* 0x000fe80000000400 */
[----:B------:R-:W-:Y:S04]  /*1f930*/  STS.U16 [R28+0x300], R13 ;  /* 0x0003000d1c007388 */ /* 0x000fe80000000400 */
[----:B--2---:R-:W-:Y:S04]  /*1f940*/  STS.U16 [R28+0x2000], R14 ;  /* 0x0020000e1c007388 */ /* 0x004fe80000000400 */
[----:B------:R-:W-:Y:S04]  /*1f950*/  STS.U16 [R28+0x2100], R15 ;  /* 0x0021000f1c007388 */ /* 0x000fe80000000400 */
[----:B------:R-:W-:Y:S04]  /*1f960*/  STS.U16 [R28+0x2200], R29 ;  /* 0x0022001d1c007388 */ /* 0x000fe80000000400 */
[----:B------:R-:W-:Y:S04]  /*1f970*/  STS.U16 [R28+0x2300], R2 ;  /* 0x002300021c007388 */ /* 0x000fe80000000400 */
[----:B------:R-:W-:Y:S04]  /*1f980*/  STS.U16 [R28+0x4000], R3 ;  /* 0x004000031c007388 */ /* 0x000fe80000000400 */
[----:B------:R-:W-:Y:S04]  /*1f990*/  STS.U16 [R28+0x4100], R4 ;  /* 0x004100041c007388 */ /* 0x000fe80000000400 */
[----:B------:R-:W-:Y:S04]  /*1f9a0*/  STS.U16 [R28+0x4200], R5 ;  /* 0x004200051c007388 */ /* 0x000fe80000000400 */
[----:B------:R-:W-:Y:S04]  /*1f9b0*/  STS.U16 [R28+0x4300], R6 ;  /* 0x004300061c007388 */ /* 0x000fe80000000400 */
[----:B------:R-:W-:Y:S04]  /*1f9c0*/  STS.U16 [R28+0x6000], R7 ;  /* 0x006000071c007388 */ /* 0x000fe80000000400 */
[----:B---3--:R0:W-:Y:S04]  /*1f9d0*/  STL [R1+0x2ff4], R25 ;  /* 0x002ff41901007387 */ /* 0x0081e80000100800 */
[----:B0-----:R-:W2:Y:S01]  /*1f9e0*/  LDL.LU R25, [R1+0x620] ;  /* 0x0006200001197983 */ /* 0x001ea20000300800 */
[----:B------:R-:W3:Y:S02]  /*1f9f0*/  LDL.LU R26, [R1+0x5a0] ;  /* 0x0005a000011a7983 */ /* 0x000ee40000300800 */
[----:B------:R-:W4:Y:S02]  /*1fa00*/  LDL.LU R27, [R1+0x59c] ;  /* 0x00059c00011b7983 */ /* 0x000f240000300800 */
        /* <DEDUP_REMOVED lines=8> */
[----:B------:R-:W3:Y:S01]  /*1fa90*/  LDL.LU R5, [R1+0x424] ;  /* 0x0004240001057983 */ /* 0x000ee20000300800 */
[----:B------:R-:W3:Y:S04]  /*1faa0*/  LDL.LU R6, [R1+0x420] ;  /* 0x0004200001067983 */ /* 0x000ee80000300800 */
[----:B------:R0:W-:Y:S01]  /*1fab0*/  STS.U16 [R28+0x6100], R8 ;  /* 0x006100081c007388 */ /* 0x0001e20000000400 */
[----:B------:R-:W3:Y:S03]  /*1fac0*/  LDL.LU R7, [R1+0x41c] ;  /* 0x00041c0001077983 */ /* 0x000ee60000300800 */
[----:B------:R1:W-:Y:S04]  /*1fad0*/  STS.U16 [R28+0x6200], R9 ;  /* 0x006200091c007388 */ /* 0x0003e80000000400 */
[----:B------:R1:W-:Y:S04]  /*1fae0*/  STS.U16 [R28+0x6300], R10 ;  /* 0x0063000a1c007388 */ /* 0x0003e80000000400 */
[----:B------:R1:W-:Y:S04]  /*1faf0*/  STS.U16 [R28+0x8000], R11 ;  /* 0x0080000b1c007388 */ /* 0x0003e80000000400 */
[----:B------:R1:W-:Y:S04]  /*1fb00*/  STS.U16 [R28+0x8100], R12 ;  /* 0x0081000c1c007388 */ /* 0x0003e80000000400 */
[----:B------:R1:W-:Y:S04]  /*1fb10*/  STS.U16 [R28+0x8200], R16 ;  /* 0x008200101c007388 */ /* 0x0003e80000000400 */
[----:B0-----:R-:W3:Y:S01]  /*1fb20*/  LDL.LU R8, [R1+0x418] ;  /* 0x0004180001087983 */ /* 0x001ee20000300800 */
[----:B-1----:R-:W3:Y:S02]  /*1fb30*/  LDL.LU R9, [R1+0x180] ;  /* 0x0001800001097983 */ /* 0x002ee40000300800 */
[----:B------:R-:W3:Y:S01]  /*1fb40*/  LDL.LU R10, [R1+0x17c] ;  /* 0x00017c00010a7983 */ /* 0x000ee20000300800 */
[----:B------:R-:W3:Y:S01]  /*1fb50*/  LDL.LU R11, [R1+0x178] ;  /* 0x00017800010b7983 */ /* 0x000ee20000300800 */
[----:B------:R-:W3:Y:S03]  /*1fb60*/  LDL.LU R12, [R1+0x174] ;  /* 0x00017400010c7983 */ /* 0x000ee60000300800 */
        /* <DEDUP_REMOVED lines=15> */
[----:B0-----:R-:W3:Y:S01]  /*1fc60*/  LDL.LU R23, [R1+0x74] ;  /* 0x0000740001177983 */ /* 0x001ee20000300800 */
[----:B-1----:R-:W3:Y:S03]  /*1fc70*/  LDL.LU R24, [R1] ;  /* 0x0000000001187983 */ /* 0x002ee60000300800 */
[----:B--2---:R0:W-:Y:S04]  /*1fc80*/  STS.U16 [R28+0xe200], R25 ;  /* 0x00e200191c007388 */ /* 0x0041e80000000400 */
[----:B0-----:R-:W2:Y:S04]  /*1fc90*/  LDL.LU R25, [R1+0x2ff4] ;  /* 0x002ff40001197983 */ /* 0x001ea80000300800 */
[----:B--2---:R0:W-:Y:S04]  /*1fca0*/  STS.U16 [R28+0xe300], R25 ;  /* 0x00e300191c007388 */ /* 0x0041e80000000400 */
[----:B0-----:R-:W2:Y:S04]  /*1fcb0*/  LDL.LU R25, [R1+0x2ff0] ;  /* 0x002ff00001197983 */ /* 0x001ea80000300800 */
[----:B--2---:R0:W-:Y:S04]  /*1fcc0*/  STS.U16 [R28+0x10000], R25 ;  /* 0x010000191c007388 */ /* 0x0041e80000000400 */
[----:B0-----:R-:W2:Y:S04]  /*1fcd0*/  LDL.LU R25, [R1+0x2fec] ;  /* 0x002fec0001197983 */ /* 0x001ea80000300800 */
[----:B---3--:R-:W-:Y:S04]  /*1fce0*/  STS.U16 [R28+0x10200], R26 ;  /* 0x0102001a1c007388 */ /* 0x008fe80000000400 */
[----:B----4-:R-:W-:Y:S04]  /*1fcf0*/  STS.U16 [R28+0x10300], R27 ;  /* 0x0103001b1c007388 */ /* 0x010fe80000000400 */
[----:B------:R-:W-:Y:S04]  /*1fd00*/  STS.U16 [R28+0x12100], R13 ;  /* 0x0121000d1c007388 */ /* 0x000fe80000000400 */
[----:B--2---:R0:W-:Y:S04]  /*1fd10*/  STS.U16 [R28+0x10100], R25 ;  /* 0x010100191c007388 */ /* 0x0041e80000000400 */
[----:B0-----:R-:W2:Y:S01]  /*1fd20*/  LDL.LU R25, [R1+0x2fe8] ;  /* 0x002fe80001197983 */ /* 0x001ea20000300800 */
[----:B------:R-:W3:Y:S02]  /*1fd30*/  LDL.LU R26, [R1+0x2fe4] ;  /* 0x002fe400011a7983 */ /* 0x000ee40000300800 */
[----:B------:R-:W4:Y:S02]  /*1fd40*/  LDL.LU R27, [R1+0x2fe0] ;  /* 0x002fe000011b7983 */ /* 0x000f240000300800 */
[----:B------:R-:W2:Y:S01]  /*1fd50*/  LDL.LU R13, [R1+0x924] ;  /* 0x00092400010d7983 */ /* 0x000ea20000300800 */
        /* <DEDUP_REMOVED lines=17> */
[----:B--2---:R0:W-:Y:S04]  /*1fe70*/  STL [R1+0x2fdc], R13 ;  /* 0x002fdc0d01007387 */ /* 0x0041e80000100800 */
[----:B0-----:R-:W2:Y:S01]  /*1fe80*/  LDL.LU R13, [R1+0x9a8] ;  /* 0x0009a800010d7983 */ /* 0x001ea20000300800 */
[----:B------:R-:W2:Y:S02]  /*1fe90*/  LDL.LU R14, [R1+0x920] ;  /* 0x00092000010e7983 */ /* 0x000ea40000300800 */
[----:B------:R-:W2:Y:S02]  /*1fea0*/  LDL.LU R15, [R1+0x91c] ;  /* 0x00091c00010f7983 */ /* 0x000ea40000300800 */
[----:B------:R-:W2:Y:S01]  /*1feb0*/  LDL.LU R29, [R1+0x8a8] ;  /* 0x0008a800011d7983 */ /* 0x000ea20000300800 */
[----:B------:R-:W2:Y:S01]  /*1fec0*/  LDL.LU R2, [R1+0x8a4] ;  /* 0x0008a40001027983 */ /* 0x000ea20000300800 */
        /* <DEDUP_REMOVED lines=11> */
[----:B------:R-:W2:Y:S04]  /*1ff80*/  LDL.LU R17, [R1+0x714] ;  /* 0x0007140001117983 */ /* 0x000ea80000300800 */
[----:B------:R0:W-:Y:S01]  /*1ff90*/  STS.U16 [R28+0x1a300], R19 ;  /* 0x01a300131c007388 */ /* 0x0001e20000000400 */
[----:B------:R-:W2:Y:S03]  /*1ffa0*/  LDL.LU R18, [R1+0x710] ;  /* 0x0007100001127983 */ /* 0x000ea60000300800 */
[----:B------:R1:W-:Y:S04]  /*1ffb0*/  STS.U16 [R28+0x1c000], R20 ;  /* 0x01c000141c007388 */ /* 0x0003e80000000400 */
[----:B------:R1:W-:Y:S04]  /*1ffc0*/  STS.U16 [R28+0x1c100], R21 ;  /* 0x01c100151c007388 */ /* 0x0003e80000000400 */
[----:B------:R3:W-:Y:S04]  /*1ffd0*/  STS.U16 [R28+0x1c200], R22 ;  /* 0x01c200161c007388 */ /* 0x0007e80000000400 */
[----:B------:R4:W-:Y:S04]  /*1ffe0*/  STS.U16 [R28+0x1c300], R23 ;  /* 0x01c300171c007388 */ /* 0x0009e80000000400 */
[----:B------:R4:W-:Y:S04]  /*1fff0*/  STS.U16 [R28+0x1e000], R24 ;  /* 0x01e000181c007388 */ /* 0x0009e80000000400 */
[----:B0-----:R-:W2:Y:S01]  /*20000*/  LDL.LU R19, [R1+0x70c] ;  /* 0x00070c0001137983 */ /* 0x001ea20000300800 */
[----:B-1----:R-:W2:Y:S02]  /*20010*/  LDL.LU R20, [R1+0x698] ;  /* 0x0006980001147983 */ /* 0x002ea40000300800 */
[----:B------:R-:W2:Y:S01]  /*20020*/  LDL.LU R21, [R1+0x694] ;  /* 0x0006940001157983 */ /* 0x000ea20000300800 */
[----:B---3--:R-:W3:Y:S01]  /*20030*/  LDL.LU R22, [R1+0x690] ;  /* 0x0006900001167983 */ /* 0x008ee20000300800 */
[----:B----4-:R-:W4:Y:S02]  /*20040*/  LDL.LU R23, [R1+0x68c] ;  /* 0x00068c0001177983 */ /* 0x010f240000300800 */
[----:B------:R-:W3:Y:S01]  /*20050*/  LDL.LU R24, [R1+0x618] ;  /* 0x0006180001187983 */ /* 0x000ee20000300800 */
[----:B------:R-:W-:Y:S01]  /*20060*/  STS.U16 [R28+0x1e100], R27 ;  /* 0x01e1001b1c007388 */ /* 0x000fe20000000400 */
[----:B------:R0:W-:Y:S03]  /*20070*/  STL [R1+0x2f28], R27 ;  /* 0x002f281b01007387 */ /* 0x0001e60000100800 */
[----:B------:R-:W-:Y:S04]  /*20080*/  STS.U16 [R28+0x1e200], R26 ;  /* 0x01e2001a1c007388 */ /* 0x000fe80000000400 */
[----:B------:R1:W-:Y:S04]  /*20090*/  STS.U16 [R28+0x12000], R0 ;  /* 0x012000001c007388 */ /* 0x0003e80000000400 */
[----:B------:R-:W-:Y:S04]  /*200a0*/  STS.U16 [R28+0x1e300], R25 ;  /* 0x01e300191c007388 */ /* 0x000fe80000000400 */
[----:B0-----:R-:W3:Y:S01]  /*200b0*/  LDL.LU R27, [R1+0x928] ;  /* 0x00092800011b7983 */ /* 0x001ee20000300800 */
[----:B------:R0:W-:Y:S01]  /*200c0*/  STL [R1+0x2f2c], R26 ;  /* 0x002f2c1a01007387 */ /* 0x0001e20000100800 */
[----:B-1----:R-:W-:-:S02]  /*200d0*/  LOP3.LUT R0, R28, 0x10, RZ, 0x3c, !PT ;  /* 0x000000101c007812 */ /* 0x002fc400078e3cff */
[----:B0-----:R-:W3:Y:S01]  /*200e0*/  LDL.LU R26, [R1+0x99c] ;  /* 0x00099c00011a7983 */ /* 0x001ee20000300800 */
[----:B------:R0:W-:Y:S03]  /*200f0*/  STL [R1+0x2f34], R25 ;  /* 0x002f341901007387 */ /* 0x0001e60000100800 */
[----:B0-----:R-:W3:Y:S01]  /*20100*/  LDL.LU R25, [R1+0x9a0] ;  /* 0x0009a00001197983 */ /* 0x001ee20000300800 */
[----:B------:R0:W-:Y:S03]  /*20110*/  STL [R1+0x2f30], R28 ;  /* 0x002f301c01007387 */ /* 0x0001e60000100800 */
[----:B0-----:R-:W3:Y:S04]  /*20120*/  LDL.LU R28, [R1+0x9a4] ;  /* 0x0009a400011c7983 */ /* 0x001ee80000300800 */
[----:B--2---:R0:W-:Y:S04]  /*20130*/  STS.U16 [R0+0x400], R13 ;  /* 0x0004000d00007388 */ /* 0x0041e80000000400 */
[----:B0-----:R-:W2:Y:S04]  /*20140*/  LDL.LU R13, [R1+0x2fdc] ;  /* 0x002fdc00010d7983 */ /* 0x001ea80000300800 */
[----:B---3--:R-:W-:Y:S01]  /*20150*/  STS.U16 [R0+0x500], R28 ;  /* 0x0005001c00007388 */ /* 0x008fe20000000400 */
[----:B------:R-:W-:Y:S02]  /*20160*/  STS.U16 [R0+0x600], R25 ;  /* 0x0006001900007388 */ /* 0x000fe40000000400 */
[----:B------:R-:W-:Y:S02]  /*20170*/  STS.U16 [R0+0x700], R26 ;  /* 0x0007001a00007388 */ /* 0x000fe40000000400 */
[----:B------:R-:W-:Y:S01]  /*20180*/  STS.U16 [R0+0x2400], R27 ;  /* 0x0024001b00007388 */ /* 0x000fe20000000400 */
[----:B--2---:R-:W-:Y:S01]  /*20190*/  STS.U16 [R0+0x2500], R13 ;  /* 0x0025000d00007388 */ /* 0x004fe20000000400 */
[----:B------:R-:W-:Y:S02]  /*201a0*/  STS.U16 [R0+0x2600], R14 ;  /* 0x0026000e00007388 */ /* 0x000fe40000000400 */
[----:B------:R-:W-:Y:S02]  /*201b0*/  STS.U16 [R0+0x2700], R15 ;  /* 0x0027000f00007388 */ /* 0x000fe40000000400 */
[----:B------:R0:W-:Y:S02]  /*201c0*/  STS.U16 [R0+0x4400], R29 ;  /* 0x0044001d00007388 */ /* 0x0001e40000000400 */
[----:B0-----:R-:W2:Y:S04]  /*201d0*/  LDL.LU R29, [R1+0x598] ;  /* 0x00059800011d7983 */ /* 0x001ea80000300800 */
[----:B--2---:R0:W-:Y:S04]  /*201e0*/  STL [R1+0x2fd0], R29 ;  /* 0x002fd01d01007387 */ /* 0x0041e80000100800 */
[----:B0-----:R-:W2:Y:S04]  /*201f0*/  LDL.LU R29, [R1+0x60c] ;  /* 0x00060c00011d7983 */ /* 0x001ea80000300800 */
[----:B--2---:R0:W-:Y:S04]  /*20200*/  STL [R1+0x2fd4], R29 ;  /* 0x002fd41d01007387 */ /* 0x0041e80000100800 */
[----:B0-----:R-:W2:Y:S04]  /*20210*/  LDL.LU R29, [R1+0x610] ;  /* 0x00061000011d7983 */ /* 0x001ea80000300800 */
[----:B------:R-:W-:Y:S01]  /*20220*/  STS.U16 [R0+0x4500], R2 ;  /* 0x0045000200007388 */ /* 0x000fe20000000400 */
[----:B------:R-:W-:Y:S02]  /*20230*/  STS.U16 [R0+0x4600], R3 ;  /* 0x0046000300007388 */ /* 0x000fe40000000400 */
[----:B------:R-:W-:Y:S02]  /*20240*/  STS.U16 [R0+0x4700], R4 ;  /* 0x0047000400007388 */ /* 0x000fe40000000400 */
[----:B------:R-:W-:Y:S01]  /*20250*/  STS.U16 [R0+0x6400], R5 ;  /* 0x0064000500007388 */ /* 0x000fe20000000400 */
        /* <DEDUP_REMOVED lines=14> */
[----:B----4-:R-:W-:Y:S02]  /*20340*/  STS.U16 [R0+0xc700], R23 ;  /* 0x00c7001700007388 */ /* 0x010fe40000000400 */
[----:B------:R-:W-:Y:S01]  /*20350*/  STS.U16 [R0+0xe400], R24 ;  /* 0x00e4001800007388 */ /* 0x000fe20000000400 */
[----:B--2---:R0:W-:Y:S04]  /*20360*/  STL [R1+0x2fd8], R29 ;  /* 0x002fd81d01007387 */ /* 0x0041e80000100800 */
        /* <DEDUP_REMOVED lines=28> */
[----:B--2---:R0:W-:Y:S04]  /*20530*/  STS.U16 [R0+0xe500], R29 ;  /* 0x00e5001d00007388 */ /* 0x0041e80000000400 */
[----:B0-----:R-:W2:Y:S04]  /*20540*/  LDL.LU R29, [R1+0x2fd8] ;  /* 0x002fd800011d7983 */ /* 0x001ea80000300800 */
[----:B--2---:R0:W-:Y:S04]  /*20550*/  STS.U16 [R0+0xe600], R29 ;  /* 0x00e6001d00007388 */ /* 0x0041e80000000400 */
[----:B0-----:R-:W2:Y:S04]  /*20560*/  LDL.LU R29, [R1+0x2fd4] ;  /* 0x002fd400011d7983 */ /* 0x001ea80000300800 */
[----:B--2---:R0:W-:Y:S04]  /*20570*/  STS.U16 [R0+0xe700], R29 ;  /* 0x00e7001d00007388 */ /* 0x0041e80000000400 */
[----:B0-----:R-:W2:Y:S04]  /*20580*/  LDL.LU R29, [R1+0x2fd0] ;  /* 0x002fd000011d7983 */ /* 0x001ea80000300800 */
[----:B--2---:R0:W-:Y:S01]  /*20590*/  STS.U16 [R0+0x10400], R29 ;  /* 0x0104001d00007388 */ /* 0x0041e20000000400 */
[----:B---3--:R1:W-:Y:S02]  /*205a0*/  STS.U16 [R0+0x10500], R21 ;  /* 0x0105001500007388 */ /* 0x0083e40000000400 */
[----:B----4-:R2:W-:Y:S02]  /*205b0*/  STS.U16 [R0+0x10600], R22 ;  /* 0x0106001600007388 */ /* 0x0105e40000000400 */
[----:B------:R3:W-:Y:S01]  /*205c0*/  STS.U16 [R0+0x10700], R23 ;  /* 0x0107001700007388 */ /* 0x0007e20000000400 */
[----:B------:R3:W-:Y:S04]  /*205d0*/  STS.U16 [R0+0x12400], R24 ;  /* 0x0124001800007388 */ /* 0x0007e80000000400 */
[----:B0-----:R-:W4:Y:S01]  /*205e0*/  LDL.LU R29, [R1+0x2fcc] ;  /* 0x002fcc00011d7983 */ /* 0x001f220000300800 */
[----:B-1----:R-:W4:Y:S02]  /*205f0*/  LDL.LU R21, [R1+0x2fc8] ;  /* 0x002fc80001157983 */ /* 0x002f240000300800 */
[----:B--2---:R-:W2:Y:S02]  /*20600*/  LDL.LU R22, [R1+0x2fc4] ;  /* 0x002fc40001167983 */ /* 0x004ea40000300800 */
[----:B---3--:R-:W3:Y:S01]  /*20610*/  LDL.LU R23, [R1+0x2fc0] ;  /* 0x002fc00001177983 */ /* 0x008ee20000300800 */
[----:B------:R-:W2:Y:S04]  /*20620*/  LDL.LU R24, [R1+0x2fbc] ;  /* 0x002fbc0001187983 */ /* 0x000ea80000300800 */
        /* <DEDUP_REMOVED lines=22> */
[----:B------:R-:W-:Y:S01]  /*20790*/  STS.U16 [R0+0x1c700], R20 ;  /* 0x01c7001400007388 */ /* 0x000fe20000000400 */
[----:B--2---:R-:W-:Y:S04]  /*207a0*/  STS.U16 [R0+0x1e400], R24 ;  /* 0x01e4001800007388 */ /* 0x004fe80000000400 */
[----:B------:R0:W-:Y:S04]  /*207b0*/  STL [R1+0x2f38], R24 ;  /* 0x002f381801007387 */ /* 0x0001e80000100800 */
[----:B0-----:R-:W2:Y:S04]  /*207c0*/  LDL.LU R24, [R1+0x914] ;  /* 0x0009140001187983 */ /* 0x001ea80000300800 */
[----:B--2---:R0:W-:Y:S04]  /*207d0*/  STL [R1+0x2fb4], R24 ;  /* 0x002fb41801007387 */ /* 0x0041e80000100800 */
[----:B0-----:R-:W2:Y:S01]  /*207e0*/  LDL.LU R24, [R1+0x998] ;  /* 0x0009980001187983 */ /* 0x001ea20000300800 */
[C---:B----4-:R-:W-:Y:S01]  /*207f0*/  LOP3.LUT R12, R29.reuse, 0x7f, RZ, 0xc0, !PT ;  /* 0x0000007f1d0c7812 */ /* 0x050fe200078ec0ff */
[----:B------:R-:W-:-:S04]  /*20800*/  LOP3.LUT R29, R29, 0x7f, RZ, 0xc0, !PT ;  /* 0x0000007f1d1d7812 */ /* 0x000fc800078ec0ff */
[----:B------:R-:W-:Y:S01]  /*20810*/  IMAD.SHL.U32 R11, R12, 0x2, RZ ;  /* 0x000000020c0b7824 */ /* 0x000fe200078e00ff */
[----:B--2---:R0:W-:Y:S01]  /*20820*/  STL [R1+0x2fb8], R24 ;  /* 0x002fb81801007387 */ /* 0x0041e20000100800 */
[----:B------:R-:W2:Y:S02]  /*20830*/  LDL.LU R28, [R1+0x910] ;  /* 0x00091000011c7983 */ /* 0x000ea40000300800 */
[----:B------:R-:W4:Y:S02]  /*20840*/  LDL.LU R25, [R1+0x90c] ;  /* 0x00090c0001197983 */ /* 0x000f240000300800 */
        /* <DEDUP_REMOVED lines=12> */
[----:B0-----:R-:W-:Y:S01]  /*20910*/  IMAD.SHL.U32 R24, R29, 0x2, RZ ;  /* 0x000000021d187824 */ /* 0x001fe200078e00ff */
[----:B------:R-:W2:Y:S01]  /*20920*/  LDL.LU R8, [R1+0x708] ;  /* 0x0007080001087983 */ /* 0x000ea20000300800 */
[----:B------:R-:W2:Y:S02]  /*20930*/  LDL.LU R9, [R1+0x700] ;  /* 0x0007000001097983 */ /* 0x000ea40000300800 */
[----:B------:R-:W2:Y:S02]  /*20940*/  LDL.LU R10, [R1+0x6f8] ;  /* 0x0006f800010a7983 */ /* 0x000ea40000300800 */
[----:B------:R-:W2:Y:S01]  /*20950*/  LDL.LU R16, [R1+0x6f0] ;  /* 0x0006f00001107983 */ /* 0x000ea20000300800 */
[----:B------:R-:W2:Y:S01]  /*20960*/  LDL.LU R17, [R1+0x688] ;  /* 0x0006880001117983 */ /* 0x000ea20000300800 */
[----:B------:R-:W-:Y:S01]  /*20970*/  LOP3.LUT R24, R24, 0x10, RZ, 0x3c, !PT ;  /* 0x0000001018187812 */ /* 0x000fe200078e3cff */
[----:B------:R-:W2:Y:S02]  /*20980*/  LDL.LU R18, [R1+0x680] ;  /* 0x0006800001127983 */ /* 0x000ea40000300800 */
[----:B------:R-:W2:Y:S01]  /*20990*/  LDL.LU R19, [R1+0x678] ;  /* 0x0006780001137983 */ /* 0x000ea20000300800 */
[----:B------:R-:W2:Y:S01]  /*209a0*/  LDL.LU R20, [R1+0x670] ;  /* 0x0006700001147983 */ /* 0x000ea20000300800 */
[----:B------:R-:W2:Y:S03]  /*209b0*/  LDL.LU R29, [R1+0x608] ;  /* 0x00060800011d7983 */ /* 0x000ea60000300800 */
[----:B---3--:R-:W-:Y:S01]  /*209c0*/  STS.U16 [R24+0x1e500], R23 ;  /* 0x01e5001718007388 */ /* 0x008fe20000000400 */
[----:B------:R0:W-:Y:S02]  /*209d0*/  STL [R1+0x2f3c], R23 ;  /* 0x002f3c1701007387 */ /* 0x0001e40000100800 */
[----:B------:R-:W-:Y:S02]  /*209e0*/  STS.U16 [R24+0x1e600], R22 ;  /* 0x01e6001618007388 */ /* 0x000fe40000000400 */
[----:B------:R-:W-:Y:S01]  /*209f0*/  STS.U16 [R24+0x1e700], R21 ;  /* 0x01e7001518007388 */ /* 0x000fe20000000400 */
[----:B0-----:R-:W3:Y:S01]  /*20a00*/  LDL.LU R23, [R1+0x918] ;  /* 0x0009180001177983 */ /* 0x001ee20000300800 */
[----:B------:R0:W-:Y:S03]  /*20a10*/  STL [R1+0x2fa4], R12 ;  /* 0x002fa40c01007387 */ /* 0x0001e60000100800 */
[----:B0-----:R-:W2:Y:S01]  /*20a20*/  LDL.LU R12, [R1+0x98c] ;  /* 0x00098c00010c7983 */ /* 0x001ea20000300800 */
[----:B------:R0:W-:Y:S03]  /*20a30*/  STL [R1+0x2f50], R22 ;  /* 0x002f501601007387 */ /* 0x0001e60000100800 */
[----:B0-----:R-:W2:Y:S01]  /*20a40*/  LDL.LU R22, [R1+0x990] ;  /* 0x0009900001167983 */ /* 0x001ea20000300800 */
[----:B------:R-:W2:Y:S02]  /*20a50*/  LDL.LU R24, [R1+0x2fb8] ;  /* 0x002fb80001187983 */ /* 0x000ea40000300800 */
[----:B------:R0:W-:Y:S02]  /*20a60*/  STL [R1+0x2f54], R21 ;  /* 0x002f541501007387 */ /* 0x0001e40000100800 */
[----:B0-----:R-:W3:Y:S01]  /*20a70*/  LDL.LU R21, [R1+0x994] ;  /* 0x0009940001157983 */ /* 0x001ee20000300800 */
[----:B------:R-:W-:-:S05]  /*20a80*/  LOP3.LUT R11, R11, 0x20, RZ, 0x3c, !PT ;  /* 0x000000200b0b7812 */ /* 0x000fca00078e3cff */
[----:B--2---:R0:W-:Y:S04]  /*20a90*/  STS.U16 [R11+0x800], R24 ;  /* 0x000800180b007388 */ /* 0x0041e80000000400 */
[----:B0-----:R-:W2:Y:S04]  /*20aa0*/  LDL.LU R24, [R1+0x2fb4] ;  /* 0x002fb40001187983 */ /* 0x001ea80000300800 */
[----:B---3--:R-:W-:Y:S01]  /*20ab0*/  STS.U16 [R11+0x900], R21 ;  /* 0x000900150b007388 */ /* 0x008fe20000000400 */
[----:B------:R-:W-:Y:S02]  /*20ac0*/  STS.U16 [R11+0xa00], R22 ;  /* 0x000a00160b007388 */ /* 0x000fe40000000400 */
[----:B------:R0:W-:Y:S02]  /*20ad0*/  STS.U16 [R11+0xb00], R12 ;  /* 0x000b000c0b007388 */ /* 0x0001e40000000400 */
[----:B0-----:R-:W3:Y:S04]  /*20ae0*/  LDL.LU R12, [R1+0x588] ;  /* 0x00058800010c7983 */ /* 0x001ee80000300800 */
[----:B---3--:R0:W-:Y:S04]  /*20af0*/  STL [R1+0x2fa8], R12 ;  /* 0x002fa80c01007387 */ /* 0x0081e80000100800 */
[----:B0-----:R-:W3:Y:S04]  /*20b00*/  LDL.LU R12, [R1+0x5f0] ;  /* 0x0005f000010c7983 */ /* 0x001ee80000300800 */
[----:B---3--:R0:W-:Y:S04]  /*20b10*/  STL [R1+0x2fac], R12 ;  /* 0x002fac0c01007387 */ /* 0x0081e80000100800 */
[----:B0-----:R-:W3:Y:S01]  /*20b20*/  LDL.LU R12, [R1+0x5f8] ;  /* 0x0005f800010c7983 */ /* 0x001ee20000300800 */
[----:B------:R-:W-:Y:S02]  /*20b30*/  STS.U16 [R11+0x2800], R23 ;  /* 0x002800170b007388 */ /* 0x000fe40000000400 */
[----:B--2---:R-:W-:Y:S02]  /*20b40*/  STS.U16 [R11+0x2900], R24 ;  /* 0x002900180b007388 */ /* 0x004fe40000000400 */
[----:B------:R-:W-:Y:S01]  /*20b50*/  STS.U16 [R11+0x2a00], R28 ;  /* 0x002a001c0b007388 */ /* 0x000fe20000000400 */
[----:B----4-:R-:W-:Y:S01]  /*20b60*/  STS.U16 [R11+0x2b00], R25 ;  /* 0x002b00190b007388 */ /* 0x010fe20000000400 */
        /* <DEDUP_REMOVED lines=19> */
[----:B---3--:R0:W-:Y:S04]  /*20ca0*/  STL [R1+0x2fb0], R12 ;  /* 0x002fb00c01007387 */ /* 0x0081e80000100800 */
[----:B0-----:R-:W2:Y:S01]  /*20cb0*/  LDL.LU R12, [R1+0x600] ;  /* 0x00060000010c7983 */ /* 0x001ea20000300800 */
[----:B------:R-:W3:Y:S02]  /*20cc0*/  LDL.LU R17, [R1+0x580] ;  /* 0x0005800001117983 */ /* 0x000ee40000300800 */
[----:B------:R-:W4:Y:S01]  /*20cd0*/  LDL.LU R18, [R1+0x578] ;  /* 0x0005780001127983 */ /* 0x000f220000300800 */
[----:B------:R0:W-:Y:S01]  /*20ce0*/  STS.U16 [R11+0xcb00], R20 ;  /* 0x00cb00140b007388 */ /* 0x0001e20000000400 */
[----:B------:R-:W3:Y:S03]  /*20cf0*/  LDL.LU R19, [R1+0x570] ;  /* 0x0005700001137983 */ /* 0x000ee60000300800 */
        /* <DEDUP_REMOVED lines=21> */
[----:B------:R-:W3:Y:S03]  /*20e50*/  LDL.LU R10, [R1+0x48] ;  /* 0x00004800010a7983 */ /* 0x000ee60000300800 */
[----:B------:R0:W-:Y:S01]  /*20e60*/  STS.U16 [R11+0xe800], R29 ;  /* 0x00e8001d0b007388 */ /* 0x0001e20000000400 */
[----:B------:R-:W3:Y:S03]  /*20e70*/  LDL.LU R16, [R1+0x40] ;  /* 0x0000400001107983 */ /* 0x000ee60000300800 */
[----:B0-----:R-:W3:Y:S04]  /*20e80*/  LDL.LU R29, [R1+0x3c] ;  /* 0x00003c00011d7983 */ /* 0x001ee80000300800 */
        /* <DEDUP_REMOVED lines=38> */
[----:B------:R0:W-:Y:S02]  /*210f0*/  STS.U16 [R11+0x1cb00], R29 ;  /* 0x01cb001d0b007388 */ /* 0x0001e40000000400 */
[----:B0-----:R-:W4:Y:S01]  /*21100*/  LDL.LU R29, [R1+0x980] ;  /* 0x00098000011d7983 */ /* 0x001f220000300800 */
[----:B------:R-:W4:Y:S02]  /*21110*/  LDL.LU R21, [R1+0x970] ;  /* 0x0009700001157983 */ /* 0x000f240000300800 */
[----:B------:R-:W4:Y:S01]  /*21120*/  LDL.LU R16, [R1+0x908] ;  /* 0x0009080001107983 */ /* 0x000f220000300800 */
[----:B--2---:R-:W-:Y:S04]  /*21130*/  STS.U16 [R11+0x1e800], R20 ;  /* 0x01e800140b007388 */ /* 0x004fe80000000400 */
[----:B------:R0:W-:Y:S01]  /*21140*/  STL [R1+0x2f60], R20 ;  /* 0x002f601401007387 */ /* 0x0001e20000100800 */
[----:B---3--:R-:W-:Y:S03]  /*21150*/  STS.U16 [R11+0x1e900], R19 ;  /* 0x01e900130b007388 */ /* 0x008fe60000000400 */
[----:B0-----:R-:W2:Y:S01]  /*21160*/  LDL.LU R20, [R1+0x978] ;  /* 0x0009780001147983 */ /* 0x001ea20000300800 */
[----:B------:R0:W-:Y:S03]  /*21170*/  STL [R1+0x2f64], R19 ;  /* 0x002f641301007387 */ /* 0x0001e60000100800 */
[----:B0-----:R-:W3:Y:S01]  /*21180*/  LDL.LU R19, [R1+0x988] ;  /* 0x0009880001137983 */ /* 0x001ee20000300800 */
[----:B------:R-:W-:Y:S02]  /*21190*/  STL [R1+0x2f7c], R18 ;  /* 0x002f7c1201007387 */ /* 0x000fe40000100800 */
[----:B------:R-:W2:Y:S02]  /*211a0*/  LDL.LU R22, [R1+0x900] ;  /* 0x0009000001167983 */ /* 0x000ea40000300800 */
[----:B------:R-:W2:Y:S01]  /*211b0*/  LDL.LU R23, [R1+0x8f8] ;  /* 0x0008f80001177983 */ /* 0x000ea20000300800 */
[----:B------:R-:W2:Y:S01]  /*211c0*/  LDL.LU R24, [R1+0x8f0] ;  /* 0x0008f00001187983 */ /* 0x000ea20000300800 */
[----:B------:R-:W2:Y:S02]  /*211d0*/  LDL.LU R28, [R1+0x888] ;  /* 0x00088800011c7983 */ /* 0x000ea40000300800 */
[----:B------:R-:W2:Y:S02]  /*211e0*/  LDL.LU R25, [R1+0x880] ;  /* 0x0008800001197983 */ /* 0x000ea40000300800 */
[----:B------:R-:W2:Y:S01]  /*211f0*/  LDL.LU R26, [R1+0x878] ;  /* 0x00087800011a7983 */ /* 0x000ea20000300800 */
[----:B------:R-:W2:Y:S01]  /*21200*/  LDL.LU R27, [R1+0x870] ;  /* 0x00087000011b7983 */ /* 0x000ea20000300800 */
[----:B------:R-:W2:Y:S03]  /*21210*/  LDL.LU R0, [R1+0x7fc] ;  /* 0x0007fc0001007983 */ /* 0x000ea60000300800 */
[----:B------:R4:W-:Y:S01]  /*21220*/  STS.U16 [R11+0x1ea00], R18 ;  /* 0x01ea00120b007388 */ /* 0x0009e20000000400 */
        /* <DEDUP_REMOVED lines=9> */
[----:B----4-:R-:W-:-:S02]  /*212c0*/  IMAD.SHL.U32 R18, R12, 0x2, RZ ;  /* 0x000000020c127824 */ /* 0x010fc400078e00ff */
[----:B------:R-:W4:Y:S01]  /*212d0*/  LDL.LU R8, [R1+0x6d8] ;  /* 0x0006d80001087983 */ /* 0x000f220000300800 */
[----:B------:R-:W4:Y:S04]  /*212e0*/  LDL.LU R9, [R1+0x6d0] ;  /* 0x0006d00001097983 */ /* 0x000f280000300800 */
[----:B------:R0:W-:Y:S01]  /*212f0*/  STS.U16 [R11+0x1eb00], R17 ;  /* 0x01eb00110b007388 */ /* 0x0001e20000000400 */
[----:B------:R-:W4:Y:S01]  /*21300*/  LDL.LU R10, [R1+0x668] ;  /* 0x00066800010a7983 */ /* 0x000f220000300800 */
[----:B------:R-:W-:Y:S02]  /*21310*/  LOP3.LUT R18, R18, 0x30, RZ, 0x3c, !PT ;  /* 0x0000003012127812 */ /* 0x000fe400078e3cff */
[----:B0-----:R-:W4:Y:S01]  /*21320*/  LDL.LU R11, [R1+0x660] ;  /* 0x00066000010b7983 */ /* 0x001f220000300800 */
[----:B------:R-:W4:Y:S03]  /*21330*/  LDL.LU R12, [R1+0x658] ;  /* 0x00065800010c7983 */ /* 0x000f260000300800 */
[----:B---3--:R-:W-:Y:S01]  /*21340*/  STS.U16 [R18+0xc00], R19 ;  /* 0x000c001312007388 */ /* 0x008fe20000000400 */
[----:B------:R0:W-:Y:S02]  /*21350*/  STS.U16 [R18+0xd00], R29 ;  /* 0x000d001d12007388 */ /* 0x0001e40000000400 */
[----:B--2---:R-:W-:Y:S01]  /*21360*/  STS.U16 [R18+0xe00], R20 ;  /* 0x000e001412007388 */ /* 0x004fe20000000400 */
[----:B------:R-:W-:Y:S04]  /*21370*/  STS.U16 [R18+0xf00], R21 ;  /* 0x000f001512007388 */ /* 0x000fe80000000400 */
[----:B------:R1:W-:Y:S04]  /*21380*/  STS.U16 [R18+0x2c00], R16 ;  /* 0x002c001012007388 */ /* 0x0003e80000000400 */
[----:B0-----:R-:W2:Y:S04]  /*21390*/  LDL.LU R29, [R1+0x650] ;  /* 0x00065000011d7983 */ /* 0x001ea80000300800 */
[----:B-1----:R-:W3:Y:S01]  /*213a0*/  LDL.LU R16, [R1+0x5e8] ;  /* 0x0005e80001107983 */ /* 0x002ee20000300800 */
        /* <DEDUP_REMOVED lines=15> */
[----:B------:R0:W-:Y:S02]  /*214a0*/  STS.U16 [R18+0xac00], R6 ;  /* 0x00ac000612007388 */ /* 0x0001e40000000400 */
[----:B------:R1:W-:Y:S02]  /*214b0*/  STS.U16 [R18+0xad00], R7 ;  /* 0x00ad000712007388 */ /* 0x0003e40000000400 */
[----:B----4-:R-:W-:Y:S01]  /*214c0*/  STS.U16 [R18+0xae00], R8 ;  /* 0x00ae000812007388 */ /* 0x010fe20000000400 */
[----:B------:R4:W-:Y:S01]  /*214d0*/  STS.U16 [R18+0xaf00], R9 ;  /* 0x00af000912007388 */ /* 0x0009e20000000400 */
[----:B------:R4:W-:Y:S02]  /*214e0*/  STS.U16 [R18+0xcc00], R10 ;  /* 0x00cc000a12007388 */ /* 0x0009e40000000400 */
[----:B------:R4:W-:Y:S02]  /*214f0*/  STS.U16 [R18+0xcd00], R11 ;  /* 0x00cd000b12007388 */ /* 0x0009e40000000400 */
[----:B------:R-:W-:Y:S01]  /*21500*/  STS.U16 [R18+0xce00], R12 ;  /* 0x00ce000c12007388 */ /* 0x000fe20000000400 */
[----:B0-----:R-:W3:Y:S01]  /*21510*/  LDL.LU R6, [R1+0x5e0] ;  /* 0x0005e00001067983 */ /* 0x001ee20000300800 */
[----:B-1----:R-:W3:Y:S02]  /*21520*/  LDL.LU R7, [R1+0x5d8] ;  /* 0x0005d80001077983 */ /* 0x002ee40000300800 */
[----:B------:R-:W3:Y:S02]  /*21530*/  LDL.LU R0, [R1+0x5d0] ;  /* 0x0005d00001007983 */ /* 0x000ee40000300800 */
[----:B----4-:R-:W4:Y:S01]  /*21540*/  LDL.LU R9, [R1+0x568] ;  /* 0x0005680001097983 */ /* 0x010f220000300800 */
[----:B------:R-:W4:Y:S01]  /*21550*/  LDL.LU R10, [R1+0x560] ;  /* 0x00056000010a7983 */ /* 0x000f220000300800 */
[----:B------:R-:W4:Y:S03]  /*21560*/  LDL.LU R11, [R1+0x558] ;  /* 0x00055800010b7983 */ /* 0x000f260000300800 */
[----:B--2---:R0:W-:Y:S04]  /*21570*/  STS.U16 [R18+0xcf00], R29 ;  /* 0x00cf001d12007388 */ /* 0x0041e80000000400 */
[----:B---3--:R1:W-:Y:S04]  /*21580*/  STS.U16 [R18+0xec00], R16 ;  /* 0x00ec001012007388 */ /* 0x0083e80000000400 */
[----:B0-----:R-:W2:Y:S01]  /*21590*/  LDL.LU R29, [R1+0x550] ;  /* 0x00055000011d7983 */ /* 0x001ea20000300800 */
[----:B------:R-:W3:Y:S03]  /*215a0*/  LDL.LU R12, [R1+0x4e4] ;  /* 0x0004e400010c7983 */ /* 0x000ee60000300800 */
[----:B-1----:R-:W3:Y:S01]  /*215b0*/  LDL.LU R16, [R1+0x4dc] ;  /* 0x0004dc0001107983 */ /* 0x002ee20000300800 */
[----:B------:R-:W3:Y:S03]  /*215c0*/  LDL.LU R19, [R1+0x4d4] ;  /* 0x0004d40001137983 */ /* 0x000ee60000300800 */
        /* <DEDUP_REMOVED lines=18> */
[----:B------:R1:W-:Y:S02]  /*216f0*/  STS.U16 [R18+0xee00], R7 ;  /* 0x00ee000712007388 */ /* 0x0003e40000000400 */
[----:B------:R1:W-:Y:S02]  /*21700*/  STS.U16 [R18+0xef00], R0 ;  /* 0x00ef000012007388 */ /* 0x0003e40000000400 */
[----:B----4-:R4:W-:Y:S01]  /*21710*/  STS.U16 [R18+0x10c00], R9 ;  /* 0x010c000912007388 */ /* 0x0109e20000000400 */
[----:B------:R4:W-:Y:S01]  /*21720*/  STS.U16 [R18+0x10d00], R10 ;  /* 0x010d000a12007388 */ /* 0x0009e20000000400 */
[----:B------:R4:W-:Y:S03]  /*21730*/  STS.U16 [R18+0x10e00], R11 ;  /* 0x010e000b12007388 */ /* 0x0009e60000000400 */
[----:B0-----:R-:W3:Y:S01]  /*21740*/  LDL.LU R6, [R1+0x38] ;  /* 0x0000380001067983 */ /* 0x001ee20000300800 */
[----:B-1----:R-:W3:Y:S02]  /*21750*/  LDL.LU R7, [R1+0x30] ;  /* 0x0000300001077983 */ /* 0x002ee40000300800 */
[----:B------:R-:W3:Y:S02]  /*21760*/  LDL.LU R0, [R1+0x2f90] ;  /* 0x002f900001007983 */ /* 0x000ee40000300800 */
[----:B----4-:R-:W4:Y:S01]  /*21770*/  LDL.LU R9, [R1+0x2c] ;  /* 0x00002c0001097983 */ /* 0x010f220000300800 */
[----:B------:R-:W4:Y:S01]  /*21780*/  LDL.LU R10, [R1+0x2f8c] ;  /* 0x002f8c00010a7983 */ /* 0x000f220000300800 */
[----:B------:R-:W4:Y:S03]  /*21790*/  LDL.LU R11, [R1+0x2f88] ;  /* 0x002f8800010b7983 */ /* 0x000f260000300800 */
[----:B--2---:R0:W-:Y:S01]  /*217a0*/  STS.U16 [R18+0x10f00], R29 ;  /* 0x010f001d12007388 */ /* 0x0041e20000000400 */
[----:B---3--:R1:W-:Y:S03]  /*217b0*/  STS.U16 [R18+0x12c00], R12 ;  /* 0x012c000c12007388 */ /* 0x0083e60000000400 */
[----:B------:R2:W-:Y:S01]  /*217c0*/  STS.U16 [R18+0x12d00], R16 ;  /* 0x012d001012007388 */ /* 0x0005e20000000400 */
[----:B------:R-:W-:Y:S03]  /*217d0*/  STS.U16 [R18+0x12e00], R19 ;  /* 0x012e001312007388 */ /* 0x000fe60000000400 */
[----:B------:R-:W-:Y:S01]  /*217e0*/  STS.U16 [R18+0x12f00], R20 ;  /* 0x012f001412007388 */ /* 0x000fe20000000400 */
[----:B------:R-:W-:Y:S02]  /*217f0*/  STS.U16 [R18+0x14c00], R21 ;  /* 0x014c001512007388 */ /* 0x000fe40000000400 */
[----:B------:R-:W-:Y:S01]  /*21800*/  STS.U16 [R18+0x14d00], R22 ;  /* 0x014d001612007388 */ /* 0x000fe20000000400 */
[----:B0-----:R-:W3:Y:S01]  /*21810*/  LDL.LU R29, [R1+0x24] ;  /* 0x00002400011d7983 */ /* 0x001ee20000300800 */
[----:B------:R-:W-:Y:S02]  /*21820*/  STS.U16 [R18+0x14e00], R23 ;  /* 0x014e001712007388 */ /* 0x000fe40000000400 */
[----:B------:R-:W-:Y:S02]  /*21830*/  STS.U16 [R18+0x14f00], R24 ;  /* 0x014f001812007388 */ /* 0x000fe40000000400 */
[----:B------:R-:W-:Y:S01]  /*21840*/  STS.U16 [R18+0x16c00], R28 ;  /* 0x016c001c12007388 */ /* 0x000fe20000000400 */
[----:B------:R-:W-:Y:S01]  /*21850*/  STS.U16 [R18+0x16d00], R25 ;  /* 0x016d001912007388 */ /* 0x000fe20000000400 */
[----:B------:R-:W-:Y:S02]  /*21860*/  STS.U16 [R18+0x16e00], R26 ;  /* 0x016e001a12007388 */ /* 0x000fe40000000400 */
[----:B------:R-:W-:Y:S02]  /*21870*/  STS.U16 [R18+0x16f00], R27 ;  /* 0x016f001b12007388 */ /* 0x000fe40000000400 */
[----:B------:R-:W-:Y:S01]  /*21880*/  STS.U16 [R18+0x18c00], R13 ;  /* 0x018c000d12007388 */ /* 0x000fe20000000400 */
[----:B------:R-:W-:Y:S04]  /*21890*/  STS.U16 [R18+0x18d00], R14 ;  /* 0x018d000e12007388 */ /* 0x000fe80000000400 */
[----:B-1----:R-:W3:Y:S01]  /*218a0*/  LDL.LU R12, [R1+0x2f84] ;  /* 0x002f8400010c7983 */ /* 0x002ee20000300800 */
[----:B------:R-:W-:Y:S02]  /*218b0*/  STS.U16 [R18+0x18e00], R15 ;  /* 0x018e000f12007388 */ /* 0x000fe40000000400 */
[----:B--2---:R-:W2:Y:S02]  /*218c0*/  LDL.LU R16, [R1+0x2f80] ;  /* 0x002f800001107983 */ /* 0x004ea40000300800 */
[----:B------:R-:W-:Y:S01]  /*218d0*/  STS.U16 [R18+0x18f00], R2 ;  /* 0x018f000212007388 */ /* 0x000fe20000000400 */
[----:B------:R-:W-:Y:S01]  /*218e0*/  STS.U16 [R18+0x1ac00], R3 ;  /* 0x01ac000312007388 */ /* 0x000fe20000000400 */
[----:B------:R-:W-:Y:S02]  /*218f0*/  STS.U16 [R18+0x1ad00], R4 ;  /* 0x01ad000412007388 */ /* 0x000fe40000000400 */
[----:B------:R0:W-:Y:S02]  /*21900*/  STS.U16 [R18+0x1ae00], R5 ;  /* 0x01ae000512007388 */ /* 0x0001e40000000400 */
[----:B------:R1:W-:Y:S01]  /*21910*/  STS.U16 [R18+0x1af00], R8 ;  /* 0x01af000812007388 */ /* 0x0003e20000000400 */
[----:B0-----:R-:W2:Y:S01]  /*21920*/  LDL.LU R5, [R1+0x968] ;  /* 0x0009680001057983 */ /* 0x001ea20000300800 */
[----:B-1----:R-:W2:Y:S02]  /*21930*/  LDL.LU R8, [R1+0x964] ;  /* 0x0009640001087983 */ /* 0x002ea40000300800 */
[----:B------:R-:W2:Y:S01]  /*21940*/  LDL.LU R20, [R1+0x960] ;  /* 0x0009600001147983 */ /* 0x000ea20000300800 */
[----:B------:R-:W-:Y:S01]  /*21950*/  STS.U16 [R18+0x1cc00], R6 ;  /* 0x01cc000612007388 */ /* 0x000fe20000000400 */
[----:B------:R-:W2:Y:S02]  /*21960*/  LDL.LU R15, [R1+0x95c] ;  /* 0x00095c00010f7983 */ /* 0x000ea40000300800 */
[----:B------:R-:W-:Y:S02]  /*21970*/  STS.U16 [R18+0x1cd00], R7 ;  /* 0x01cd000712007388 */ /* 0x000fe40000000400 */
[----:B------:R-:W2:Y:S01]  /*21980*/  LDL.LU R2, [R1+0x8e8] ;  /* 0x0008e80001027983 */ /* 0x000ea20000300800 */
[----:B----4-:R0:W-:Y:S04]  /*21990*/  STS.U16 [R18+0x1ce00], R9 ;  /* 0x01ce000912007388 */ /* 0x0101e80000000400 */
[----:B------:R-:W4:Y:S01]  /*219a0*/  LDL.LU R3, [R1+0x8e4] ;  /* 0x0008e40001037983 */ /* 0x000f220000300800 */
[----:B------:R-:W-:-:S03]  /*219b0*/  IMAD.SHL.U32 R19, R0, 0x2, RZ ;  /* 0x0000000200137824 */ /* 0x000fc600078e00ff */
[----:B0-----:R-:W4:Y:S02]  /*219c0*/  LDL.LU R9, [R1+0x8e0] ;  /* 0x0008e00001097983 */ /* 0x001f240000300800 */
[----:B------:R-:W-:Y:S02]  /*219d0*/  LOP3.LUT R19, R19, 0x40, RZ, 0x3c, !PT ;  /* 0x0000004013137812 */ /* 0x000fe400078e3cff */
[----:B---3--:R0:W-:Y:S04]  /*219e0*/  STS.U16 [R18+0x1cf00], R29 ;  /* 0x01cf001d12007388 */ /* 0x0081e80000000400 */
        /* <DEDUP_REMOVED lines=12> */
[----:B--2---:R-:W-:Y:S04]  /*21ab0*/  STS.U16 [R18+0x1ec00], R16 ;  /* 0x01ec001012007388 */ /* 0x004fe80000000400 */
[----:B------:R-:W2:Y:S01]  /*21ac0*/  LDL.LU R6, [R1+0x740] ;  /* 0x0007400001067983 */ /* 0x000ea20000300800 */
[----:B------:R-:W-:Y:S02]  /*21ad0*/  STS.U16 [R18+0x1ed00], R12 ;  /* 0x01ed000c12007388 */ /* 0x000fe40000000400 */
[----:B------:R-:W2:Y:S02]  /*21ae0*/  LDL.LU R7, [R1+0x6c8] ;  /* 0x0006c80001077983 */ /* 0x000ea40000300800 */
[----:B------:R-:W-:Y:S01]  /*21af0*/  STS.U16 [R18+0x1ee00], R11 ;  /* 0x01ee000b12007388 */ /* 0x000fe20000000400 */
[----:B------:R-:W-:Y:S01]  /*21b00*/  STS.U16 [R18+0x1ef00], R10 ;  /* 0x01ef000a12007388 */ /* 0x000fe20000000400 */
[----:B------:R0:W-:Y:S02]  /*21b10*/  STS.U16 [R19+0x1000], R5 ;  /* 0x0010000513007388 */ /* 0x0001e40000000400 */
[----:B------:R1:W-:Y:S01]  /*21b20*/  STS.U16 [R19+0x1100], R8 ;  /* 0x0011000813007388 */ /* 0x0003e20000000400 */
[----:B0-----:R-:W2:Y:S01]  /*21b30*/  LDL.LU R5, [R1+0x6c4] ;  /* 0x0006c40001057983 */ /* 0x001ea20000300800 */
[----:B-1----:R-:W2:Y:S02]  /*21b40*/  LDL.LU R8, [R1+0x6c0] ;  /* 0x0006c00001087983 */ /* 0x002ea40000300800 */
[----:B------:R-:W-:Y:S02]  /*21b50*/  STS.U16 [R19+0x1200], R20 ;  /* 0x0012001413007388 */ /* 0x000fe40000000400 */
[----:B------:R0:W-:Y:S01]  /*21b60*/  STS.U16 [R19+0x1300], R15 ;  /* 0x0013000f13007388 */ /* 0x0001e20000000400 */
[----:B------:R1:W-:Y:S01]  /*21b70*/  STS.U16 [R19+0x3000], R2 ;  /* 0x0030000213007388 */ /* 0x0003e20000000400 */
[----:B----4-:R4:W-:Y:S02]  /*21b80*/  STS.U16 [R19+0x3100], R3 ;  /* 0x0031000313007388 */ /* 0x0109e40000000400 */
[----:B------:R4:W-:Y:S01]  /*21b90*/  STS.U16 [R19+0x3200], R9 ;  /* 0x0032000913007388 */ /* 0x0009e20000000400 */
[----:B0-----:R-:W2:Y:S01]  /*21ba0*/  LDL.LU R15, [R1+0x6bc] ;  /* 0x0006bc00010f7983 */ /* 0x001ea20000300800 */
[----:B-1----:R-:W2:Y:S02]  /*21bb0*/  LDL.LU R2, [R1+0x648] ;  /* 0x0006480001027983 */ /* 0x002ea40000300800 */
[----:B----4-:R-:W4:Y:S02]  /*21bc0*/  LDL.LU R3, [R1+0x644] ;  /* 0x0006440001037983 */ /* 0x010f240000300800 */
[----:B------:R-:W4:Y:S01]  /*21bd0*/  LDL.LU R9, [R1+0x640] ;  /* 0x0006400001097983 */ /* 0x000f220000300800 */
[----:B---3--:R0:W-:Y:S01]  /*21be0*/  STS.U16 [R19+0x3300], R29 ;  /* 0x0033001d13007388 */ /* 0x0081e20000000400 */
[----:B------:R-:W-:Y:S02]  /*21bf0*/  STS.U16 [R19+0x5000], R21 ;  /* 0x0050001513007388 */ /* 0x000fe40000000400 */
[----:B------:R-:W-:Y:S02]  /*21c00*/  STS.U16 [R19+0x5100], R22 ;  /* 0x0051001613007388 */ /* 0x000fe40000000400 */
[----:B------:R-:W-:Y:S01]  /*21c10*/  STS.U16 [R19+0x5200], R23 ;  /* 0x0052001713007388 */ /* 0x000fe20000000400 */
[----:B------:R-:W-:Y:S01]  /*21c20*/  STS.U16 [R19+0x5300], R24 ;  /* 0x0053001813007388 */ /* 0x000fe20000000400 */
[----:B------:R-:W-:Y:S03]  /*21c30*/  STS.U16 [R19+0x7000], R28 ;  /* 0x0070001c13007388 */ /* 0x000fe60000000400 */
[----:B0-----:R-:W3:Y:S01]  /*21c40*/  LDL.LU R29, [R1+0x63c] ;  /* 0x00063c00011d7983 */ /* 0x001ee20000300800 */
[----:B------:R-:W-:Y:S02]  /*21c50*/  STS.U16 [R19+0x7100], R25 ;  /* 0x0071001913007388 */ /* 0x000fe40000000400 */
[----:B------:R-:W-:Y:S02]  /*21c60*/  STS.U16 [R19+0x7200], R26 ;  /* 0x0072001a13007388 */ /* 0x000fe40000000400 */
[----:B------:R-:W-:Y:S01]  /*21c70*/  STS.U16 [R19+0x7300], R27 ;  /* 0x0073001b13007388 */ /* 0x000fe20000000400 */
[----:B------:R-:W-:Y:S01]  /*21c80*/  STS.U16 [R19+0x9000], R13 ;  /* 0x0090000d13007388 */ /* 0x000fe20000000400 */
[----:B------:R-:W-:Y:S02]  /*21c90*/  STS.U16 [R19+0x9100], R14 ;  /* 0x0091000e13007388 */ /* 0x000fe40000000400 */
[----:B------:R-:W-:Y:S02]  /*21ca0*/  STS.U16 [R19+0x9200], R4 ;  /* 0x0092000413007388 */ /* 0x000fe40000000400 */
[----:B--2---:R0:W-:Y:S01]  /*21cb0*/  STS.U16 [R19+0x9300], R6 ;  /* 0x0093000613007388 */ /* 0x0041e20000000400 */
[----:B------:R-:W2:Y:S04]  /*21cc0*/  LDL.LU R18, [R1+0x5c8] ;  /* 0x0005c80001127983 */ /* 0x000ea80000300800 */
[----:B------:R1:W-:Y:S04]  /*21cd0*/  STS.U16 [R19+0xb000], R7 ;  /* 0x00b0000713007388 */ /* 0x0003e80000000400 */
[----:B0-----:R-:W2:Y:S01]  /*21ce0*/  LDL.LU R6, [R1+0x5c4] ;  /* 0x0005c40001067983 */ /* 0x001ea20000300800 */
[----:B-1----:R-:W2:Y:S02]  /*21cf0*/  LDL.LU R7, [R1+0x5c0] ;  /* 0x0005c00001077983 */ /* 0x002ea40000300800 */
[----:B------:R-:W2:Y:S02]  /*21d00*/  LDL.LU R26, [R1+0x5bc] ;  /* 0x0005bc00011a7983 */ /* 0x000ea40000300800 */
[----:B------:R-:W2:Y:S01]  /*21d10*/  LDL.LU R4, [R1+0x548] ;  /* 0x0005480001047983 */ /* 0x000ea20000300800 */
[----:B------:R-:W-:Y:S01]  /*21d20*/  STS.U16 [R19+0xb100], R5 ;  /* 0x00b1000513007388 */ /* 0x000fe20000000400 */
[----:B------:R0:W-:Y:S03]  /*21d30*/  STS.U16 [R19+0xb200], R8 ;  /* 0x00b2000813007388 */ /* 0x0001e60000000400 */
[----:B0-----:R-:W2:Y:S01]  /*21d40*/  LDL.LU R8, [R1+0x544] ;  /* 0x0005440001087983 */ /* 0x001ea20000300800 */
[----:B------:R-:W2:Y:S03]  /*21d50*/  LDL.LU R5, [R1+0x540] ;  /* 0x0005400001057983 */ /* 0x000ea60000300800 */
[----:B------:R0:W-:Y:S01]  /*21d60*/  STS.U16 [R19+0xb300], R15 ;  /* 0x00b3000f13007388 */ /* 0x0001e20000000400 */
[----:B------:R-:W2:Y:S02]  /*21d70*/  LDL.LU R27, [R1+0x53c] ;  /* 0x00053c00011b7983 */ /* 0x000ea40000300800 */
[----:B------:R-:W2:Y:S02]  /*21d80*/  LDL.LU R13, [R1+0x4c4] ;  /* 0x0004c400010d7983 */ /* 0x000ea40000300800 */
[----:B------:R-:W-:Y:S01]  /*21d90*/  STS.U16 [R19+0xd000], R2 ;  /* 0x00d0000213007388 */ /* 0x000fe20000000400 */
[----:B------:R-:W2:Y:S04]  /*21da0*/  LDL.LU R14, [R1+0x4c0] ;  /* 0x0004c000010e7983 */ /* 0x000ea80000300800 */
[----:B----4-:R-:W-:Y:S01]  /*21db0*/  STS.U16 [R19+0xd100], R3 ;  /* 0x00d1000313007388 */ /* 0x010fe20000000400 */
[----:B------:R1:W-:Y:S03]  /*21dc0*/  STS.U16 [R19+0xd200], R9 ;  /* 0x00d2000913007388 */ /* 0x0003e60000000400 */
[----:B0-----:R-:W4:Y:S04]  /*21dd0*/  LDL.LU R15, [R1+0x4bc] ;  /* 0x0004bc00010f7983 */ /* 0x001f280000300800 */
[----:B-1----:R-:W4:Y:S04]  /*21de0*/  LDL.LU R9, [R1+0x4b8] ;  /* 0x0004b80001097983 */ /* 0x002f280000300800 */
        /* <DEDUP_REMOVED lines=13> */
[----:B--2---:R0:W-:Y:S01]  /*21ec0*/  STS.U16 [R19+0xf000], R18 ;  /* 0x00f0001213007388 */ /* 0x0041e20000000400 */
[----:B------:R1:W-:Y:S02]  /*21ed0*/  STS.U16 [R19+0xf100], R6 ;  /* 0x00f1000613007388 */ /* 0x0003e40000000400 */
[----:B------:R2:W-:Y:S02]  /*21ee0*/  STS.U16 [R19+0xf200], R7 ;  /* 0x00f2000713007388 */ /* 0x0005e40000000400 */
[----:B------:R2:W-:Y:S01]  /*21ef0*/  STS.U16 [R19+0xf300], R26 ;  /* 0x00f3001a13007388 */ /* 0x0005e20000000400 */
[----:B------:R2:W-:Y:S04]  /*21f00*/  STS.U16 [R19+0x11000], R4 ;  /* 0x0110000413007388 */ /* 0x0005e80000000400 */
[----:B0-----:R-:W3:Y:S01]  /*21f10*/  LDL.LU R18, [R1+0x2f7c] ;  /* 0x002f7c0001127983 */ /* 0x001ee20000300800 */
[----:B-1----:R-:W3:Y:S02]  /*21f20*/  LDL.LU R6, [R1+0x2f78] ;  /* 0x002f780001067983 */ /* 0x002ee40000300800 */
[----:B--2---:R-:W2:Y:S01]  /*21f30*/  LDL.LU R7, [R1+0x2f74] ;  /* 0x002f740001077983 */ /* 0x004ea20000300800 */
[----:B------:R-:W2:Y:S04]  /*21f40*/  LDL.LU R26, [R1+0xb0] ;  /* 0x0000b000011a7983 */ /* 0x000ea80000300800 */
[----:B------:R-:W2:Y:S04]  /*21f50*/  LDL.LU R4, [R1+0xa8] ;  /* 0x0000a80001047983 */ /* 0x000ea80000300800 */
[----:B------:R0:W-:Y:S01]  /*21f60*/  STS.U16 [R19+0x11100], R8 ;  /* 0x0111000813007388 */ /* 0x0001e20000000400 */
[----:B------:R1:W-:Y:S03]  /*21f70*/  STS.U16 [R19+0x11200], R5 ;  /* 0x0112000513007388 */ /* 0x0003e60000000400 */
[----:B0-----:R-:W2:Y:S01]  /*21f80*/  LDL.LU R8, [R1+0x2f70] ;  /* 0x002f700001087983 */ /* 0x001ea20000300800 */
[----:B-1----:R-:W2:Y:S02]  /*21f90*/  LDL.LU R5, [R1+0xa0] ;  /* 0x0000a00001057983 */ /* 0x002ea40000300800 */
[----:B------:R0:W-:Y:S02]  /*21fa0*/  STS.U16 [R19+0x11300], R27 ;  /* 0x0113001b13007388 */ /* 0x0001e40000000400 */
[----:B------:R1:W-:Y:S01]  /*21fb0*/  STS.U16 [R19+0x13000], R13 ;  /* 0x0130000d13007388 */ /* 0x0003e20000000400 */
[----:B------:R1:W-:Y:S01]  /*21fc0*/  STS.U16 [R19+0x13100], R14 ;  /* 0x0131000e13007388 */ /* 0x0003e20000000400 */
[----:B----4-:R4:W-:Y:S02]  /*21fd0*/  STS.U16 [R19+0x13200], R15 ;  /* 0x0132000f13007388 */ /* 0x0109e40000000400 */
[----:B------:R4:W-:Y:S01]  /*21fe0*/  STS.U16 [R19+0x13300], R9 ;  /* 0x0133000913007388 */ /* 0x0009e20000000400 */
[----:B0-----:R-:W2:Y:S01]  /*21ff0*/  LDL.LU R27, [R1+0x9c] ;  /* 0x00009c00011b7983 */ /* 0x001ea20000300800 */
[----:B-1----:R-:W2:Y:S02]  /*22000*/  LDL.LU R13, [R1+0x20] ;  /* 0x00002000010d7983 */ /* 0x002ea40000300800 */
[----:B------:R-:W2:Y:S01]  /*22010*/  LDL.LU R14, [R1+0x1c] ;  /* 0x00001c00010e7983 */ /* 0x000ea20000300800 */
[----:B----4-:R-:W2:Y:S04]  /*22020*/  LDL.LU R15, [R1+0x18] ;  /* 0x00001800010f7983 */ /* 0x010ea80000300800 */
[----:B------:R-:W2:Y:S04]  /*22030*/  LDL.LU R9, [R1+0x2f6c] ;  /* 0x002f6c0001097983 */ /* 0x000ea80000300800 */
[----:B---3--:R0:W-:Y:S01]  /*22040*/  STS.U16 [R19+0x15000], R29 ;  /* 0x0150001d13007388 */ /* 0x0081e20000000400 */
[----:B------:R-:W-:Y:S02]  /*22050*/  STS.U16 [R19+0x15100], R11 ;  /* 0x0151000b13007388 */ /* 0x000fe40000000400 */
[----:B------:R-:W-:Y:S02]  /*22060*/  STS.U16 [R19+0x15200], R12 ;  /* 0x0152000c13007388 */ /* 0x000fe40000000400 */
[----:B------:R1:W-:Y:S01]  /*22070*/  STS.U16 [R19+0x15300], R20 ;  /* 0x0153001413007388 */ /* 0x0003e20000000400 */
[----:B------:R3:W-:Y:S01]  /*22080*/  STS.U16 [R19+0x17000], R21 ;  /* 0x0170001513007388 */ /* 0x0007e20000000400 */
[----:B------:R-:W-:Y:S02]  /*22090*/  STS.U16 [R19+0x17100], R22 ;  /* 0x0171001613007388 */ /* 0x000fe40000000400 */
[----:B------:R-:W-:Y:S01]  /*220a0*/  STS.U16 [R19+0x17200], R23 ;  /* 0x0172001713007388 */ /* 0x000fe20000000400 */
[----:B0-----:R-:W4:Y:S01]  /*220b0*/  LDL.LU R29, [R1+0x2f68] ;  /* 0x002f6800011d7983 */ /* 0x001f220000300800 */
[----:B------:R0:W-:Y:S02]  /*220c0*/  STS.U16 [R19+0x17300], R24 ;  /* 0x0173001813007388 */ /* 0x0001e40000000400 */
[----:B------:R-:W-:Y:S02]  /*220d0*/  STS.U16 [R19+0x19000], R28 ;  /* 0x0190001c13007388 */ /* 0x000fe40000000400 */
[----:B-1----:R-:W4:Y:S01]  /*220e0*/  LDL.LU R20, [R1+0x958] ;  /* 0x0009580001147983 */ /* 0x002f220000300800 */
[----:B------:R-:W-:Y:S04]  /*220f0*/  STS.U16 [R19+0x19100], R25 ;  /* 0x0191001913007388 */ /* 0x000fe80000000400 */
[----:B---3--:R-:W3:Y:S01]  /*22100*/  LDL.LU R21, [R1+0x954] ;  /* 0x0009540001157983 */ /* 0x008ee20000300800 */
[----:B------:R1:W-:Y:S02]  /*22110*/  STS.U16 [R19+0x19200], R2 ;  /* 0x0192000213007388 */ /* 0x0003e40000000400 */
[----:B------:R2:W-:Y:S01]  /*22120*/  STS.U16 [R19+0x19300], R3 ;  /* 0x0193000313007388 */ /* 0x0005e20000000400 */
[----:B0-----:R-:W3:Y:S04]  /*22130*/  LDL.LU R24, [R1+0x950] ;  /* 0x0009500001187983 */ /* 0x001ee80000300800 */
[----:B--2---:R-:W-:Y:S04]  /*22140*/  STS.U16 [R19+0x1b000], R26 ;  /* 0x01b0001a13007388 */ /* 0x004fe80000000400 */
[----:B-1----:R-:W2:Y:S01]  /*22150*/  LDL.LU R2, [R1+0x94c] ;  /* 0x00094c0001027983 */ /* 0x002ea20000300800 */
[----:B------:R-:W2:Y:S02]  /*22160*/  LDL.LU R3, [R1+0x8d8] ;  /* 0x0008d80001037983 */ /* 0x000ea40000300800 */
[----:B------:R0:W-:Y:S02]  /*22170*/  STS.U16 [R19+0x1b100], R4 ;  /* 0x01b1000413007388 */ /* 0x0001e40000000400 */
[----:B------:R-:W2:Y:S01]  /*22180*/  LDL.LU R28, [R1+0x8d4] ;  /* 0x0008d400011c7983 */ /* 0x000ea20000300800 */
[----:B0-----:R-:W2:Y:S01]  /*22190*/  LDL.LU R4, [R1+0x8d0] ;  /* 0x0008d00001047983 */ /* 0x001ea20000300800 */
[----:B------:R-:W2:Y:S03]  /*221a0*/  LDL.LU R25, [R1+0x8cc] ;  /* 0x0008cc0001197983 */ /* 0x000ea60000300800 */
[----:B------:R0:W-:Y:S01]  /*221b0*/  STS.U16 [R19+0x1b200], R5 ;  /* 0x01b2000513007388 */ /* 0x0001e20000000400 */
[----:B------:R-:W2:Y:S03]  /*221c0*/  LDL.LU R26, [R1+0x858] ;  /* 0x00085800011a7983 */ /* 0x000ea60000300800 */
[----:B0-----:R-:W2:Y:S04]  /*221d0*/  LDL.LU R5, [R1+0x854] ;  /* 0x0008540001057983 */ /* 0x001ea80000300800 */
[----:B------:R0:W-:Y:S01]  /*221e0*/  STS.U16 [R19+0x1b300], R27 ;  /* 0x01b3001b13007388 */ /* 0x0001e20000000400 */
[----:B------:R-:W-:-:S02]  /*221f0*/  IMAD.SHL.U32 R23, R0, 0x2, RZ ;  /* 0x0000000200177824 */ /* 0x000fc400078e00ff */
[----:B------:R1:W-:Y:S02]  /*22200*/  STS.U16 [R19+0x1d000], R13 ;  /* 0x01d0000d13007388 */ /* 0x0003e40000000400 */
[----:B------:R1:W-:Y:S01]  /*22210*/  STS.U16 [R19+0x1d100], R14 ;  /* 0x01d1000e13007388 */ /* 0x0003e20000000400 */
[----:B------:R1:W-:Y:S04]  /*22220*/  STS.U16 [R19+0x1d200], R15 ;  /* 0x01d2000f13007388 */ /* 0x0003e80000000400 */
[----:B0-----:R-:W2:Y:S01]  /*22230*/  LDL.LU R27, [R1+0x850] ;  /* 0x00085000011b7983 */ /* 0x001ea20000300800 */
[----:B------:R-:W2:Y:S02]  /*22240*/  LDL.LU R22, [R1+0x84c] ;  /* 0x00084c0001167983 */ /* 0x000ea40000300800 */
[----:B-1----:R-:W2:Y:S01]  /*22250*/  LDL.LU R13, [R1+0x7cc] ;  /* 0x0007cc00010d7983 */ /* 0x002ea20000300800 */
[----:B------:R-:W2:Y:S04]  /*22260*/  LDL.LU R14, [R1+0x7c8] ;  /* 0x0007c800010e7983 */ /* 0x000ea80000300800 */
[----:B------:R-:W2:Y:S01]  /*22270*/  LDL.LU R15, [R1+0x7c4] ;  /* 0x0007c400010f7983 */ /* 0x000ea20000300800 */
[----:B------:R-:W2:Y:S01]  /*22280*/  LDL.LU R0, [R1+0x7c0] ;  /* 0x0007c00001007983 */ /* 0x000ea20000300800 */
[----:B------:R-:W-:-:S02]  /*22290*/  LOP3.LUT R23, R23, 0x50, RZ, 0x3c, !PT ;  /* 0x0000005017177812 */ /* 0x000fc400078e3cff */
[----:B----4-:R0:W-:Y:S01]  /*222a0*/  STS.U16 [R19+0x1d300], R29 ;  /* 0x01d3001d13007388 */ /* 0x0101e20000000400 */
[----:B------:R-:W-:Y:S02]  /*222b0*/  STS.U16 [R19+0x1f000], R9 ;  /* 0x01f0000913007388 */ /* 0x000fe40000000400 */
[----:B------:R-:W-:Y:S02]  /*222c0*/  STS.U16 [R19+0x1f100], R8 ;  /* 0x01f1000813007388 */ /* 0x000fe40000000400 */
[----:B------:R-:W-:Y:S01]  /*222d0*/  STS.U16 [R19+0x1f200], R7 ;  /* 0x01f2000713007388 */ /* 0x000fe20000000400 */
[----:B------:R-:W-:Y:S01]  /*222e0*/  STS.U16 [R19+0x1f300], R6 ;  /* 0x01f3000613007388 */ /* 0x000fe20000000400 */
[----:B------:R-:W-:Y:S03]  /*222f0*/  STS.U16 [R23+0x1400], R20 ;  /* 0x0014001417007388 */ /* 0x000fe60000000400 */
[----:B0-----:R-:W4:Y:S01]  /*22300*/  LDL.LU R29, [R1+0x73c] ;  /* 0x00073c00011d7983 */ /* 0x001f220000300800 */
[----:B---3--:R-:W-:Y:S02]  /*22310*/  STS.U16 [R23+0x1500], R21 ;  /* 0x0015001517007388 */ /* 0x008fe40000000400 */
[----:B------:R-:W-:Y:S01]  /*22320*/  STS.U16 [R23+0x1600], R24 ;  /* 0x0016001817007388 */ /* 0x000fe20000000400 */
[----:B--2---:R0:W-:Y:S01]  /*22330*/  STS.U16 [R23+0x1700], R2 ;  /* 0x0017000217007388 */ /* 0x0041e20000000400 */
[----:B------:R1:W-:Y:S02]  /*22340*/  STS.U16 [R23+0x3400], R3 ;  /* 0x0034000317007388 */ /* 0x0003e40000000400 */
[----:B------:R-:W-:Y:S01]  /*22350*/  STS.U16 [R23+0x3500], R28 ;  /* 0x0035001c17007388 */ /* 0x000fe20000000400 */
[----:B0-----:R-:W2:Y:S01]  /*22360*/  LDL.LU R2, [R1+0x738] ;  /* 0x0007380001027983 */ /* 0x001ea20000300800 */
[----:B-1----:R-:W3:Y:S03]  /*22370*/  LDL.LU R3, [R1+0x734] ;  /* 0x0007340001037983 */ /* 0x002ee60000300800 */
[----:B------:R0:W-:Y:S01]  /*22380*/  STS.U16 [R23+0x3600], R4 ;  /* 0x0036000417007388 */ /* 0x0001e20000000400 */
[----:B------:R-:W-:Y:S02]  /*22390*/  STS.U16 [R23+0x3700], R25 ;  /* 0x0037001917007388 */ /* 0x000fe40000000400 */
[----:B------:R-:W-:Y:S01]  /*223a0*/  STS.U16 [R23+0x5400], R26 ;  /* 0x0054001a17007388 */ /* 0x000fe20000000400 */
[----:B0-----:R-:W3:Y:S01]  /*223b0*/  LDL.LU R4, [R1+0x730] ;  /* 0x0007300001047983 */ /* 0x001ee20000300800 */
[----:B------:R-:W3:Y:S03]  /*223c0*/  LDL.LU R12, [R1+0x6b8] ;  /* 0x0006b800010c7983 */ /* 0x000ee60000300800 */
[----:B------:R0:W-:Y:S01]  /*223d0*/  STS.U16 [R23+0x5500], R5 ;  /* 0x0055000517007388 */ /* 0x0001e20000000400 */
[----:B------:R-:W3:Y:S03]  /*223e0*/  LDL.LU R24, [R1+0x6b4] ;  /* 0x0006b40001187983 */ /* 0x000ee60000300800 */
[----:B0-----:R-:W3:Y:S04]  /*223f0*/  LDL.LU R5, [R1+0x6b0] ;  /* 0x0006b00001057983 */ /* 0x001ee80000300800 */
[----:B------:R0:W-:Y:S01]  /*22400*/  STS.U16 [R23+0x5600], R27 ;  /* 0x0056001b17007388 */ /* 0x0001e20000000400 */
[----:B------:R-:W3:Y:S02]  /*22410*/  LDL.LU R28, [R1+0x6ac] ;  /* 0x0006ac00011c7983 */ /* 0x000ee40000300800 */
[----:B------:R-:W3:Y:S02]  /*22420*/  LDL.LU R25, [R1+0x638] ;  /* 0x0006380001197983 */ /* 0x000ee40000300800 */
[----:B------:R-:W-:Y:S01]  /*22430*/  STS.U16 [R23+0x5700], R22 ;  /* 0x0057001617007388 */ /* 0x000fe20000000400 */
[----:B------:R-:W3:Y:S04]  /*22440*/  LDL.LU R26, [R1+0x634] ;  /* 0x00063400011a7983 */ /* 0x000ee80000300800 */
[----:B------:R-:W-:Y:S01]  /*22450*/  STS.U16 [R23+0x7400], R13 ;  /* 0x0074000d17007388 */ /* 0x000fe20000000400 */
[----:B------:R-:W-:Y:S02]  /*22460*/  STS.U16 [R23+0x7500], R14 ;  /* 0x0075000e17007388 */ /* 0x000fe40000000400 */
[----:B------:R-:W-:Y:S02]  /*22470*/  STS.U16 [R23+0x7600], R15 ;  /* 0x0076000f17007388 */ /* 0x000fe40000000400 */
[----:B------:R1:W-:Y:S01]  /*22480*/  STS.U16 [R23+0x7700], R0 ;  /* 0x0077000017007388 */ /* 0x0003e20000000400 */
[----:B0-----:R-:W3:Y:S01]  /*22490*/  LDL.LU R27, [R1+0x630] ;  /* 0x00063000011b7983 */ /* 0x001ee20000300800 */
[----:B------:R-:W3:Y:S02]  /*224a0*/  LDL.LU R19, [R1+0x62c] ;  /* 0x00062c0001137983 */ /* 0x000ee40000300800 */
[----:B------:R-:W3:Y:S01]  /*224b0*/  LDL.LU R20, [R1+0x5b8] ;  /* 0x0005b80001147983 */ /* 0x000ee20000300800 */
[----:B-1----:R-:W3:Y:S04]  /*224c0*/  LDL.LU R0, [R1+0x5b4] ;  /* 0x0005b40001007983 */ /* 0x002ee80000300800 */
[----:B----4-:R0:W-:Y:S04]  /*224d0*/  STS.U16 [R23+0x9400], R29 ;  /* 0x0094001d17007388 */ /* 0x0101e80000000400 */
[----:B0-----:R-:W4:Y:S01]  /*224e0*/  LDL.LU R29, [R1+0x5b0] ;  /* 0x0005b000011d7983 */ /* 0x001f220000300800 */
[----:B------:R-:W4:Y:S02]  /*224f0*/  LDL.LU R7, [R1+0x5ac] ;  /* 0x0005ac0001077983 */ /* 0x000f240000300800 */
[----:B------:R-:W4:Y:S02]  /*22500*/  LDL.LU R11, [R1+0x538] ;  /* 0x00053800010b7983 */ /* 0x000f240000300800 */
[----:B------:R-:W4:Y:S01]  /*22510*/  LDL.LU R21, [R1+0x530] ;  /* 0x0005300001157983 */ /* 0x000f220000300800 */
[----:B------:R-:W4:Y:S01]  /*22520*/  LDL.LU R13, [R1+0x52c] ;  /* 0x00052c00010d7983 */ /* 0x000f220000300800 */
[----:B------:R-:W4:Y:S02]  /*22530*/  LDL.LU R14, [R1+0x528] ;  /* 0x00052800010e7983 */ /* 0x000f240000300800 */
[----:B------:R-:W4:Y:S02]  /*22540*/  LDL.LU R22, [R1+0x4b4] ;  /* 0x0004b40001167983 */ /* 0x000f240000300800 */
[----:B------:R-:W4:Y:S01]  /*22550*/  LDL.LU R15, [R1+0x4b0] ;  /* 0x0004b000010f7983 */ /* 0x000f220000300800 */
[----:B--2---:R0:W-:Y:S01]  /*22560*/  STS.U16 [R23+0x9500], R2 ;  /* 0x0095000217007388 */ /* 0x0041e20000000400 */
[----:B---3--:R1:W-:Y:S03]  /*22570*/  STS.U16 [R23+0x9600], R3 ;  /* 0x0096000317007388 */ /* 0x0083e60000000400 */
[----:B------:R2:W-:Y:S04]  /*22580*/  STS.U16 [R23+0x9700], R4 ;  /* 0x0097000417007388 */ /* 0x0005e80000000400 */
[----:B0-----:R-:W3:Y:S01]  /*22590*/  LDL.LU R2, [R1+0x4ac] ;  /* 0x0004ac0001027983 */ /* 0x001ee20000300800 */
[----:B------:R-:W-:Y:S03]  /*225a0*/  STS.U16 [R23+0xb400], R12 ;  /* 0x00b4000c17007388 */ /* 0x000fe60000000400 */
[----:B-1----:R-:W3:Y:S01]  /*225b0*/  LDL.LU R3, [R1+0x4a8] ;  /* 0x0004a80001037983 */ /* 0x002ee20000300800 */
[----:B------:R-:W-:Y:S03]  /*225c0*/  STS.U16 [R23+0xb500], R24 ;  /* 0x00b5001817007388 */ /* 0x000fe60000000400 */
[----:B--2---:R-:W3:Y:S04]  /*225d0*/  LDL.LU R4, [R1+0x434] ;  /* 0x0004340001047983 */ /* 0x004ee80000300800 */
[----:B------:R0:W-:Y:S04]  /*225e0*/  STS.U16 [R23+0xb600], R5 ;  /* 0x00b6000517007388 */ /* 0x0001e80000000400 */
[----:B0-----:R-:W3:Y:S01]  /*225f0*/  LDL.LU R5, [R1+0x430] ;  /* 0x0004300001057983 */ /* 0x001ee20000300800 */
[----:B------:R0:W-:Y:S02]  /*22600*/  STS.U16 [R23+0xb700], R28 ;  /* 0x00b7001c17007388 */ /* 0x0001e40000000400 */
[----:B------:R1:W-:Y:S02]  /*22610*/  STS.U16 [R23+0xd400], R25 ;  /* 0x00d4001917007388 */ /* 0x0003e40000000400 */
[----:B------:R-:W3:Y:S01]  /*22620*/  LDL.LU R12, [R1+0x42c] ;  /* 0x00042c00010c7983 */ /* 0x000ee20000300800 */
[----:B------:R1:W-:Y:S04]  /*22630*/  STS.U16 [R23+0xd500], R26 ;  /* 0x00d5001a17007388 */ /* 0x0003e80000000400 */
[----:B------:R-:W3:Y:S01]  /*22640*/  LDL.LU R24, [R1+0x428] ;  /* 0x0004280001187983 */ /* 0x000ee20000300800 */
[----:B------:R1:W-:Y:S02]  /*22650*/  STS.U16 [R23+0xd600], R27 ;  /* 0x00d6001b17007388 */ /* 0x0003e40000000400 */
[----:B------:R1:W-:Y:S02]  /*22660*/  STS.U16 [R23+0xd700], R19 ;  /* 0x00d7001317007388 */ /* 0x0003e40000000400 */
[----:B------:R1:W-:Y:S01]  /*22670*/  STS.U16 [R23+0xf400], R20 ;  /* 0x00f4001417007388 */ /* 0x0003e20000000400 */
[----:B0-----:R-:W3:Y:S01]  /*22680*/  LDL.LU R28, [R1+0x190] ;  /* 0x00019000011c7983 */ /* 0x001ee20000300800 */
[----:B-1----:R-:W3:Y:S03]  /*22690*/  LDL.LU R25, [R1+0x18c] ;  /* 0x00018c0001197983 */ /* 0x002ee60000300800 */
[----:B------:R-:W3:Y:S04]  /*226a0*/  LDL.LU R26, [R1+0x188] ;  /* 0x00018800011a7983 */ /* 0x000ee80000300800 */
[----:B------:R0:W-:Y:S04]  /*226b0*/  STS.U16 [R23+0xf500], R0 ;  /* 0x00f5000017007388 */ /* 0x0001e80000000400 */
[----:B------:R-:W3:Y:S01]  /*226c0*/  LDL.LU R27, [R1+0x184] ;  /* 0x00018400011b7983 */ /* 0x000ee20000300800 */
[----:B------:R-:W3:Y:S02]  /*226d0*/  LDL.LU R19, [R1+0x2f64] ;  /* 0x002f640001137983 */ /* 0x000ee40000300800 */
[----:B------:R-:W3:Y:S01]  /*226e0*/  LDL.LU R20, [R1+0x2f60] ;  /* 0x002f600001147983 */ /* 0x000ee20000300800 */
[----:B0-----:R-:W3:Y:S04]  /*226f0*/  LDL.LU R0, [R1+0x2f5c] ;  /* 0x002f5c0001007983 */ /* 0x001ee80000300800 */
[----:B----4-:R0:W-:Y:S01]  /*22700*/  STS.U16 [R23+0xf600], R29 ;  /* 0x00f6001d17007388 */ /* 0x0101e20000000400 */
[----:B------:R-:W-:Y:S02]  /*22710*/  STS.U16 [R23+0xf700], R7 ;  /* 0x00f7000717007388 */ /* 0x000fe40000000400 */
[----:B------:R-:W-:Y:S02]  /*22720*/  STS.U16 [R23+0x11400], R11 ;  /* 0x0114000b17007388 */ /* 0x000fe40000000400 */
[----:B------:R-:W-:Y:S01]  /*22730*/  STS.U16 [R23+0x11500], R21 ;  /* 0x0115001517007388 */ /* 0x000fe20000000400 */
[----:B------:R1:W-:Y:S01]  /*22740*/  STS.U16 [R23+0x11600], R13 ;  /* 0x0116000d17007388 */ /* 0x0003e20000000400 */
[----:B------:R4:W-:Y:S02]  /*22750*/  STS.U16 [R23+0x11700], R14 ;  /* 0x0117000e17007388 */ /* 0x0009e40000000400 */
[----:B------:R-:W-:Y:S01]  /*22760*/  STS.U16 [R23+0x13400], R22 ;  /* 0x0134001617007388 */ /* 0x000fe20000000400 */
[----:B0-----:R-:W2:Y:S01]  /*22770*/  LDL.LU R29, [R1+0x2f58] ;  /* 0x002f5800011d7983 */ /* 0x001ea20000300800 */
[----:B------:R0:W-:Y:S03]  /*22780*/  STS.U16 [R23+0x13500], R15 ;  /* 0x0135000f17007388 */ /* 0x0001e60000000400 */
[----:B-1----:R-:W2:Y:S01]  /*22790*/  LDL.LU R13, [R1+0x108] ;  /* 0x00010800010d7983 */ /* 0x002ea20000300800 */
[----:B----4-:R-:W4:Y:S03]  /*227a0*/  LDL.LU R14, [R1+0x104] ;  /* 0x00010400010e7983 */ /* 0x010f260000300800 */
[----:B0-----:R-:W4:Y:S01]  /*227b0*/  LDL.LU R15, [R1+0x98] ;  /* 0x00009800010f7983 */ /* 0x001f220000300800 */
[----:B------:R-:W4:Y:S02]  /*227c0*/  LDL.LU R21, [R1+0x94] ;  /* 0x0000940001157983 */ /* 0x000f240000300800 */
[----:B------:R-:W4:Y:S01]  /*227d0*/  LDL.LU R22, [R1+0x90] ;  /* 0x0000900001167983 */ /* 0x000f220000300800 */
[----:B---3--:R0:W-:Y:S01]  /*227e0*/  STS.U16 [R23+0x13600], R2 ;  /* 0x0136000217007388 */ /* 0x0081e20000000400 */
[----:B------:R-:W4:Y:S02]  /*227f0*/  LDL.LU R7, [R1+0x88] ;  /* 0x0000880001077983 */ /* 0x000f240000300800 */
[----:B------:R1:W-:Y:S01]  /*22800*/  STS.U16 [R23+0x13700], R3 ;  /* 0x0137000317007388 */ /* 0x0003e20000000400 */
[----:B------:R1:W-:Y:S04]  /*22810*/  STS.U16 [R23+0x15400], R4 ;  /* 0x0154000417007388 */ /* 0x0003e80000000400 */
[----:B0-----:R-:W4:Y:S01]  /*22820*/  LDL.LU R2, [R1+0x10] ;  /* 0x0000100001027983 */ /* 0x001f220000300800 */
[----:B-1----:R-:W4:Y:S03]  /*22830*/  LDL.LU R3, [R1+0xc] ;  /* 0x00000c0001037983 */ /* 0x002f260000300800 */
[----:B------:R-:W4:Y:S04]  /*22840*/  LDL.LU R4, [R1+0x8] ;  /* 0x0000080001047983 */ /* 0x000f280000300800 */
[----:B------:R0:W-:Y:S04]  /*22850*/  STS.U16 [R23+0x15500], R5 ;  /* 0x0155000517007388 */ /* 0x0001e80000000400 */
[----:B0-----:R-:W4:Y:S01]  /*22860*/  LDL.LU R5, [R1+0x4] ;  /* 0x0000040001057983 */ /* 0x001f220000300800 */
[----:B------:R-:W-:Y:S02]  /*22870*/  STS.U16 [R23+0x15600], R12 ;  /* 0x0156000c17007388 */ /* 0x000fe40000000400 */
[----:B------:R0:W-:Y:S02]  /*22880*/  STS.U16 [R23+0x15700], R24 ;  /* 0x0157001817007388 */ /* 0x0001e40000000400 */
[----:B------:R-:W-:Y:S01]  /*22890*/  STS.U16 [R23+0x17400], R28 ;  /* 0x0174001c17007388 */ /* 0x000fe20000000400 */
[----:B------:R1:W-:Y:S01]  /*228a0*/  STS.U16 [R23+0x17500], R25 ;  /* 0x0175001917007388 */ /* 0x0003e20000000400 */
[----:B------:R1:W-:Y:S02]  /*228b0*/  STS.U16 [R23+0x17600], R26 ;  /* 0x0176001a17007388 */ /* 0x0003e40000000400 */
[----:B------:R1:W-:Y:S01]  /*228c0*/  STS.U16 [R23+0x17700], R27 ;  /* 0x0177001b17007388 */ /* 0x0003e20000000400 */
[----:B0-----:R-:W4:Y:S01]  /*228d0*/  LDL.LU R24, [R1+0x948] ;  /* 0x0009480001187983 */ /* 0x001f220000300800 */
[----:B-1----:R-:W4:Y:S02]  /*228e0*/  LDL.LU R25, [R1+0x944] ;  /* 0x0009440001197983 */ /* 0x002f240000300800 */
[----:B------:R-:W4:Y:S01]  /*228f0*/  LDL.LU R28, [R1+0x940] ;  /* 0x00094000011c7983 */ /* 0x000f220000300800 */
[----:B------:R-:W4:Y:S04]  /*22900*/  LDL.LU R26, [R1+0x93c] ;  /* 0x00093c00011a7983 */ /* 0x000f280000300800 */
[----:B------:R-:W4:Y:S04]  /*22910*/  LDL.LU R27, [R1+0x8c8] ;  /* 0x0008c800011b7983 */ /* 0x000f280000300800 */
[----:B--2---:R0:W-:Y:S01]  /*22920*/  STS.U16 [R23+0x19400], R29 ;  /* 0x0194001d17007388 */ /* 0x0041e20000000400 */
[----:B------:R1:W-:Y:S03]  /*22930*/  STS.U16 [R23+0x19500], R0 ;  /* 0x0195000017007388 */ /* 0x0003e60000000400 */
[----:B------:R2:W-:Y:S01]  /*22940*/  STS.U16 [R23+0x19600], R13 ;  /* 0x0196000d17007388 */ /* 0x0005e20000000400 */
[----:B----4-:R4:W-:Y:S03]  /*22950*/  STS.U16 [R23+0x19700], R14 ;  /* 0x0197000e17007388 */ /* 0x0109e60000000400 */
[----:B0-----:R-:W3:Y:S01]  /*22960*/  LDL.LU R29, [R1+0x8c4] ;  /* 0x0008c400011d7983 */ /* 0x001ee20000300800 */
[----:B-1----:R-:W3:Y:S02]  /*22970*/  LDL.LU R0, [R1+0x8c0] ;  /* 0x0008c00001007983 */ /* 0x002ee40000300800 */
[----:B------:R-:W3:Y:S02]  /*22980*/  LDL.LU R11, [R1+0x840] ;  /* 0x00084000010b7983 */ /* 0x000ee40000300800 */
[----:B------:R-:W3:Y:S01]  /*22990*/  LDL.LU R12, [R1+0x83c] ;  /* 0x00083c00010c7983 */ /* 0x000ee20000300800 */
[----:B------:R0:W-:Y:S04]  /*229a0*/  STS.U16 [R23+0x1b400], R15 ;  /* 0x01b4000f17007388 */ /* 0x0001e80000000400 */
[----:B--2---:R-:W2:Y:S04]  /*229b0*/  LDL.LU R13, [R1+0x7bc] ;  /* 0x0007bc00010d7983 */ /* 0x004ea80000300800 */
[----:B----4-:R-:W4:Y:S01]  /*229c0*/  LDL.LU R14, [R1+0x7b8] ;  /* 0x0007b800010e7983 */ /* 0x010f220000300800 */
[----:B------:R1:W-:Y:S02]  /*229d0*/  STS.U16 [R23+0x1b500], R21 ;  /* 0x01b5001517007388 */ /* 0x0003e40000000400 */
[----:B------:R1:W-:Y:S01]  /*229e0*/  STS.U16 [R23+0x1b600], R22 ;  /* 0x01b6001617007388 */ /* 0x0003e20000000400 */
[----:B------:R-:W-:Y:S04]  /*229f0*/  STS.U16 [R23+0x1b700], R7 ;  /* 0x01b7000717007388 */ /* 0x000fe80000000400 */
[----:B0-----:R-:W2:Y:S04]  /*22a00*/  LDL.LU R15, [R1+0x7b4] ;  /* 0x0007b400010f7983 */ /* 0x001ea80000300800 */
[----:B-1----:R-:W2:Y:S04]  /*22a10*/  LDL.LU R21, [R1+0x2f54] ;  /* 0x002f540001157983 */ /* 0x002ea80000300800 */
[----:B------:R0:W-:Y:S04]  /*22a20*/  STS.U16 [R23+0x1d400], R2 ;  /* 0x01d4000217007388 */ /* 0x0001e80000000400 */
[----:B------:R-:W2:Y:S01]  /*22a30*/  LDL.LU R22, [R1+0x2f50] ;  /* 0x002f500001167983 */ /* 0x000ea20000300800 */
[----:B------:R1:W-:Y:S02]  /*22a40*/  STS.U16 [R23+0x1d500], R3 ;  /* 0x01d5000317007388 */ /* 0x0003e40000000400 */
[----:B------:R1:W-:Y:S01]  /*22a50*/  STS.U16 [R23+0x1d600], R4 ;  /* 0x01d6000417007388 */ /* 0x0003e20000000400 */
[----:B0-----:R-:W2:Y:S01]  /*22a60*/  LDL.LU R2, [R1+0x2f4c] ;  /* 0x002f4c0001027983 */ /* 0x001ea20000300800 */
[----:B-1----:R-:W2:Y:S02]  /*22a70*/  LDL.LU R3, [R1+0x2f48] ;  /* 0x002f480001037983 */ /* 0x002ea40000300800 */
[----:B------:R-:W2:Y:S01]  /*22a80*/  LDL.LU R4, [R1+0x2f44] ;  /* 0x002f440001047983 */ /* 0x000ea20000300800 */
[----:B------:R0:W-:Y:S04]  /*22a90*/  STS.U16 [R23+0x1d700], R5 ;  /* 0x01d7000517007388 */ /* 0x0001e80000000400 */
[----:B0-----:R-:W2:Y:S04]  /*22aa0*/  LDL.LU R5, [R1+0x2f40] ;  /* 0x002f400001057983 */ /* 0x001ea80000300800 */
[----:B------:R-:W0:Y:S04]  /*22ab0*/  S2R R7, SR_TID.X ;  /* 0x0000000000077919 */ /* 0x000e280000002100 */
[----:B--2---:R1:W-:Y:S01]  /*22ac0*/  STS.U16 [R23+0x1f400], R5 ;  /* 0x01f4000517007388 */ /* 0x0043e20000000400 */
[----:B------:R-:W-:Y:S02]  /*22ad0*/  STS.U16 [R23+0x1f500], R4 ;  /* 0x01f5000417007388 */ /* 0x000fe40000000400 */
[----:B------:R2:W-:Y:S02]  /*22ae0*/  STS.U16 [R23+0x1f600], R3 ;  /* 0x01f6000317007388 */ /* 0x0005e40000000400 */
[----:B------:R0:W-:Y:S01]  /*22af0*/  STS.U16 [R23+0x1f700], R2 ;  /* 0x01f7000217007388 */ /* 0x0001e20000000400 */
[----:B-1----:R-:W4:Y:S01]  /*22b00*/  LDL.LU R5, [R1+0x844] ;  /* 0x0008440001057983 */ /* 0x002f220000300800 */
[----:B--2---:R-:W2:Y:S02]  /*22b10*/  LDL.LU R3, [R1+0x848] ;  /* 0x0008480001037983 */ /* 0x004ea40000300800 */
[----:B0-----:R-:W2:Y:S02]  /*22b20*/  LDL.LU R23, [R1+0x2f3c] ;  /* 0x002f3c0001177983 */ /* 0x001ea40000300800 */
[----:B------:R-:W2:Y:S01]  /*22b30*/  LDL.LU R2, [R1+0x8bc] ;  /* 0x0008bc0001027983 */ /* 0x000ea20000300800 */
[----:B------:R-:W-:-:S05]  /*22b40*/  LOP3.LUT R7, R7, 0x7f, RZ, 0xc0, !PT ;  /* 0x0000007f07077812 */ /* 0x000fca00078ec0ff */
[----:B------:R-:W-:-:S05]  /*22b50*/  IMAD.SHL.U32 R7, R7, 0x2, RZ ;  /* 0x0000000207077824 */ /* 0x000fca00078e00ff */
[----:B------:R-:W-:-:S05]  /*22b60*/  LOP3.LUT R7, R7, 0x60, RZ, 0x3c, !PT ;  /* 0x0000006007077812 */ /* 0x000fca00078e3cff */
[----:B------:R0:W-:Y:S01]  /*22b70*/  STS.U16 [R7+0x1800], R24 ;  /* 0x0018001807007388 */ /* 0x0001e20000000400 */
[----:B------:R1:W-:Y:S02]  /*22b80*/  STS.U16 [R7+0x1900], R25 ;  /* 0x0019001907007388 */ /* 0x0003e40000000400 */
[----:B------:R1:W-:Y:S02]  /*22b90*/  STS.U16 [R7+0x1a00], R28 ;  /* 0x001a001c07007388 */ /* 0x0003e40000000400 */
[----:B------:R1:W-:Y:S01]  /*22ba0*/  STS.U16 [R7+0x1b00], R26 ;  /* 0x001b001a07007388 */ /* 0x0003e20000000400 */
[----:B------:R1:W-:Y:S01]  /*22bb0*/  STS.U16 [R7+0x3800], R27 ;  /* 0x0038001b07007388 */ /* 0x0003e20000000400 */
[----:B---3--:R3:W-:Y:S03]  /*22bc0*/  STS.U16 [R7+0x3900], R29 ;  /* 0x0039001d07007388 */ /* 0x0087e60000000400 */
[----:B0-----:R-:W4:Y:S01]  /*22bd0*/  LDL.LU R24, [R1+0x2f38] ;  /* 0x002f380001187983 */ /* 0x001f220000300800 */
[----:B-1----:R-:W4:Y:S03]  /*22be0*/  LDL.LU R25, [R1+0x2f34] ;  /* 0x002f340001197983 */ /* 0x002f260000300800 */
[----:B------:R-:W4:Y:S01]  /*22bf0*/  LDL.LU R28, [R1+0x2f30] ;  /* 0x002f3000011c7983 */ /* 0x000f220000300800 */
[----:B------:R-:W4:Y:S03]  /*22c00*/  LDL.LU R26, [R1+0x2f2c] ;  /* 0x002f2c00011a7983 */ /* 0x000f260000300800 */
[----:B------:R-:W4:Y:S04]  /*22c10*/  LDL.LU R27, [R1+0x2f28] ;  /* 0x002f2800011b7983 */ /* 0x000f280000300800 */
[----:B------:R0:W-:Y:S01]  /*22c20*/  STS.U16 [R7+0x3a00], R0 ;  /* 0x003a000007007388 */ /* 0x0001e20000000400 */
[----:B---3--:R-:W3:Y:S03]  /*22c30*/  LDL.LU R29, [R1+0x2f24] ;  /* 0x002f2400011d7983 */ /* 0x008ee60000300800 */
[----:B0-----:R-:W3:Y:S04]  /*22c40*/  LDL.LU R0, [R1+0x2f20] ;  /* 0x002f200001007983 */ /* 0x001ee80000300800 */
[----:B--2---:R0:W-:Y:S01]  /*22c50*/  STS.U16 [R7+0x3b00], R2 ;  /* 0x003b000207007388 */ /* 0x0041e20000000400 */
[----:B------:R1:W-:Y:S03]  /*22c60*/  STS.U16 [R7+0x5800], R3 ;  /* 0x0058000307007388 */ /* 0x0003e60000000400 */
[----:B0-----:R-:W2:Y:S04]  /*22c70*/  LDL R2, [R1+0x19c8] ;  /* 0x0019c80001027983 */ /* 0x001ea80000100800 */
[----:B-1----:R-:W2:Y:S01]  /*22c80*/  LDL R3, [R1+0x9d0] ;  /* 0x0009d00001037983 */ /* 0x002ea20000100800 */
[----:B----4-:R-:W-:-:S06]  /*22c90*/  PRMT R28, RZ, 0x7610, R28 ;  /* 0x00007610ff1c7816 */ /* 0x010fcc000000001c */
[----:B--2---:R-:W2:Y:S04]  /*22ca0*/  @!P0 LDG.E.U16 R28, [R2.64] ;  /* 0x00000006021c8981 */ /* 0x004ea8000c1e1500 */
[----:B------:R0:W-:Y:S01]  /*22cb0*/  STS.U16 [R7+0x5900], R5 ;  /* 0x0059000507007388 */ /* 0x0001e20000000400 */
[----:B------:R-:W-:Y:S02]  /*22cc0*/  STS.U16 [R7+0x5a00], R11 ;  /* 0x005a000b07007388 */ /* 0x000fe40000000400 */
[----:B------:R1:W-:Y:S02]  /*22cd0*/  STS.U16 [R7+0x5b00], R12 ;  /* 0x005b000c07007388 */ /* 0x0003e40000000400 */
[----:B------:R-:W-:Y:S01]  /*22ce0*/  STS.U16 [R7+0x7800], R13 ;  /* 0x0078000d07007388 */ /* 0x000fe20000000400 */
[----:B------:R-:W-:Y:S01]  /*22cf0*/  STS.U16 [R7+0x7900], R14 ;  /* 0x0079000e07007388 */ /* 0x000fe20000000400 */
[----:B------:R4:W-:Y:S02]  /*22d00*/  STS.U16 [R7+0x7a00], R15 ;  /* 0x007a000f07007388 */ /* 0x0009e40000000400 */
[----:B---3--:R3:W-:Y:S02]  /*22d10*/  STS.U16 [R7+0x7b00], R0 ;  /* 0x007b000007007388 */ /* 0x0087e40000000400 */
[----:B------:R3:W-:Y:S01]  /*22d20*/  STS.U16 [R7+0x9800], R29 ;  /* 0x0098001d07007388 */ /* 0x0007e20000000400 */
[----:B0-----:R-:W2:Y:S04]  /*22d30*/  LDL R5, [R1+0x19e0] ;  /* 0x0019e00001057983 */ /* 0x001ea80000100800 */
[----:B-1----:R-:W2:Y:S04]  /*22d40*/  LDL R12, [R1+0x19d8] ;  /* 0x0019d800010c7983 */ /* 0x002ea80000100800 */
[----:B----4-:R-:W4:Y:S01]  /*22d50*/  LDL R15, [R1+0x19b8] ;  /* 0x0019b800010f7983 */ /* 0x010f220000100800 */
[----:B---3--:R-:W3:Y:S02]  /*22d60*/  LDL.LU R0, [R1+0x2f1c] ;  /* 0x002f1c0001007983 */ /* 0x008ee40000300800 */
[----:B------:R-:W3:Y:S02]  /*22d70*/  LDL.LU R29, [R1+0x2f18] ;  /* 0x002f1800011d7983 */ /* 0x000ee40000300800 */
[----:B------:R-:W3:Y:S01]  /*22d80*/  LDL R14, [R1+0x19bc] ;  /* 0x0019bc00010e7983 */ /* 0x000ee20000100800 */
[----:B------:R-:W3:Y:S04]  /*22d90*/  LDL R11, [R1+0x19e8] ;  /* 0x0019e800010b7983 */ /* 0x000ee80000100800 */
[----:B------:R-:W3:Y:S04]  /*22da0*/  LDL R13, [R1+0x19c0] ;  /* 0x0019c000010d7983 */ /* 0x000ee80000100800 */
[----:B------:R-:W3:Y:S04]  /*22db0*/  LDL R7, [R1+0x19f0] ;  /* 0x0019f00001077983 */ /* 0x000ee80000100800 */
[----:B--2---:R-:W-:Y:S01]  /*22dc0*/  STL [R1+0x1c], R28 ;  /* 0x00001c1c01007387 */ /* 0x004fe20000100800 */
[----:B------:R-:W2:Y:S01]  /*22dd0*/  LDL R3, [R1+0x19b4] ;  /* 0x0019b40001037983 */ /* 0x000ea20000100800 */
[----:B------:R-:W-:Y:S01]  /*22de0*/  PRMT R8, RZ, 0x7610, R8 ;  /* 0x00007610ff087816 */ /* 0x000fe20000000008 */
[----:B------:R-:W-:-:S02]  /*22df0*/  @!P0 IMAD.MOV.U32 R2, RZ, RZ, R12 ;  /* 0x000000ffff028224 */ /* 0x000fc400078e000c */
[----:B------:R-:W3:Y:S04]  /*22e00*/  LDL R12, [R1+0x19c4] ;  /* 0x0019c400010c7983 */ /* 0x000ee80000100800 */
[----:B--2---:R0:W2:Y:S01]  /*22e10*/  @!P0 LDG.E.U16 R8, [R2.64] ;  /* 0x0000000602088981 */ /* 0x0040a2000c1e1500 */
[----:B------:R-:W-:Y:S02]  /*22e20*/  PRMT R4, RZ, 0x7610, R4 ;  /* 0x00007610ff047816 */ /* 0x000fe40000000004 */
[----:B------:R-:W-:Y:S01]  /*22e30*/  PRMT R10, RZ, 0x7610, R10 ;  /* 0x00007610ff0a7816 */ /* 0x000fe2000000000a */
[----:B0-----:R-:W-:Y:S02]  /*22e40*/  @!P0 IMAD.MOV.U32 R2, RZ, RZ, R5 ;  /* 0x000000ffff028224 */ /* 0x001fe400078e0005 */
[----:B----4-:R-:W-:-:S05]  /*22e50*/  @!P0 IMAD.MOV.U32 R3, RZ, RZ, R15 ;  /* 0x000000ffff038224 */ /* 0x010fca00078e000f */
[----:B------:R3:W4:Y:S04]  /*22e60*/  @!P0 LDG.E.U16 R4, [R2.64] ;  /* 0x0000000602048981 */ /* 0x000728000c1e1500 */
[----:B--2---:R0:W-:Y:S01]  /*22e70*/  STL [R1+0x18], R8 ;  /* 0x0000180801007387 */ /* 0x0041e20000100800 */
[----:B---3--:R-:W-:Y:S02]  /*22e80*/  @!P0 IMAD.MOV.U32 R2, RZ, RZ, R11 ;  /* 0x000000ffff028224 */ /* 0x008fe400078e000b */
[----:B------:R-:W-:Y:S01]  /*22e90*/  @!P0 IMAD.MOV.U32 R3, RZ, RZ, R14 ;  /* 0x000000ffff038224 */ /* 0x000fe200078e000e */
[----:B------:R-:W-:Y:S02]  /*22ea0*/  PRMT R6, RZ, 0x7610, R6 ;  /* 0x00007610ff067816 */ /* 0x000fe40000000006 */
[----:B------:R-:W-:Y:S01]  /*22eb0*/  PRMT R9, RZ, 0x7610, R9 ;  /* 0x00007610ff097816 */ /* 0x000fe20000000009 */
[----:B------:R-:W2:Y:S04]  /*22ec0*/  LDL R5, [R1+0x19cc] ;  /* 0x0019cc0001057983 */ /* 0x000ea80000100800 */
[----:B------:R1:W3:Y:S04]  /*22ed0*/  @!P0 LDG.E.U16 R10, [R2.64] ;  /* 0x00000006020a8981 */ /* 0x0002e8000c1e1500 */
[----:B0-----:R-:W2:Y:S01]  /*22ee0*/  LDL R8, [R1+0x19f8] ;  /* 0x0019f80001087983 */ /* 0x001ea20000100800 */
[----:B-1----:R-:W-:-:S02]  /*22ef0*/  @!P0 IMAD.MOV.U32 R2, RZ, RZ, R7 ;  /* 0x000000ffff028224 */ /* 0x002fc400078e0007 */
[----:B------:R-:W-:-:S05]  /*22f00*/  @!P0 IMAD.MOV.U32 R3, RZ, RZ, R13 ;  /* 0x000000ffff038224 */ /* 0x000fca00078e000d */
[----:B------:R0:W3:Y:S02]  /*22f10*/  @!P0 LDG.E.U16 R6, [R2.64] ;  /* 0x0000000602068981 */ /* 0x0000e4000c1e1500 */
[----:B0-----:R-:W-:Y:S02]  /*22f20*/  @!P0 IMAD.MOV.U32 R3, RZ, RZ, R12 ;  /* 0x000000ffff038224 */ /* 0x001fe400078e000c */
[----:B--2---:R-:W-:-:S05]  /*22f30*/  @!P0 IMAD.MOV.U32 R2, RZ, RZ, R8 ;  /* 0x000000ffff028224 */ /* 0x004fca00078e0008 */
[----:B------:R-:W2:Y:S04]  /*22f40*/  @!P0 LDG.E.U16 R9, [R2.64] ;  /* 0x0000000602098981 */ /* 0x000ea8000c1e1500 */
[----:B----4-:R0:W-:Y:S01]  /*22f50*/  STL [R1+0x14], R4 ;  /* 0x0000140401007387 */ /* 0x0101e20000100800 */
[----:B------:R-:W4:Y:S03]  /*22f60*/  LDL R11, [R1+0x19d0] ;  /* 0x0019d000010b7983 */ /* 0x000f260000100800 */
[----:B0-----:R-:W4:Y:S01]  /*22f70*/  LDL R4, [R1+0x1a00] ;  /* 0x001a000001047983 */ /* 0x001f220000100800 */
[----:B---3--:R0:W-:Y:S02]  /*22f80*/  STL [R1+0x10], R10 ;  /* 0x0000100a01007387 */ /* 0x0081e40000100800 */
[----:B------:R-:W3:Y:S01]  /*22f90*/  LDL R7, [R1+0x19d4] ;  /* 0x0019d40001077983 */ /* 0x000ee20000100800 */
[----:B0-----:R-:W3:Y:S01]  /*22fa0*/  LDL R10, [R1+0x1a08] ;  /* 0x001a0800010a7983 */ /* 0x001ee20000100800 */
[----:B------:R0:W-:Y:S02]  /*22fb0*/  STL [R1+0xc], R6 ;  /* 0x00000c0601007387 */ /* 0x0001e40000100800 */
[----:B------:R-:W3:Y:S01]  /*22fc0*/  LDL R8, [R1+0x1a18] ;  /* 0x001a180001087983 */ /* 0x000ee20000100800 */
[----:B0-----:R-:W3:Y:S04]  /*22fd0*/  LDL R6, [R1+0x1a10] ;  /* 0x001a100001067983 */ /* 0x001ee80000100800 */
[----:B--2---:R0:W-:Y:S04]  /*22fe0*/  STL [R1+0x8], R9 ;  /* 0x0000080901007387 */ /* 0x0041e80000100800 */
[----:B0-----:R-:W2:Y:S01]  /*22ff0*/  LDL R9, [R1+0x19dc] ;  /* 0x0019dc0001097983 */ /* 0x001ea20000100800 */
[----:B------:R-:W-:Y:S01]  /*23000*/  PRMT R29, RZ, 0x7610, R29 ;  /* 0x00007610ff1d7816 */ /* 0x000fe2000000001d */
[----:B----4-:R-:W-:-:S02]  /*23010*/  @!P0 IMAD.MOV.U32 R2, RZ, RZ, R4 ;  /* 0x000000ffff028224 */ /* 0x010fc400078e0004 */
[----:B------:R-:W-:Y:S01]  /*23020*/  @!P0 IMAD.MOV.U32 R3, RZ, RZ, R5 ;  /* 0x000000ffff038224 */ /* 0x000fe200078e0005 */
[----:B------:R-:W-:Y:S02]  /*23030*/  PRMT R0, RZ, 0x7610, R0 ;  /* 0x00007610ff007816 */ /* 0x000fe40000000000 */
[----:B------:R-:W-:Y:S02]  /*23040*/  PRMT R27, RZ, 0x7610, R27 ;  /* 0x00007610ff1b7816 */ /* 0x000fe4000000001b */
[----:B------:R-:W-:Y:S01]  /*23050*/  PRMT R26, RZ, 0x7610, R26 ;  /* 0x00007610ff1a7816 */ /* 0x000fe2000000001a */
[----:B------:R-:W4:Y:S04]  /*23060*/  LDL R5, [R1+0x19e4] ;  /* 0x0019e40001057983 */ /* 0x000f280000100800 */
[----:B------:R3:W4:Y:S04]  /*23070*/  @!P0 LDG.E.U16 R29, [R2.64] ;  /* 0x00000006021d8981 */ /* 0x000728000c1e1500 */
[----:B------:R-:W4:Y:S01]  /*23080*/  LDL R4, [R1+0x1a20] ;  /* 0x001a200001047983 */ /* 0x000f220000100800 */
[----:B---3--:R-:W-:-:S02]  /*23090*/  @!P0 IMAD.MOV.U32 R2, RZ, RZ, R10 ;  /* 0x000000ffff028224 */ /* 0x008fc400078e000a */
[----:B------:R-:W-:-:S05]  /*230a0*/  @!P0 IMAD.MOV.U32 R3, RZ, RZ, R11 ;  /* 0x000000ffff038224 */ /* 0x000fca00078e000b */
[----:B------:R0:W3:Y:S02]  /*230b0*/  @!P0 LDG.E.U16 R0, [R2.64] ;  /* 0x0000000602008981 */ /* 0x0000e4000c1e1500 */
[----:B0-----:R-:W-:Y:S02]  /*230c0*/  @!P0 IMAD.MOV.U32 R2, RZ, RZ, R6 ;  /* 0x000000ffff028224 */ /* 0x001fe400078e0006 */
[----:B------:R-:W-:-:S05]  /*230d0*/  @!P0 IMAD.MOV.U32 R3, RZ, RZ, R7 ;  /* 0x000000ffff038224 */ /* 0x000fca00078e0007 */
[----:B------:R0:W3:Y:S02]  /*230e0*/  @!P0 LDG.E.U16 R27, [R2.64] ;  /* 0x00000006021b8981 */ /* 0x0000e4000c1e1500 */
[----:B0-----:R-:W-:Y:S02]  /*230f0*/  @!P0 IMAD.MOV.U32 R2, RZ, RZ, R8 ;  /* 0x000000ffff028224 */ /* 0x001fe400078e0008 */
[----:B--2---:R-:W-:-:S05]  /*23100*/  @!P0 IMAD.MOV.U32 R3, RZ, RZ, R9 ;  /* 0x000000ffff038224 */ /* 0x004fca00078e0009 */
[----:B------:R0:W2:Y:S04]  /*23110*/  @!P0 LDG.E.U16 R26, [R2.64] ;  /* 0x00000006021a8981 */ /* 0x0000a8000c1e1500 */
[----:B----4-:R-:W-:Y:S04]  /*23120*/  STL [R1+0x2e9c], R29 ;  /* 0x002e9c1d01007387 */ /* 0x010fe80000100800 */
[----:B---3--:R1:W-:Y:S01]  /*23130*/  STL [R1+0x2ea0], R0 ;  /* 0x002ea00001007387 */ /* 0x0083e20000100800 */
[----:B------:R-:W3:Y:S02]  /*23140*/  LDL R7, [R1+0x19ec] ;  /* 0x0019ec0001077983 */ /* 0x000ee40000100800 */
[----:B------:R-:W4:Y:S02]  /*23150*/  LDL R6, [R1+0x1a28] ;  /* 0x001a280001067983 */ /* 0x000f240000100800 */
[----:B0-----:R-:W-:-:S02]  /*23160*/  @!P0 IMAD.MOV.U32 R2, RZ, RZ, R4 ;  /* 0x000000ffff028224 */ /* 0x001fc400078e0004 */
[----:B------:R-:W-:Y:S01]  /*23170*/  @!P0 IMAD.MOV.U32 R3, RZ, RZ, R5 ;  /* 0x000000ffff038224 */ /* 0x000fe200078e0005 */
[----:B------:R-:W-:Y:S01]  /*23180*/  STL [R1+0x2ea4], R27 ;  /* 0x002ea41b01007387 */ /* 0x000fe20000100800 */
[----:B------:R-:W4:Y:S03]  /*23190*/  LDL R10, [R1+0x19f4] ;  /* 0x0019f400010a7983 */ /* 0x000f260000100800 */
[----:B-1----:R-:W4:Y:S01]  /*231a0*/  LDL R0, [R1+0x1a30] ;  /* 0x001a300001007983 */ /* 0x002f220000100800 */
[----:B------:R-:W-:-:S06]  /*231b0*/  PRMT R25, RZ, 0x7610, R25 ;  /* 0x00007610ff197816 */ /* 0x000fcc0000000019 */
[----:B------:R3:W4:Y:S04]  /*231c0*/  @!P0 LDG.E.U16 R25, [R2.64] ;  /* 0x0000000602198981 */ /* 0x000728000c1e1500 */
[----:B--2---:R-:W-:Y:S01]  /*231d0*/  STL [R1+0x2ea8], R26 ;  /* 0x002ea81a01007387 */ /* 0x004fe20000100800 */
[----:B------:R-:W2:Y:S02]  /*231e0*/  LDL R5, [R1+0x19fc] ;  /* 0x0019fc0001057983 */ /* 0x000ea40000100800 */
[----:B------:R-:W2:Y:S01]  /*231f0*/  LDL R4, [R1+0x1a38] ;  /* 0x001a380001047983 */ /* 0x000ea20000100800 */
[----:B------:R-:W-:Y:S02]  /*23200*/  PRMT R21, RZ, 0x7610, R21 ;  /* 0x00007610ff157816 */ /* 0x000fe40000000015 */
[----:B------:R-:W-:-:S02]  /*23210*/  PRMT R19, RZ, 0x7610, R19 ;  /* 0x00007610ff137816 */ /* 0x000fc40000000013 */
[----:B------:R-:W-:Y:S01]  /*23220*/  PRMT R16, RZ, 0x7610, R16 ;  /* 0x00007610ff107816 */ /* 0x000fe20000000010 */
[----:B------:R-:W2:Y:S04]  /*23230*/  LDL R9, [R1+0x1a04] ;  /* 0x001a040001097983 */ /* 0x000ea80000100800 */
[----:B------:R-:W2:Y:S01]  /*23240*/  LDL R8, [R1+0x1a40] ;  /* 0x001a400001087983 */ /* 0x000ea20000100800 */
[----:B---3--:R-:W-:Y:S02]  /*23250*/  @!P0 IMAD.MOV.U32 R3, RZ, RZ, R7 ;  /* 0x000000ffff038224 */ /* 0x008fe400078e0007 */
[----:B----4-:R-:W-:-:S05]  /*23260*/  @!P0 IMAD.MOV.U32 R2, RZ, RZ, R6 ;  /* 0x000000ffff028224 */ /* 0x010fca00078e0006 */
[----:B------:R0:W3:Y:S02]  /*23270*/  @!P0 LDG.E.U16 R21, [R2.64] ;  /* 0x0000000602158981 */ /* 0x0000e4000c1e1500 */
[----:B0-----:R-:W-:Y:S02]  /*23280*/  @!P0 IMAD.MOV.U32 R3, RZ, RZ, R10 ;  /* 0x000000ffff038224 */ /* 0x001fe400078e000a */
[----:B------:R-:W-:-:S05]  /*23290*/  @!P0 IMAD.MOV.U32 R2, RZ, RZ, R0 ;  /* 0x000000ffff028224 */ /* 0x000fca00078e0000 */
[----:B------:R0:W4:Y:S04]  /*232a0*/  @!P0 LDG.E.U16 R19, [R2.64] ;  /* 0x0000000602138981 */ /* 0x000128000c1e1500 */
[----:B------:R-:W-:Y:S01]  /*232b0*/  STL [R1+0x2eac], R25 ;  /* 0x002eac1901007387 */ /* 0x000fe20000100800 */
[----:B------:R-:W4:Y:S02]  /*232c0*/  LDL R7, [R1+0x1a0c] ;  /* 0x001a0c0001077983 */ /* 0x000f240000100800 */
[----:B------:R-:W4:Y:S01]  /*232d0*/  LDL R6, [R1+0x1a48] ;  /* 0x001a480001067983 */ /* 0x000f220000100800 */
[----:B--2---:R1:W2:Y:S02]  /*232e0*/  @!P0 LDG.E.U16 R16, [R4.64] ;  /* 0x0000000604108981 */ /* 0x0042a4000c1e1500 */
[----:B-1----:R-:W-:-:S02]  /*232f0*/  @!P0 IMAD.MOV.U32 R4, RZ, RZ, R8 ;  /* 0x000000ffff048224 */ /* 0x002fc400078e0008 */
[----:B------:R-:W-:Y:S01]  /*23300*/  @!P0 IMAD.MOV.U32 R5, RZ, RZ, R9 ;  /* 0x000000ffff058224 */ /* 0x000fe200078e0009 */
[----:B---3--:R-:W-:Y:S01]  /*23310*/  STL [R1+0x2eb0], R21 ;  /* 0x002eb01501007387 */ /* 0x008fe20000100800 */
[----:B------:R-:W3:Y:S02]  /*23320*/  LDL R10, [R1+0x1a14] ;  /* 0x001a1400010a7983 */ /* 0x000ee40000100800 */
[----:B------:R-:W3:Y:S01]  /*23330*/  LDL R0, [R1+0x1a50] ;  /* 0x001a500001007983 */ /* 0x000ee20000100800 */
[----:B0-----:R-:W-:Y:S02]  /*23340*/  PRMT R2, RZ, 0x7610, R2 ;  /* 0x00007610ff027816 */ /* 0x001fe40000000002 */
[----:B------:R-:W-:-:S04]  /*23350*/  PRMT R3, RZ, 0x7610, R3 ;  /* 0x00007610ff037816 */ /* 0x000fc80000000003 */
[----:B------:R0:W3:Y:S04]  /*23360*/  @!P0 LDG.E.U16 R2, [R4.64] ;  /* 0x0000000604028981 */ /* 0x0000e8000c1e1500 */
[----:B----4-:R-:W-:Y:S04]  /*23370*/  STL [R1+0x2eb4], R19 ;  /* 0x002eb41301007387 */ /* 0x010fe80000100800 */
[----:B------:R3:W4:Y:S04]  /*23380*/  @!P0 LDG.E.U16 R3, [R6.64] ;  /* 0x0000000606038981 */ /* 0x000728000c1e1500 */
[----:B--2---:R-:W-:Y:S01]  /*23390*/  STL [R1+0x2eb8], R16 ;  /* 0x002eb81001007387 */ /* 0x004fe20000100800 */
[----:B------:R-:W2:Y:S02]  /*233a0*/  LDL R9, [R1+0x1a1c] ;  /* 0x001a1c0001097983 */ /* 0x000ea40000100800 */
[----:B------:R-:W2:Y:S01]  /*233b0*/  LDL R8, [R1+0x1a58] ;  /* 0x001a580001087983 */ /* 0x000ea20000100800 */
[----:B0-----:R-:W-:-:S02]  /*233c0*/  PRMT R4, RZ, 0x7610, R4 ;  /* 0x00007610ff047816 */ /* 0x001fc40000000004 */
[----:B------:R-:W-:Y:S01]  /*233d0*/  PRMT R5, RZ, 0x7610, R5 ;  /* 0x00007610ff057816 */ /* 0x000fe20000000005 */
[----:B---3--:R-:W-:Y:S02]  /*233e0*/  @!P0 IMAD.MOV.U32 R7, RZ, RZ, R10 ;  /* 0x000000ffff078224 */ /* 0x008fe400078e000a */
[----:B------:R-:W-:-:S05]  /*233f0*/  @!P0 IMAD.MOV.U32 R6, RZ, RZ, R0 ;  /* 0x000000ffff068224 */ /* 0x000fca00078e0000 */
[----:B------:R0:W3:Y:S04]  /*23400*/  @!P0 LDG.E.U16 R4, [R6.64] ;  /* 0x0000000606048981 */ /* 0x0000e8000c1e1500 */
[----:B------:R1:W-:Y:S01]  /*23410*/  STL [R1+0x2ebc], R2 ;  /* 0x002ebc0201007387 */ /* 0x0003e20000100800 */
[----:B------:R-:W3:Y:S02]  /*23420*/  LDL R15, [R1+0x1a24] ;  /* 0x001a2400010f7983 */ /* 0x000ee40000100800 */
[----:B------:R-:W3:Y:S01]  /*23430*/  LDL R14, [R1+0x1a60] ;  /* 0x001a6000010e7983 */ /* 0x000ee20000100800 */
[----:B----4-:R-:W-:Y:S01]  /*23440*/  STL [R1+0x2ec0], R3 ;  /* 0x002ec00301007387 */ /* 0x010fe20000100800 */
[----:B------:R-:W4:Y:S02]  /*23450*/  LDL R11, [R1+0x1a2c] ;  /* 0x001a2c00010b7983 */ /* 0x000f240000100800 */
[----:B------:R-:W4:Y:S01]  /*23460*/  LDL R10, [R1+0x1a68] ;  /* 0x001a6800010a7983 */ /* 0x000f220000100800 */
[----:B-1----:R-:W4:Y:S04]  /*23470*/  LDL R2, [R1+0x1a34] ;  /* 0x001a340001027983 */ /* 0x002f280000100800 */
[----:B------:R-:W4:Y:S04]  /*23480*/  LDL R0, [R1+0x1a70] ;  /* 0x001a700001007983 */ /* 0x000f280000100800 */
[----:B--2---:R1:W2:Y:S01]  /*23490*/  @!P0 LDG.E.U16 R5, [R8.64] ;  /* 0x0000000608058981 */ /* 0x0042a2000c1e1500 */
[----:B0-----:R-:W-:-:S02]  /*234a0*/  PRMT R6, RZ, 0x7610, R6 ;  /* 0x00007610ff067816 */ /* 0x001fc40000000006 */
[----:B------:R-:W-:Y:S01]  /*234b0*/  PRMT R7, RZ, 0x7610, R7 ;  /* 0x00007610ff077816 */ /* 0x000fe20000000007 */
[----:B---3--:R0:W-:Y:S01]  /*234c0*/  STL [R1+0x2ec4], R4 ;  /* 0x002ec40401007387 */ /* 0x0081e20000100800 */
[----:B------:R-:W3:Y:S02]  /*234d0*/  LDL R13, [R1+0x1a54] ;  /* 0x001a5400010d7983 */ /* 0x000ee40000100800 */
[----:B------:R-:W3:Y:S02]  /*234e0*/  LDL R12, [R1+0x1a90] ;  /* 0x001a9000010c7983 */ /* 0x000ee40000100800 */
[----:B-1----:R-:W-:Y:S02]  /*234f0*/  @!P0 IMAD.MOV.U32 R8, RZ, RZ, R14 ;  /* 0x000000ffff088224 */ /* 0x002fe400078e000e */
[----:B------:R-:W-:-:S05]  /*23500*/  @!P0 IMAD.MOV.U32 R9, RZ, RZ, R15 ;  /* 0x000000ffff098224 */ /* 0x000fca00078e000f */
[----:B------:R1:W3:Y:S04]  /*23510*/  @!P0 LDG.E.U16 R6, [R8.64] ;  /* 0x0000000608068981 */ /* 0x0002e8000c1e1500 */
[----:B----4-:R4:W3:Y:S04]  /*23520*/  @!P0 LDG.E.U16 R7, [R10.64] ;  /* 0x000000060a078981 */ /* 0x0108e8000c1e1500 */
[----:B--2---:R-:W-:Y:S01]  /*23530*/  STL [R1+0x2ec8], R5 ;  /* 0x002ec80501007387 */ /* 0x004fe20000100800 */
[----:B0-----:R-:W2:Y:S02]  /*23540*/  LDL R4, [R1+0x1a5c] ;  /* 0x001a5c0001047983 */ /* 0x001ea40000100800 */
[----:B------:R-:W2:Y:S01]  /*23550*/  LDL R3, [R1+0x1aac] ;  /* 0x001aac0001037983 */ /* 0x000ea20000100800 */
[----:B-1----:R-:W-:Y:S01]  /*23560*/  PRMT R8, RZ, 0x7610, R8 ;  /* 0x00007610ff087816 */ /* 0x002fe20000000008 */
[----:B----4-:R-:W-:-:S02]  /*23570*/  @!P0 IMAD.MOV.U32 R10, RZ, RZ, R0 ;  /* 0x000000ffff0a8224 */ /* 0x010fc400078e0000 */
[----:B------:R-:W-:Y:S01]  /*23580*/  @!P0 IMAD.MOV.U32 R11, RZ, RZ, R2 ;  /* 0x000000ffff0b8224 */ /* 0x000fe200078e0002 */
[----:B------:R-:W-:-:S04]  /*23590*/  PRMT R9, RZ, 0x7610, R9 ;  /* 0x00007610ff097816 */ /* 0x000fc80000000009 */
[----:B------:R0:W4:Y:S02]  /*235a0*/  @!P0 LDG.E.U16 R8, [R10.64] ;  /* 0x000000060a088981 */ /* 0x000124000c1e1500 */
[----:B0-----:R-:W-:Y:S02]  /*235b0*/  PRMT R10, RZ, 0x7610, R10 ;  /* 0x00007610ff0a7816 */ /* 0x001fe4000000000a */
[----:B---3--:R2:W3:Y:S04]  /*235c0*/  @!P0 LDG.E.U16 R9, [R12.64] ;  /* 0x000000060c098981 */ /* 0x0084e8000c1e1500 */
[----:B------:R-:W-:Y:S01]  /*235d0*/  STL [R1+0x2ecc], R6 ;  /* 0x002ecc0601007387 */ /* 0x000fe20000100800 */
[----:B------:R-:W-:Y:S02]  /*235e0*/  STL [R1+0x2ed0], R7 ;  /* 0x002ed00701007387 */ /* 0x000fe40000100800 */
[----:B------:R-:W3:Y:S02]  /*235f0*/  LDL R2, [R1+0x1a3c] ;  /* 0x001a3c0001027983 */ /* 0x000ee40000100800 */
[----:B------:R-:W3:Y:S02]  /*23600*/  LDL R0, [R1+0x1a78] ;  /* 0x001a780001007983 */ /* 0x000ee40000100800 */
[----:B--2---:R-:W-:-:S02]  /*23610*/  @!P0 IMAD.MOV.U32 R13, RZ, RZ, R4 ;  /* 0x000000ffff0d8224 */ /* 0x004fc400078e0004 */
[----:B------:R-:W-:-:S05]  /*23620*/  @!P0 IMAD.MOV.U32 R12, RZ, RZ, R3 ;  /* 0x000000ffff0c8224 */ /* 0x000fca00078e0003 */
[----:B------:R-:W2:Y:S04]  /*23630*/  @!P0 LDG.E.U16 R10, [R12.64] ;  /* 0x000000060c0a8981 */ /* 0x000ea8000c1e1500 */
[----:B----4-:R0:W-:Y:S01]  /*23640*/  STL [R1+0x2ed4], R8 ;  /* 0x002ed40801007387 */ /* 0x0101e20000100800 */
[----:B------:R-:W4:Y:S02]  /*23650*/  LDL R19, [R1+0x1a64] ;  /* 0x001a640001137983 */ /* 0x000f240000100800 */
[----:B------:R-:W4:Y:S01]  /*23660*/  LDL R16, [R1+0x1aa8] ;  /* 0x001aa80001107983 */ /* 0x000f220000100800 */
[----:B---3--:R-:W-:Y:S01]  /*23670*/  STL [R1+0x2ed8], R9 ;  /* 0x002ed80901007387 */ /* 0x008fe20000100800 */
[----:B0-----:R-:W3:Y:S02]  /*23680*/  LDL R8, [R1+0x1a6c] ;  /* 0x001a6c0001087983 */ /* 0x001ee40000100800 */
[----:B------:R-:W3:Y:S02]  /*23690*/  LDL R7, [R1+0x1aa4] ;  /* 0x001aa40001077983 */ /* 0x000ee40000100800 */
[----:B------:R-:W3:Y:S01]  /*236a0*/  LDL R6, [R1+0x1a74] ;  /* 0x001a740001067983 */ /* 0x000ee20000100800 */
[----:B------:R-:W3:Y:S01]  /*236b0*/  LDL R5, [R1+0x1aa0] ;  /* 0x001aa00001057983 */ /* 0x000ee20000100800 */
[----:B------:R-:W-:-:S02]  /*236c0*/  @!P0 IMAD.MOV.U32 R15, RZ, RZ, R2 ;  /* 0x000000ffff0f8224 */ /* 0x000fc400078e0002 */
[----:B------:R-:W-:Y:S01]  /*236d0*/  @!P0 IMAD.MOV.U32 R14, RZ, RZ, R0 ;  /* 0x000000ffff0e8224 */ /* 0x000fe200078e0000 */
[----:B--2---:R-:W-:Y:S01]  /*236e0*/  STL [R1+0x2edc], R10 ;  /* 0x002edc0a01007387 */ /* 0x004fe20000100800 */
[----:B------:R-:W2:Y:S02]  /*236f0*/  LDL R4, [R1+0x1a44] ;  /* 0x001a440001047983 */ /* 0x000ea40000100800 */
[----:B------:R-:W2:Y:S02]  /*23700*/  LDL R3, [R1+0x1a80] ;  /* 0x001a800001037983 */ /* 0x000ea40000100800 */
[----:B------:R-:W2:Y:S01]  /*23710*/  LDL R2, [R1+0x1a7c] ;  /* 0x001a7c0001027983 */ /* 0x000ea20000100800 */
[----:B------:R-:W2:Y:S01]  /*23720*/  LDL R0, [R1+0x1a9c] ;  /* 0x001a9c0001007983 */ /* 0x000ea20000100800 */
[----:B------:R-:W-:Y:S02]  /*23730*/  PRMT R11, RZ, 0x7610, R11 ;  /* 0x00007610ff0b7816 */ /* 0x000fe4000000000b */
[----:B------:R-:W-:-:S04]  /*23740*/  PRMT R12, RZ, 0x7610, R12 ;  /* 0x00007610ff0c7816 */ /* 0x000fc8000000000c */
[----:B------:R4:W2:Y:S01]  /*23750*/  @!P0 LDG.E.U16 R11, [R14.64] ;  /* 0x000000060e0b8981 */ /* 0x0008a2000c1e1500 */
[----:B------:R-:W-:Y:S01]  /*23760*/  PRMT R13, RZ, 0x7610, R13 ;  /* 0x00007610ff0d7816 */ /* 0x000fe2000000000d */
[----:B----4-:R-:W-:Y:S02]  /*23770*/  @!P0 IMAD.MOV.U32 R14, RZ, RZ, R16 ;  /* 0x000000ffff0e8224 */ /* 0x010fe400078e0010 */
[----:B------:R-:W-:-:S05]  /*23780*/  @!P0 IMAD.MOV.U32 R15, RZ, RZ, R19 ;  /* 0x000000ffff0f8224 */ /* 0x000fca00078e0013 */
[----:B------:R3:W4:Y:S01]  /*23790*/  @!P0 LDG.E.U16 R12, [R14.64] ;  /* 0x000000060e0c8981 */ /* 0x000722000c1e1500 */
[----:B------:R-:W-:Y:S01]  /*237a0*/  PRMT R17, RZ, 0x7610, R17 ;  /* 0x00007610ff117816 */ /* 0x000fe20000000011 */
[----:B---3--:R-:W-:Y:S02]  /*237b0*/  @!P0 IMAD.MOV.U32 R14, RZ, RZ, R7 ;  /* 0x000000ffff0e8224 */ /* 0x008fe400078e0007 */
[----:B------:R-:W-:-:S05]  /*237c0*/  @!P0 IMAD.MOV.U32 R15, RZ, RZ, R8 ;  /* 0x000000ffff0f8224 */ /* 0x000fca00078e0008 */
[----:B------:R0:W3:Y:S01]  /*237d0*/  @!P0 LDG.E.U16 R13, [R14.64] ;  /* 0x000000060e0d8981 */ /* 0x0000e2000c1e1500 */
[----:B------:R-:W-:Y:S01]  /*237e0*/  PRMT R18, RZ, 0x7610, R18 ;  /* 0x00007610ff127816 */ /* 0x000fe20000000012 */
[----:B0-----:R-:W-:Y:S02]  /*237f0*/  @!P0 IMAD.MOV.U32 R14, RZ, RZ, R5 ;  /* 0x000000ffff0e8224 */ /* 0x001fe400078e0005 */
[----:B------:R-:W-:-:S05]  /*23800*/  @!P0 IMAD.MOV.U32 R15, RZ, RZ, R6 ;  /* 0x000000ffff0f8224 */ /* 0x000fca00078e0006 */
[----:B------:R2:W3:Y:S01]  /*23810*/  @!P0 LDG.E.U16 R17, [R14.64] ;  /* 0x000000060e118981 */ /* 0x0004e2000c1e1500 */
[----:B------:R-:W-:Y:S01]  /*23820*/  PRMT R20, RZ, 0x7610, R20 ;  /* 0x00007610ff147816 */ /* 0x000fe20000000014 */
[----:B--2---:R-:W-:Y:S02]  /*23830*/  @!P0 IMAD.MOV.U32 R15, RZ, RZ, R4 ;  /* 0x000000ffff0f8224 */ /* 0x004fe400078e0004 */
[----:B------:R-:W-:-:S05]  /*23840*/  @!P0 IMAD.MOV.U32 R14, RZ, RZ, R3 ;  /* 0x000000ffff0e8224 */ /* 0x000fca00078e0003 */
[----:B------:R0:W2:Y:S02]  /*23850*/  @!P0 LDG.E.U16 R18, [R14.64] ;  /* 0x000000060e128981 */ /* 0x0000a4000c1e1500 */
[----:B0-----:R-:W-:Y:S02]  /*23860*/  @!P0 IMAD.MOV.U32 R14, RZ, RZ, R0 ;  /* 0x000000ffff0e8224 */ /* 0x001fe400078e0000 */
[----:B------:R-:W-:-:S05]  /*23870*/  @!P0 IMAD.MOV.U32 R15, RZ, RZ, R2 ;  /* 0x000000ffff0f8224 */ /* 0x000fca00078e0002 */
[----:B------:R-:W2:Y:S04]  /*23880*/  @!P0 LDG.E.U16 R20, [R14.64] ;  /* 0x000000060e148981 */ /* 0x000ea8000c1e1500 */
[----:B------:R-:W-:Y:S01]  /*23890*/  STL [R1+0x2ee0], R11 ;  /* 0x002ee00b01007387 */ /* 0x000fe20000100800 */
[----:B----4-:R-:W-:Y:S03]  /*238a0*/  STL [R1+0x2ee4], R12 ;  /* 0x002ee40c01007387 */ /* 0x010fe60000100800 */
[----:B---3--:R-:W-:Y:S04]  /*238b0*/  STL [R1+0x2ee8], R13 ;  /* 0x002ee80d01007387 */ /* 0x008fe80000100800 */
[----:B------:R0:W-:Y:S04]  /*238c0*/  STL [R1+0x2eec], R17 ;  /* 0x002eec1101007387 */ /* 0x0001e80000100800 */
[----:B--2---:R1:W-:Y:S01]  /*238d0*/  STL [R1+0x2ef0], R18 ;  /* 0x002ef01201007387 */ /* 0x0043e20000100800 */
[----:B------:R-:W2:Y:S02]  /*238e0*/  LDL R21, [R1+0x1a84] ;  /* 0x001a840001157983 */ /* 0x000ea40000100800 */
[----:B------:R-:W3:Y:S02]  /*238f0*/  LDL R0, [R1+0x1a98] ;  /* 0x001a980001007983 */ /* 0x000ee40000100800 */
[----:B0-----:R-:W4:Y:S01]  /*23900*/  LDL R17, [R1+0x1a8c] ;  /* 0x001a8c0001117983 */ /* 0x001f220000100800 */
[----:B------:R-:W4:Y:S04]  /*23910*/  LDL R13, [R1+0x1a94] ;  /* 0x001a9400010d7983 */ /* 0x000f280000100800 */
[----:B-1----:R-:W4:Y:S01]  /*23920*/  LDL R18, [R1+0x1a88] ;  /* 0x001a880001127983 */ /* 0x002f220000100800 */
[----:B------:R-:W4:Y:S02]  /*23930*/  LDL.LU R12, [R1+0x810] ;  /* 0x00081000010c7983 */ /* 0x000f240000300800 */
[----:B------:R-:W4:Y:S02]  /*23940*/  LDL.LU R11, [R1+0x808] ;  /* 0x00080800010b7983 */ /* 0x000f240000300800 */
[----:B------:R-:W4:Y:S01]  /*23950*/  LDL.LU R26, [R1+0x800] ;  /* 0x00080000011a7983 */ /* 0x000f220000300800 */
[----:B------:R-:W4:Y:S01]  /*23960*/  LDL.LU R10, [R1+0x788] ;  /* 0x00078800010a7983 */ /* 0x000f220000300800 */
        /* <DEDUP_REMOVED lines=12> */
[----:B------:R0:W-:Y:S03]  /*23a30*/  STL [R1+0x2ef4], R20 ;  /* 0x002ef41401007387 */ /* 0x0001e60000100800 */
[----:B0-----:R-:W4:Y:S01]  /*23a40*/  LDL R20, [R1+0x1a4c] ;  /* 0x001a4c0001147983 */ /* 0x001f220000100800 */
[----:B------:R-:W-:-:S02]  /*23a50*/  PRMT R22, RZ, 0x7610, R22 ;  /* 0x00007610ff167816 */ /* 0x000fc40000000016 */
[----:B------:R-:W-:Y:S02]  /*23a60*/  PRMT R23, RZ, 0x7610, R23 ;  /* 0x00007610ff177816 */ /* 0x000fe40000000017 */
[----:B------:R-:W-:Y:S01]  /*23a70*/  PRMT R24, RZ, 0x7610, R24 ;  /* 0x00007610ff187816 */ /* 0x000fe20000000018 */
[----:B--2---:R-:W-:Y:S02]  /*23a80*/  @!P0 IMAD.MOV.U32 R15, RZ, RZ, R21 ;  /* 0x000000ffff0f8224 */ /* 0x004fe400078e0015 */
[----:B---3--:R-:W-:Y:S01]  /*23a90*/  @!P0 IMAD.MOV.U32 R14, RZ, RZ, R0 ;  /* 0x000000ffff0e8224 */ /* 0x008fe200078e0000 */
[----:B------:R-:W2:Y:S01]  /*23aa0*/  LDL.LU R21, [R1+0x5fc] ;  /* 0x0005fc0001157983 */ /* 0x000ea20000300800 */
[----:B------:R-:W3:Y:S02]  /*23ab0*/  LDL.LU R25, [R1+0x5f4] ;  /* 0x0005f40001197983 */ /* 0x000ee40000300800 */
[----:B------:R-:W2:Y:S01]  /*23ac0*/  LDL.LU R0, [R1+0x5ec] ;  /* 0x0005ec0001007983 */ /* 0x000ea20000300800 */
[----:B------:R4:W2:Y:S02]  /*23ad0*/  @!P0 LDG.E.U16 R22, [R14.64] ;  /* 0x000000060e168981 */ /* 0x0008a4000c1e1500 */
[----:B----4-:R-:W-:-:S02]  /*23ae0*/  @!P0 IMAD.MOV.U32 R14, RZ, RZ, R18 ;  /* 0x000000ffff0e8224 */ /* 0x010fc400078e0012 */
[----:B------:R-:W-:-:S05]  /*23af0*/  @!P0 IMAD.MOV.U32 R15, RZ, RZ, R20 ;  /* 0x000000ffff0f8224 */ /* 0x000fca00078e0014 */
[----:B------:R0:W4:Y:S02]  /*23b00*/  @!P0 LDG.E.U16 R23, [R14.64] ;  /* 0x000000060e178981 */ /* 0x000124000c1e1500 */
[----:B0-----:R-:W-:Y:S02]  /*23b10*/  @!P0 IMAD.MOV.U32 R14, RZ, RZ, R13 ;  /* 0x000000ffff0e8224 */ /* 0x001fe400078e000d */
[----:B------:R-:W-:-:S05]  /*23b20*/  @!P0 IMAD.MOV.U32 R15, RZ, RZ, R17 ;  /* 0x000000ffff0f8224 */ /* 0x000fca00078e0011 */
[----:B------:R0:W4:Y:S04]  /*23b30*/  @!P0 LDG.E.U16 R24, [R14.64] ;  /* 0x000000060e188981 */ /* 0x000128000c1e1500 */
[----:B------:R-:W1:Y:S02]  /*23b40*/  S2R R28, SR_TID.X ;  /* 0x00000000001c7919 */ /* 0x000e640000002100 */
[----:B-1----:R-:W-:-:S05]  /*23b50*/  LOP3.LUT R28, R28, 0x7f, RZ, 0xc0, !PT ;  /* 0x0000007f1c1c7812 */ /* 0x002fca00078ec0ff */
[----:B------:R-:W-:-:S05]  /*23b60*/  IMAD.SHL.U32 R28, R28, 0x2, RZ ;  /* 0x000000021c1c7824 */ /* 0x000fca00078e00ff */
[----:B0-----:R-:W-:-:S05]  /*23b70*/  LOP3.LUT R15, R28, 0x60, RZ, 0x3c, !PT ;  /* 0x000000601c0f7812 */ /* 0x001fca00078e3cff */
[----:B------:R-:W-:Y:S01]  /*23b80*/  STS.U16 [R15+0x9900], R12 ;  /* 0x0099000c0f007388 */ /* 0x000fe20000000400 */
[----:B------:R-:W-:Y:S02]  /*23b90*/  STS.U16 [R15+0x9a00], R11 ;  /* 0x009a000b0f007388 */ /* 0x000fe40000000400 */
[----:B------:R0:W-:Y:S02]  /*23ba0*/  STS.U16 [R15+0x9b00], R26 ;  /* 0x009b001a0f007388 */ /* 0x0001e40000000400 */
        /* <DEDUP_REMOVED lines=9> */
[----:B------:R1:W-:Y:S01]  /*23c40*/  STS.U16 [R15+0xf900], R27 ;  /* 0x00f9001b0f007388 */ /* 0x0003e20000000400 */
[----:B------:R-:W-:Y:S02]  /*23c50*/  STS.U16 [R15+0xfa00], R16 ;  /* 0x00fa00100f007388 */ /* 0x000fe40000000400 */
[----:B------:R-:W-:Y:S02]  /*23c60*/  STS.U16 [R15+0xfb00], R19 ;  /* 0x00fb00130f007388 */ /* 0x000fe40000000400 */
[----:B------:R0:W-:Y:S01]  /*23c70*/  STS.U16 [R15+0x11800], R29 ;  /* 0x0118001d0f007388 */ /* 0x0001e20000000400 */
[----:B--2---:R-:W-:Y:S04]  /*23c80*/  STL [R1+0x2ef8], R22 ;  /* 0x002ef81601007387 */ /* 0x004fe80000100800 */
[----:B------:R-:W-:Y:S01]  /*23c90*/  STS.U16 [R15+0x11900], R21 ;  /* 0x011900150f007388 */ /* 0x000fe20000000400 */
[----:B---3--:R-:W-:Y:S02]  /*23ca0*/  STS.U16 [R15+0x11a00], R25 ;  /* 0x011a00190f007388 */ /* 0x008fe40000000400 */
[----:B------:R-:W-:Y:S01]  /*23cb0*/  STS.U16 [R15+0x11b00], R0 ;  /* 0x011b00000f007388 */ /* 0x000fe20000000400 */
[----:B----4-:R-:W-:Y:S04]  /*23cc0*/  STL [R1+0x2efc], R23 ;  /* 0x002efc1701007387 */ /* 0x010fe80000100800 */
[----:B------:R2:W-:Y:S01]  /*23cd0*/  STL [R1+0x2f00], R24 ;  /* 0x002f001801007387 */ /* 0x0005e20000100800 */
[----:B0-----:R-:W3:Y:S02]  /*23ce0*/  LDL.LU R26, [R1+0x584] ;  /* 0x00058400011a7983 */ /* 0x001ee40000300800 */
[----:B-1----:R-:W4:Y:S02]  /*23cf0*/  LDL.LU R27, [R1+0x57c] ;  /* 0x00057c00011b7983 */ /* 0x002f240000300800 */
[----:B------:R-:W4:Y:S01]  /*23d00*/  LDL.LU R29, [R1+0x574] ;  /* 0x00057400011d7983 */ /* 0x000f220000300800 */
[----:B------:R-:W4:Y:S04]  /*23d10*/  LDL.LU R28, [R1+0x56c] ;  /* 0x00056c00011c7983 */ /* 0x000f280000300800 */
[----:B--2---:R-:W2:Y:S01]  /*23d20*/  LDL.LU R24, [R1+0x500] ;  /* 0x0005000001187983 */ /* 0x004ea20000300800 */
        /* <DEDUP_REMOVED lines=23> */
[----:B---3--:R0:W-:Y:S01]  /*23ea0*/  STS.U16 [R15+0x13800], R26 ;  /* 0x0138001a0f007388 */ /* 0x0081e20000000400 */
[----:B----4-:R1:W-:Y:S03]  /*23eb0*/  STS.U16 [R15+0x13900], R27 ;  /* 0x0139001b0f007388 */ /* 0x0103e60000000400 */
[----:B------:R3:W-:Y:S01]  /*23ec0*/  STS.U16 [R15+0x13a00], R29 ;  /* 0x013a001d0f007388 */ /* 0x0007e20000000400 */
[----:B------:R-:W-:Y:S03]  /*23ed0*/  STS.U16 [R15+0x13b00], R28 ;  /* 0x013b001c0f007388 */ /* 0x000fe60000000400 */
[----:B--2---:R-:W-:Y:S01]  /*23ee0*/  STS.U16 [R15+0x15800], R24 ;  /* 0x015800180f007388 */ /* 0x004fe20000000400 */
        /* <DEDUP_REMOVED lines=18> */
[----:B0-----:R-:W4:Y:S01]  /*24010*/  LDL.LU R26, [R1+0x9c8] ;  /* 0x0009c800011a7983 */ /* 0x001f220000300800 */
[----:B------:R-:W-:Y:S02]  /*24020*/  STS.U16 [R15+0x1db00], R2 ;  /* 0x01db00020f007388 */ /* 0x000fe40000000400 */
[----:B-1----:R-:W4:Y:S02]  /*24030*/  LDL.LU R27, [R1+0x9c4] ;  /* 0x0009c400011b7983 */ /* 0x002f240000300800 */
[----:B------:R-:W-:Y:S01]  /*24040*/  STS.U16 [R15+0x1f800], R16 ;  /* 0x01f800100f007388 */ /* 0x000fe20000000400 */
[----:B---3--:R-:W3:Y:S04]  /*24050*/  LDL.LU R29, [R1+0x9c0] ;  /* 0x0009c000011d7983 */ /* 0x008ee80000300800 */
[----:B------:R-:W-:Y:S01]  /*24060*/  STS.U16 [R15+0x1f900], R19 ;  /* 0x01f900130f007388 */ /* 0x000fe20000000400 */
[----:B--2---:R-:W2:Y:S02]  /*24070*/  LDL.LU R0, [R1+0x9bc] ;  /* 0x0009bc0001007983 */ /* 0x004ea40000300800 */
[----:B------:R-:W-:Y:S02]  /*24080*/  STS.U16 [R15+0x1fa00], R21 ;  /* 0x01fa00150f007388 */ /* 0x000fe40000000400 */
[----:B------:R-:W-:Y:S01]  /*24090*/  STS.U16 [R15+0x1fb00], R25 ;  /* 0x01fb00190f007388 */ /* 0x000fe20000000400 */
[----:B------:R0:W-:Y:S04]  /*240a0*/  STL [R1+0x2f04], R15 ;  /* 0x002f040f01007387 */ /* 0x0001e80000100800 */
[----:B0-----:R-:W2:Y:S04]  /*240b0*/  LDL.LU R15, [R1+0x974] ;  /* 0x00097400010f7983 */ /* 0x001ea80000300800 */
[----:B--2---:R0:W-:Y:S04]  /*240c0*/  STL [R1+0x2f10], R15 ;  /* 0x002f100f01007387 */ /* 0x0041e80000100800 */
[----:B0-----:R-:W2:Y:S04]  /*240d0*/  LDL.LU R15, [R1+0x97c] ;  /* 0x00097c00010f7983 */ /* 0x001ea80000300800 */
[----:B------:R-:W0:Y:S02]  /*240e0*/  S2R R28, SR_TID.X ;  /* 0x00000000001c7919 */ /* 0x000e240000002100 */
[----:B0-----:R-:W-:-:S05]  /*240f0*/  LOP3.LUT R28, R28, 0x7f, RZ, 0xc0, !PT ;  /* 0x0000007f1c1c7812 */ /* 0x001fca00078ec0ff */
[----:B------:R-:W-:Y:S01]  /*24100*/  IMAD.SHL.U32 R28, R28, 0x2, RZ ;  /* 0x000000021c1c7824 */ /* 0x000fe200078e00ff */
[----:B--2---:R0:W-:Y:S04]  /*24110*/  STL [R1+0x2f14], R15 ;  /* 0x002f140f01007387 */ /* 0x0041e80000100800 */
[----:B0-----:R-:W2:Y:S01]  /*24120*/  LDL.LU R15, [R1+0x984] ;  /* 0x00098400010f7983 */ /* 0x001ea20000300800 */
[----:B------:R-:W-:Y:S02]  /*24130*/  LOP3.LUT R14, R28, 0x70, RZ, 0x3c, !PT ;  /* 0x000000701c0e7812 */ /* 0x000fe400078e3cff */
[----:B------:R-:W2:Y:S02]  /*24140*/  LDL.LU R28, [R1+0x96c] ;  /* 0x00096c00011c7983 */ /* 0x000ea40000300800 */
[----:B------:R-:W2:Y:S01]  /*24150*/  LDL.LU R24, [R1+0x904] ;  /* 0x0009040001187983 */ /* 0x000ea20000300800 */
[----:B------:R-:W2:Y:S04]  /*24160*/  LDL.LU R23, [R1+0x8fc] ;  /* 0x0008fc0001177983 */ /* 0x000ea80000300800 */
[----:B----4-:R-:W-:Y:S01]  /*24170*/  STS.U16 [R14+0x1c00], R26 ;  /* 0x001c001a0e007388 */ /* 0x010fe20000000400 */
[----:B------:R-:W4:Y:S02]  /*24180*/  LDL.LU R22, [R1+0x8f4] ;  /* 0x0008f40001167983 */ /* 0x000f240000300800 */
[----:B------:R-:W-:Y:S02]  /*24190*/  STS.U16 [R14+0x1d00], R27 ;  /* 0x001d001b0e007388 */ /* 0x000fe40000000400 */
[----:B------:R-:W4:Y:S01]  /*241a0*/  LDL.LU R20, [R1+0x8ec] ;  /* 0x0008ec0001147983 */ /* 0x000f220000300800 */
[----:B---3--:R0:W-:Y:S04]  /*241b0*/  STS.U16 [R14+0x1e00], R29 ;  /* 0x001e001d0e007388 */ /* 0x0081e80000000400 */
[----:B------:R-:W3:Y:S04]  /*241c0*/  LDL.LU R18, [R1+0x884] ;  /* 0x0008840001127983 */ /* 0x000ee80000300800 */
        /* <DEDUP_REMOVED lines=18> */
[----:B------:R-:W3:Y:S01]  /*242f0*/  LDL.LU R26, [R1+0x64c] ;  /* 0x00064c00011a7983 */ /* 0x000ee20000300800 */
[----:B------:R0:W-:Y:S01]  /*24300*/  STS.U16 [R14+0x1f00], R0 ;  /* 0x001f00000e007388 */ /* 0x0001e20000000400 */
[----:B------:R-:W3:Y:S03]  /*24310*/  LDL.LU R27, [R1+0x5e4] ;  /* 0x0005e400011b7983 */ /* 0x000ee60000300800 */
[----:B0-----:R-:W3:Y:S04]  /*24320*/  LDL.LU R0, [R1+0x5dc] ;  /* 0x0005dc0001007983 */ /* 0x001ee80000300800 */
[----:B--2---:R0:W-:Y:S04]  /*24330*/  STS.U16 [R14+0x3c00], R15 ;  /* 0x003c000f0e007388 */ /* 0x0041e80000000400 */
[----:B0-----:R-:W2:Y:S04]  /*24340*/  LDL.LU R15, [R1+0x2f14] ;  /* 0x002f1400010f7983 */ /* 0x001ea80000300800 */
[----:B--2---:R0:W-:Y:S04]  /*24350*/  STS.U16 [R14+0x3d00], R15 ;  /* 0x003d000f0e007388 */ /* 0x0041e80000000400 */
[----:B0-----:R-:W2:Y:S04]  /*24360*/  LDL.LU R15, [R1+0x2f10] ;  /* 0x002f1000010f7983 */ /* 0x001ea80000300800 */
[----:B--2---:R-:W-:Y:S01]  /*24370*/  STS.U16 [R14+0x3e00], R15 ;  /* 0x003e000f0e007388 */ /* 0x004fe20000000400 */
[----:B------:R-:W-:Y:S02]  /*24380*/  STS.U16 [R14+0x3f00], R28 ;  /* 0x003f001c0e007388 */ /* 0x000fe40000000400 */
[----:B------:R-:W-:Y:S02]  /*24390*/  STS.U16 [R14+0x5c00], R24 ;  /* 0x005c00180e007388 */ /* 0x000fe40000000400 */
[----:B------:R-:W-:Y:S01]  /*243a0*/  STS.U16 [R14+0x5d00], R23 ;  /* 0x005d00170e007388 */ /* 0x000fe20000000400 */
[----:B----4-:R-:W-:Y:S01]  /*243b0*/  STS.U16 [R14+0x5e00], R22 ;  /* 0x005e00160e007388 */ /* 0x010fe20000000400 */
[----:B------:R-:W-:Y:S02]  /*243c0*/  STS.U16 [R14+0x5f00], R20 ;  /* 0x005f00140e007388 */ /* 0x000fe40000000400 */
[----:B---3--:R-:W-:Y:S02]  /*243d0*/  STS.U16 [R14+0x7c00], R18 ;  /* 0x007c00120e007388 */ /* 0x008fe40000000400 */
[----:B------:R0:W-:Y:S02]  /*243e0*/  STS.U16 [R14+0x7d00], R29 ;  /* 0x007d001d0e007388 */ /* 0x0001e40000000400 */
[----:B0-----:R-:W2:Y:S01]  /*243f0*/  LDL.LU R29, [R1+0x5d4] ;  /* 0x0005d400011d7983 */ /* 0x001ea20000300800 */
[----:B------:R-:W3:Y:S03]  /*24400*/  LDL.LU R15, [R1+0x55c] ;  /* 0x00055c00010f7983 */ /* 0x000ee60000300800 */
[----:B---3--:R0:W-:Y:S04]  /*24410*/  STL [R1+0x2f08], R15 ;  /* 0x002f080f01007387 */ /* 0x0081e80000100800 */
[----:B0-----:R-:W3:Y:S04]  /*24420*/  LDL.LU R15, [R1+0x564] ;  /* 0x00056400010f7983 */ /* 0x001ee80000300800 */
        /* <DEDUP_REMOVED lines=21> */
[----:B0-----:R-:W3:Y:S01]  /*24580*/  LDL.LU R15, [R1+0x5cc] ;  /* 0x0005cc00010f7983 */ /* 0x001ee20000300800 */
        /* <DEDUP_REMOVED lines=24> */
[----:B------:R-:W4:Y:S03]  /*24710*/  LDL.LU R27, [R1+0x34] ;  /* 0x00003400011b7983 */ /* 0x000f260000300800 */
[----:B--2---:R0:W-:Y:S01]  /*24720*/  STS.U16 [R14+0x11e00], R29 ;  /* 0x011e001d0e007388 */ /* 0x0041e20000000400 */
[----:B------:R-:W4:Y:S03]  /*24730*/  LDL.LU R28, [R1+0x28] ;  /* 0x00002800011c7983 */ /* 0x000f260000300800 */
[----:B0-----:R-:W4:Y:S04]  /*24740*/  LDL.LU R29, [R1+0x1c] ;  /* 0x00001c00011d7983 */ /* 0x001f280000300800 */
[----:B---3--:R0:W-:Y:S04]  /*24750*/  STS.U16 [R14+0x11f00], R15 ;  /* 0x011f000f0e007388 */ /* 0x0081e80000000400 */
[----:B0-----:R-:W3:Y:S04]  /*24760*/  LDL.LU R15, [R1+0x2f0c] ;  /* 0x002f0c00010f7983 */ /* 0x001ee80000300800 */
[----:B---3--:R0:W-:Y:S04]  /*24770*/  STS.U16 [R14+0x13c00], R15 ;  /* 0x013c000f0e007388 */ /* 0x0081e80000000400 */
[----:B0-----:R-:W3:Y:S04]  /*24780*/  LDL.LU R15, [R1+0x2f08] ;  /* 0x002f0800010f7983 */ /* 0x001ee80000300800 */
[----:B---3--:R0:W-:Y:S01]  /*24790*/  STS.U16 [R14+0x13d00], R15 ;  /* 0x013d000f0e007388 */ /* 0x0081e20000000400 */
[----:B----4-:R1:W-:Y:S02]  /*247a0*/  STS.U16 [R14+0x13e00], R24 ;  /* 0x013e00180e007388 */ /* 0x0103e40000000400 */
[----:B------:R3:W-:Y:S02]  /*247b0*/  STS.U16 [R14+0x13f00], R23 ;  /* 0x013f00170e007388 */ /* 0x0007e40000000400 */
[----:B------:R4:W-:Y:S01]  /*247c0*/  STS.U16 [R14+0x15c00], R22 ;  /* 0x015c00160e007388 */ /* 0x0009e20000000400 */
[----:B------:R4:W-:Y:S01]  /*247d0*/  STS.U16 [R14+0x15d00], R20 ;  /* 0x015d00140e007388 */ /* 0x0009e20000000400 */
[----:B------:R4:W-:Y:S03]  /*247e0*/  STS.U16 [R14+0x15e00], R0 ;  /* 0x015e00000e007388 */ /* 0x0009e60000000400 */
[----:B0-----:R-:W2:Y:S01]  /*247f0*/  LDL.LU R15, [R1+0x2f04] ;  /* 0x002f0400010f7983 */ /* 0x001ea20000300800 */
[----:B-1----:R-:W2:Y:S02]  /*24800*/  LDL.LU R24, [R1+0x2f00] ;  /* 0x002f000001187983 */ /* 0x002ea40000300800 */
[----:B---3--:R-:W3:Y:S02]  /*24810*/  LDL.LU R23, [R1+0x2efc] ;  /* 0x002efc0001177983 */ /* 0x008ee40000300800 */
[----:B----4-:R-:W4:Y:S01]  /*24820*/  LDL.LU R22, [R1+0x2ef8] ;  /* 0x002ef80001167983 */ /* 0x010f220000300800 */
[----:B------:R-:W2:Y:S01]  /*24830*/  LDL.LU R20, [R1+0x2ef4] ;  /* 0x002ef40001147983 */ /* 0x000ea20000300800 */
[----:B------:R-:W2:Y:S03]  /*24840*/  LDL.LU R0, [R1+0x18] ;  /* 0x0000180001007983 */ /* 0x000ea60000300800 */
[----:B------:R0:W-:Y:S01]  /*24850*/  STS.U16 [R14+0x15f00], R18 ;  /* 0x015f00120e007388 */ /* 0x0001e20000000400 */
[----:B------:R1:W-:Y:S02]  /*24860*/  STS.U16 [R14+0x17c00], R17 ;  /* 0x017c00110e007388 */ /* 0x0003e40000000400 */
[----:B------:R1:W-:Y:S02]  /*24870*/  STS.U16 [R14+0x17d00], R13 ;  /* 0x017d000d0e007388 */ /* 0x0003e40000000400 */
[----:B------:R1:W-:Y:S01]  /*24880*/  STS.U16 [R14+0x17e00], R12 ;  /* 0x017e000c0e007388 */ /* 0x0003e20000000400 */
[----:B------:R1:W-:Y:S01]  /*24890*/  STS.U16 [R14+0x17f00], R11 ;  /* 0x017f000b0e007388 */ /* 0x0003e20000000400 */
[----:B------:R1:W-:Y:S03]  /*248a0*/  STS.U16 [R14+0x19c00], R10 ;  /* 0x019c000a0e007388 */ /* 0x0003e60000000400 */
[----:B0-----:R-:W2:Y:S01]  /*248b0*/  LDL.LU R18, [R1+0x2ef0] ;  /* 0x002ef00001127983 */ /* 0x001ea20000300800 */
[----:B-1----:R-:W2:Y:S03]  /*248c0*/  LDL.LU R17, [R1+0x2eec] ;  /* 0x002eec0001117983 */ /* 0x002ea60000300800 */
[----:B------:R-:W2:Y:S01]  /*248d0*/  LDL.LU R13, [R1+0x2ee8] ;  /* 0x002ee800010d7983 */ /* 0x000ea20000300800 */
[----:B------:R-:W2:Y:S03]  /*248e0*/  LDL.LU R12, [R1+0x2ee4] ;  /* 0x002ee400010c7983 */ /* 0x000ea60000300800 */
        /* <DEDUP_REMOVED lines=9> */
[----:B-1----:R-:W3:Y:S03]  /*24980*/  LDL.LU R8, [R1+0x2ed4] ;  /* 0x002ed40001087983 */ /* 0x002ee60000300800 */
[----:B------:R-:W3:Y:S01]  /*24990*/  LDL.LU R7, [R1+0x2ed0] ;  /* 0x002ed00001077983 */ /* 0x000ee20000300800 */
[----:B------:R-:W3:Y:S03]  /*249a0*/  LDL.LU R6, [R1+0x2ecc] ;  /* 0x002ecc0001067983 */ /* 0x000ee60000300800 */
[----:B------:R-:W3:Y:S01]  /*249b0*/  LDL.LU R5, [R1+0x2ec8] ;  /* 0x002ec80001057983 */ /* 0x000ee20000300800 */
[----:B------:R-:W3:Y:S03]  /*249c0*/  LDL.LU R4, [R1+0x2ec4] ;  /* 0x002ec40001047983 */ /* 0x000ee60000300800 */
[----:B------:R0:W-:Y:S01]  /*249d0*/  STS.U16 [R14+0x1bf00], R3 ;  /* 0x01bf00030e007388 */ /* 0x0001e20000000400 */
[----:B------:R1:W-:Y:S02]  /*249e0*/  STS.U16 [R14+0x1dc00], R2 ;  /* 0x01dc00020e007388 */ /* 0x0003e40000000400 */
[----:B------:R1:W-:Y:S02]  /*249f0*/  STS.U16 [R14+0x1dd00], R16 ;  /* 0x01dd00100e007388 */ /* 0x0003e40000000400 */
[----:B------:R1:W-:Y:S01]  /*24a00*/  STS.U16 [R14+0x1de00], R19 ;  /* 0x01de00130e007388 */ /* 0x0003e20000000400 */
[----:B------:R1:W-:Y:S01]  /*24a10*/  STS.U16 [R14+0x1df00], R21 ;  /* 0x01df00150e007388 */ /* 0x0003e20000000400 */
[----:B------:R1:W-:Y:S03]  /*24a20*/  STS.U16 [R14+0x1fc00], R25 ;  /* 0x01fc00190e007388 */ /* 0x0003e60000000400 */
[----:B0-----:R-:W4:Y:S01]  /*24a30*/  LDL.LU R3, [R1+0x2ec0] ;  /* 0x002ec00001037983 */ /* 0x001f220000300800 */
[----:B-1----:R-:W4:Y:S03]  /*24a40*/  LDL.LU R2, [R1+0x2ebc] ;  /* 0x002ebc0001027983 */ /* 0x002f260000300800 */
[----:B------:R-:W4:Y:S01]  /*24a50*/  LDL.LU R16, [R1+0x2eb8] ;  /* 0x002eb80001107983 */ /* 0x000f220000300800 */
[----:B------:R-:W4:Y:S03]  /*24a60*/  LDL.LU R19, [R1+0x2eb4] ;  /* 0x002eb40001137983 */ /* 0x000f260000300800 */
[----:B------:R-:W4:Y:S01]  /*24a70*/  LDL.LU R21, [R1+0x2eb0] ;  /* 0x002eb00001157983 */ /* 0x000f220000300800 */
[----:B------:R-:W4:Y:S03]  /*24a80*/  LDL.LU R25, [R1+0x2eac] ;  /* 0x002eac0001197983 */ /* 0x000f260000300800 */
[----:B------:R0:W-:Y:S01]  /*24a90*/  STS.U16 [R14+0x1fd00], R26 ;  /* 0x01fd001a0e007388 */ /* 0x0001e20000000400 */
[----:B------:R1:W-:Y:S03]  /*24aa0*/  STS.U16 [R14+0x1fe00], R27 ;  /* 0x01fe001b0e007388 */ /* 0x0003e60000000400 */
[----:B0-----:R-:W4:Y:S01]  /*24ab0*/  LDL.LU R26, [R1+0x2ea8] ;  /* 0x002ea800011a7983 */ /* 0x001f220000300800 */
[----:B-1----:R-:W4:Y:S02]  /*24ac0*/  LDL.LU R27, [R1+0x2ea4] ;  /* 0x002ea400011b7983 */ /* 0x002f240000300800 */
[----:B------:R0:W-:Y:S02]  /*24ad0*/  STS.U16 [R14+0x1ff00], R28 ;  /* 0x01ff001c0e007388 */ /* 0x0001e40000000400 */
[----:B0-----:R-:W0:Y:S02]  /*24ae0*/  S2R R28, SR_TID.X ;  /* 0x00000000001c7919 */ /* 0x001e240000002100 */
[----:B0-----:R-:W-:-:S05]  /*24af0*/  LOP3.LUT R28, R28, 0x7f, RZ, 0xc0, !PT ;  /* 0x0000007f1c1c7812 */ /* 0x001fca00078ec0ff */
[----:B------:R-:W-:-:S05]  /*24b00*/  IMAD.SHL.U32 R28, R28, 0x2, RZ ;  /* 0x000000021c1c7824 */ /* 0x000fca00078e00ff */
[----:B------:R0:W-:Y:S02]  /*24b10*/  STS.U16 [R28+0x20000], R29 ;  /* 0x0200001d1c007388 */ /* 0x0001e40000000400 */
[----:B0-----:R-:W-:Y:S02]  /*24b20*/  LOP3.LUT R29, R28, 0x10, RZ, 0x3c, !PT ;  /* 0x000000101c1d7812 */ /* 0x001fe400078e3cff */
[----:B--2---:R-:W-:Y:S04]  /*24b30*/  STS.U16 [R28+0x21800], R9 ;  /* 0x021800091c007388 */ /* 0x004fe80000000400 */
[----:B---3--:R-:W-:Y:S04]  /*24b40*/  STS.U16 [R28+0x21000], R4 ;  /* 0x021000041c007388 */ /* 0x008fe80000000400 */
[----:B----4-:R0:W-:Y:S04]  /*24b50*/  STS.U16 [R28+0x20800], R27 ;  /* 0x0208001b1c007388 */ /* 0x0101e80000000400 */
[----:B0-----:R-:W2:Y:S01]  /*24b60*/  LDL.LU R27, [R1+0x14] ;  /* 0x00001400011b7983 */ /* 0x001ea20000300800 */
[----:B------:R-:W3:Y:S02]  /*24b70*/  LDL.LU R4, [R1+0x8] ;  /* 0x0000080001047983 */ /* 0x000ee40000300800 */
[----:B------:R-:W4:Y:S02]  /*24b80*/  LDL.LU R28, [R1+0x10] ;  /* 0x00001000011c7983 */ /* 0x000f240000300800 */
[----:B------:R-:W3:Y:S01]  /*24b90*/  LDL.LU R9, [R1+0xc] ;  /* 0x00000c0001097983 */ /* 0x000ee20000300800 */
[----:B------:R0:W-:Y:S01]  /*24ba0*/  STS.U16 [R29+0x20100], R0 ;  /* 0x020100001d007388 */ /* 0x0001e20000000400 */
[----:B------:R-:W-:Y:S02]  /*24bb0*/  STS.U16 [R29+0x20900], R26 ;  /* 0x0209001a1d007388 */ /* 0x000fe40000000400 */
[----:B------:R-:W-:Y:S02]  /*24bc0*/  STS.U16 [R29+0x21100], R5 ;  /* 0x021100051d007388 */ /* 0x000fe40000000400 */
[----:B------:R1:W-:Y:S01]  /*24bd0*/  STS.U16 [R29+0x21900], R10 ;  /* 0x0219000a1d007388 */ /* 0x0003e20000000400 */
[----:B0-----:R-:W3:Y:S01]  /*24be0*/  LDL.LU R0, [R1+0x2ea0] ;  /* 0x002ea00001007983 */ /* 0x001ee20000300800 */
[----:B-1----:R-:W3:Y:S03]  /*24bf0*/  LDL.LU R29, [R1+0x2e9c] ;  /* 0x002e9c00011d7983 */ /* 0x002ee60000300800 */
[----:B------:R-:W0:Y:S02]  /*24c00*/  S2R R26, SR_TID.X ;  /* 0x00000000001a7919 */ /* 0x000e240000002100 */
[----:B0-----:R-:W-:-:S05]  /*24c10*/  LOP3.LUT R26, R26, 0x7f, RZ, 0xc0, !PT ;  /* 0x0000007f1a1a7812 */ /* 0x001fca00078ec0ff */
[----:B------:R-:W-:-:S05]  /*24c20*/  IMAD.SHL.U32 R5, R26, 0x2, RZ ;  /* 0x000000021a057824 */ /* 0x000fca00078e00ff */
[----:B------:R-:W-:Y:S01]  /*24c30*/  LOP3.LUT R5, R5, 0x20, RZ, 0x3c, !PT ;  /* 0x0000002005057812 */ /* 0x000fe200078e3cff */
[----:B------:R-:W-:-:S05]  /*24c40*/  IMAD.SHL.U32 R26, R26, 0x2, RZ ;  /* 0x000000021a1a7824 */ /* 0x000fca00078e00ff */
[----:B------:R-:W-:Y:S01]  /*24c50*/  LOP3.LUT R26, R26, 0x30, RZ, 0x3c, !PT ;  /* 0x000000301a1a7812 */ /* 0x000fe200078e3cff */
[----:B--2---:R0:W-:Y:S04]  /*24c60*/  STS.U16 [R5+0x20200], R27 ;  /* 0x0202001b05007388 */ /* 0x0041e80000000400 */
[----:B0-----:R-:W0:Y:S01]  /*24c70*/  S2R R27, SR_TID.X ;  /* 0x00000000001b7919 */ /* 0x001e220000002100 */
[----:B------:R-:W-:Y:S02]  /*24c80*/  STS.U16 [R5+0x20a00], R25 ;  /* 0x020a001905007388 */ /* 0x000fe40000000400 */
[----:B------:R-:W-:Y:S02]  /*24c90*/  STS.U16 [R5+0x21200], R6 ;  /* 0x0212000605007388 */ /* 0x000fe40000000400 */
[----:B------:R-:W-:Y:S01]  /*24ca0*/  STS.U16 [R5+0x21a00], R12 ;  /* 0x021a000c05007388 */ /* 0x000fe20000000400 */
[----:B----4-:R1:W-:Y:S01]  /*24cb0*/  STS.U16 [R26+0x20300], R28 ;  /* 0x0203001c1a007388 */ /* 0x0103e20000000400 */
[----:B------:R-:W-:Y:S02]  /*24cc0*/  STS.U16 [R26+0x20b00], R21 ;  /* 0x020b00151a007388 */ /* 0x000fe40000000400 */
[----:B------:R-:W-:Y:S02]  /*24cd0*/  STS.U16 [R26+0x21300], R7 ;  /* 0x021300071a007388 */ /* 0x000fe40000000400 */
[----:B------:R-:W-:Y:S01]  /*24ce0*/  STS.U16 [R26+0x21b00], R13 ;  /* 0x021b000d1a007388 */ /* 0x000fe20000000400 */
[----:B0-----:R-:W-:-:S05]  /*24cf0*/  LOP3.LUT R27, R27, 0x7f, RZ, 0xc0, !PT ;  /* 0x0000007f1b1b7812 */ /* 0x001fca00078ec0ff */
[C---:B-1----:R-:W-:Y:S02]  /*24d00*/  IMAD.SHL.U32 R28, R27.reuse, 0x2, RZ ;  /* 0x000000021b1c7824 */ /* 0x042fe400078e00ff */
[----:B------:R-:W-:-:S03]  /*24d10*/  IMAD.SHL.U32 R27, R27, 0x2, RZ ;  /* 0x000000021b1b7824 */ /* 0x000fc600078e00ff */
[----:B------:R-:W-:Y:S02]  /*24d20*/  LOP3.LUT R28, R28, 0x40, RZ, 0x3c, !PT ;  /* 0x000000401c1c7812 */ /* 0x000fe400078e3cff */
[----:B------:R-:W-:-:S03]  /*24d30*/  LOP3.LUT R27, R27, 0x50, RZ, 0x3c, !PT ;  /* 0x000000501b1b7812 */ /* 0x000fc600078e3cff */
[----:B---3--:R-:W-:Y:S01]  /*24d40*/  STS.U16 [R28+0x20400], R9 ;  /* 0x020400091c007388 */ /* 0x008fe20000000400 */
[----:B------:R-:W-:Y:S02]  /*24d50*/  STS.U16 [R28+0x20c00], R19 ;  /* 0x020c00131c007388 */ /* 0x000fe40000000400 */
[----:B------:R-:W-:Y:S02]  /*24d60*/  STS.U16 [R28+0x21400], R8 ;  /* 0x021400081c007388 */ /* 0x000fe40000000400 */
[----:B------:R-:W-:Y:S01]  /*24d70*/  STS.U16 [R28+0x21c00], R17 ;  /* 0x021c00111c007388 */ /* 0x000fe20000000400 */
[----:B------:R-:W-:Y:S01]  /*24d80*/  STS.U16 [R27+0x20500], R4 ;  /* 0x020500041b007388 */ /* 0x000fe20000000400 */
[----:B------:R-:W-:Y:S02]  /*24d90*/  STS.U16 [R27+0x20d00], R16 ;  /* 0x020d00101b007388 */ /* 0x000fe40000000400 */
[----:B------:R-:W-:Y:S02]  /*24da0*/  STS.U16 [R27+0x21500], R11 ;  /* 0x0215000b1b007388 */ /* 0x000fe40000000400 */
[----:B------:R-:W-:Y:S01]  /*24db0*/  STS.U16 [R27+0x21d00], R20 ;  /* 0x021d00141b007388 */ /* 0x000fe20000000400 */
[----:B------:R0:W-:Y:S04]  /*24dc0*/  STS.U16 [R15+0x20600], R29 ;  /* 0x0206001d0f007388 */ /* 0x0001e80000000400 */
[----:B0-----:R-:W2:Y:S01]  /*24dd0*/  LDL.LU R29, [R1+0x2e98] ;  /* 0x002e9800011d7983 */ /* 0x001ea20000300800 */
[----:B------:R-:W-:Y:S02]  /*24de0*/  STS.U16 [R15+0x20e00], R2 ;  /* 0x020e00020f007388 */ /* 0x000fe40000000400 */
[----:B------:R-:W-:Y:S02]  /*24df0*/  STS.U16 [R15+0x21600], R18 ;  /* 0x021600120f007388 */ /* 0x000fe40000000400 */
[----:B------:R0:W-:Y:S01]  /*24e00*/  STS.U16 [R15+0x21e00], R22 ;  /* 0x021e00160f007388 */ /* 0x0001e20000000400 */
[----:B------:R1:W-:Y:S01]  /*24e10*/  STS.U16 [R14+0x20700], R0 ;  /* 0x020700000e007388 */ /* 0x0003e20000000400 */
[----:B------:R-:W-:Y:S02]  /*24e20*/  STS.U16 [R14+0x20f00], R3 ;  /* 0x020f00030e007388 */ /* 0x000fe40000000400 */
[----:B------:R-:W-:Y:S02]  /*24e30*/  STS.U16 [R14+0x21700], R23 ;  /* 0x021700170e007388 */ /* 0x000fe40000000400 */
[----:B------:R-:W-:Y:S01]  /*24e40*/  STS.U16 [R14+0x21f00], R24 ;  /* 0x021f00180e007388 */ /* 0x000fe20000000400 */
[----:B------:R-:W-:Y:S06]  /*24e50*/  BAR.SYNC.DEFER_BLOCKING 0x0 ;  /* 0x0000000000007b1d */ /* 0x000fec0000010000 */
[----:B0-----:R-:W1:Y:S02]  /*24e60*/  S2R R15, SR_TID.X ;  /* 0x00000000000f7919 */ /* 0x001e640000002100 */
[C---:B-1----:R-:W-:Y:S01]  /*24e70*/  LOP3.LUT R0, R15.reuse, 0x7, RZ, 0xc0, !PT ;  /* 0x000000070f007812 */ /* 0x042fe200078ec0ff */
[----:B------:R-:W-:-:S04]  /*24e80*/  IMAD.SHL.U32 R15, R15, 0x2, RZ ;  /* 0x000000020f0f7824 */ /* 0x000fc800078e00ff */
[----:B------:R-:W-:-:S05]  /*24e90*/  IMAD R0, R0, 0x110, RZ ;  /* 0x0000011000007824 */ /* 0x000fca00078e02ff */
[----:B------:R-:W-:-:S05]  /*24ea0*/  LOP3.LUT R0, R0, 0x30, R15, 0x78, !PT ;  /* 0x0000003000007812 */ /* 0x000fca00078e780f */
[----:B------:R-:W-:Y:S04]  /*24eb0*/  LDSM.16.M88.4 R4, [R0+0x20000] ;  /* 0x020000000004783b */ /* 0x000fe80000000200 */
[----:B------:R-:W-:Y:S04]  /*24ec0*/  LDSM.16.M88.4 R12, [R0+0x20800] ;  /* 0x02080000000c783b */ /* 0x000fe80000000200 */
[----:B------:R-:W-:Y:S04]  /*24ed0*/  LDSM.16.M88.4 R8, [R0+0x21000] ;  /* 0x021000000008783b */ /* 0x000fe80000000200 */
[----:B------:R-:W-:Y:S04]  /*24ee0*/  LDSM.16.M88.4 R16, [R0+0x21800] ;  /* 0x021800000010783b */ /* 0x000fe80000000200 */
[----:B--2---:R-:W0:Y:S04]  /*24ef0*/  LDSM.16.MT88.4 R20, [R29] ;  /* 0x000000001d14783b */ /* 0x004e280000004200 */
[----:B------:R-:W1:Y:S04]  /*24f00*/  LDSM.16.MT88.4 R24, [R29+0x80] ;  /* 0x000080001d18783b */ /* 0x000e680000004200 */
[----:B0-----:R-:W-:Y:S01]  /*24f10*/  STL.64 [R1+0x2e90], R22 ;  /* 0x002e901601007387 */ /* 0x001fe20000100a00 */
[----:B------:R-:W-:Y:S02]  /*24f20*/  STL.64 [R1+0x2e88], R20 ;  /* 0x002e881401007387 */ /* 0x000fe40000100a00 */
[----:B------:R-:W0:Y:S04]  /*24f30*/  LDSM.16.MT88.4 R20, [R29+0x100] ;  /* 0x000100001d14783b */ /* 0x000e280000004200 */
[----:B------:R-:W-:Y:S01]  /*24f40*/  STL [R1+0x2c98], R6 ;  /* 0x002c980601007387 */ /* 0x000fe20000100800 */
[----:B------:R-:W-:Y:S01]  /*24f50*/  STL [R1+0x2c94], R7 ;  /* 0x002c940701007387 */ /* 0x000fe20000100800 */
[----:B------:R-:W-:Y:S02]  /*24f60*/  STL [R1+0x2e3c], R14 ;  /* 0x002e3c0e01007387 */ /* 0x000fe40000100800 */
[----:B------:R-:W-:Y:S02]  /*24f70*/  STL [R1+0x2e38], R15 ;  /* 0x002e380f01007387 */ /* 0x000fe40000100800 */
[----:B------:R-:W-:Y:S01]  /*24f80*/  STL [R1+0x2e00], R10 ;  /* 0x002e000a01007387 */ /* 0x000fe20000100800 */
[----:B------:R-:W-:Y:S01]  /*24f90*/  STL [R1+0x2cc0], R11 ;  /* 0x002cc00b01007387 */ /* 0x000fe20000100800 */
[----:B------:R-:W-:Y:S02]  /*24fa0*/  STL [R1+0x2ca0], R18 ;  /* 0x002ca01201007387 */ /* 0x000fe40000100800 */
[----:B------:R-:W-:Y:S02]  /*24fb0*/  STL [R1+0x2c9c], R19 ;  /* 0x002c9c1301007387 */ /* 0x000fe40000100800 */
[----:B------:R2:W-:Y:S01]  /*24fc0*/  STL.64 [R1+0x2e60], R16 ;  /* 0x002e601001007387 */ /* 0x0005e20000100a00 */
[----:B-1----:R-:W-:Y:S01]  /*24fd0*/  STL.64 [R1+0x2e58], R26 ;  /* 0x002e581a01007387 */ /* 0x002fe20000100a00 */
[----:B------:R-:W-:Y:S03]  /*24fe0*/  STL.64 [R1+0x2e50], R24 ;  /* 0x002e501801007387 */ /* 0x000fe60000100a00 */
[----:B0-----:R-:W-:Y:S01]  /*24ff0*/  STL.64 [R1+0x40], R20 ;  /* 0x0000401401007387 */ /* 0x001fe20000100a00 */
[----:B------:R-:W-:Y:S02]  /*25000*/  STL.64 [R1+0x48], R22 ;  /* 0x0000481601007387 */ /* 0x000fe40000100a00 */
[----:B--2---:R-:W2:Y:S02]  /*25010*/  LDL.LU.64 R16, [R1+0x3e0] ;  /* 0x0003e00001107983 */ /* 0x004ea40000300a00 */
[----:B------:R-:W3:Y:S02]  /*25020*/  LDL.LU.64 R18, [R1+0x3e8] ;  /* 0x0003e80001127983 */ /* 0x000ee40000300a00 */
[----:B------:R-:W-:-:S02]  /*25030*/  IMAD.MOV.U32 R14, RZ, RZ, R22 ;  /* 0x000000ffff0e7224 */ /* 0x000fc400078e0016 */
[----:B------:R-:W-:Y:S02]  /*25040*/  IMAD.MOV.U32 R15, RZ, RZ, R23 ;  /* 0x000000ffff0f7224 */ /* 0x000fe400078e0017 */
[----:B------:R-:W0:Y:S04]  /*25050*/  LDSM.16.MT88.4 R20, [R29+0x180] ;  /* 0x000180001d14783b */ /* 0x000e280000004200 */
[----:B---3--:R-:W-:Y:S01]  /*25060*/  STL.64 [R1+0x2e70], R18 ;  /* 0x002e701201007387 */ /* 0x008fe20000100a00 */
[----:B--2---:R1:W-:Y:S03]  /*25070*/  STL.64 [R1+0x2e68], R16 ;  /* 0x002e681001007387 */ /* 0x0043e60000100a00 */
[----:B-1----:R-:W2:Y:S01]  /*25080*/  LDL.LU.64 R16, [R1+0x3f0] ;  /* 0x0003f00001107983 */ /* 0x002ea20000300a00 */
[----:B------:R-:W3:Y:S02]  /*25090*/  LDL.LU.64 R18, [R1+0x3f8] ;  /* 0x0003f80001127983 */ /* 0x000ee40000300a00 */
[----:B0-----:R-:W-:-:S02]  /*250a0*/  IMAD.MOV.U32 R10, RZ, RZ, R20 ;  /* 0x000000ffff0a7224 */ /* 0x001fc400078e0014 */
[----:B------:R-:W-:Y:S02]  /*250b0*/  IMAD.MOV.U32 R3, RZ, RZ, R21 ;  /* 0x000000ffff037224 */ /* 0x000fe400078e0015 */
[----:B------:R-:W-:Y:S02]  /*250c0*/  IMAD.MOV.U32 R2, RZ, RZ, R22 ;  /* 0x000000ffff027224 */ /* 0x000fe400078e0016 */
[----:B------:R-:W-:Y:S02]  /*250d0*/  IMAD.MOV.U32 R0, RZ, RZ, R23 ;  /* 0x000000ffff007224 */ /* 0x000fe400078e0017 */
[----:B------:R-:W0:Y:S04]  /*250e0*/  LDSM.16.MT88.4 R20, [R29+0x200] ;  /* 0x000200001d14783b */ /* 0x000e280000004200 */
[----:B---3--:R-:W-:Y:S01]  /*250f0*/  STL.64 [R1+0x2e80], R18 ;  /* 0x002e801201007387 */ /* 0x008fe20000100a00 */
[----:B--2---:R1:W-:Y:S03]  /*25100*/  STL.64 [R1+0x2e78], R16 ;  /* 0x002e781001007387 */ /* 0x0043e60000100a00 */
[----:B-1----:R-:W2:Y:S01]  /*25110*/  LDL.LU.64 R16, [R1+0x400] ;  /* 0x0004000001107983 */ /* 0x002ea20000300a00 */
[----:B------:R-:W2:Y:S02]  /*25120*/  LDL.LU.64 R18, [R1+0x408] ;  /* 0x0004080001127983 */ /* 0x000ea40000300a00 */
[----:B------:R-:W-:Y:S02]  /*25130*/  STL [R1+0x2e44], R15 ;  /* 0x002e440f01007387 */ /* 0x000fe40000100800 */
[----:B------:R-:W-:Y:S01]  /*25140*/  STL [R1+0x2e40], R14 ;  /* 0x002e400e01007387 */ /* 0x000fe20000100800 */
[----:B------:R-:W3:Y:S01]  /*25150*/  LDL.LU.64 R24, [R1+0x3d0] ;  /* 0x0003d00001187983 */ /* 0x000ee20000300a00 */
[----:B------:R-:W3:Y:S02]  /*25160*/  LDL.LU.64 R26, [R1+0x3d8] ;  /* 0x0003d800011a7983 */ /* 0x000ee40000300a00 */
[----:B------:R-:W-:Y:S02]  /*25170*/  STL [R1+0x2e4c], R2 ;  /* 0x002e4c0201007387 */ /* 0x000fe40000100800 */
[----:B------:R-:W-:Y:S01]  /*25180*/  STL [R1+0x2e48], R3 ;  /* 0x002e480301007387 */ /* 0x000fe20000100800 */
[----:B0-----:R-:W-:Y:S01]  /*25190*/  STL.64 [R1+0x20], R20 ;  /* 0x0000201401007387 */ /* 0x001fe20000100a00 */
[----:B------:R0:W-:Y:S03]  /*251a0*/  STL.64 [R1+0x28], R22 ;  /* 0x0000281601007387 */ /* 0x0001e60000100a00 */
[----:B0-----:R-:W2:Y:S01]  /*251b0*/  LDL.LU.64 R22, [R1+0x2e90] ;  /* 0x002e900001167983 */ /* 0x001ea20000300a00 */
[----:B------:R-:W2:Y:S02]  /*251c0*/  LDL.LU.64 R20, [R1+0x2e88] ;  /* 0x002e880001147983 */ /* 0x000ea40000300a00 */
[----:B--2---:R-:W-:Y:S11]  /*251d0*/  HMMA.16816.F32.BF16 R16, R20, R4, R16 ;  /* 0x000000041410723c */ /* 0x004ff60000041810 */
[----:B------:R-:W-:Y:S11]  /*251e0*/  @!UPT UIADD3 URZ, URZ, URZ, URZ ;  /* 0x0000003f3f3ff290 */ /* 0x000ff6000fffe03f */
[----:B------:R-:W-:Y:S01]  /*251f0*/  @!UPT UIADD3 URZ, URZ, URZ, URZ ;  /* 0x0000003f3f3ff290 */ /* 0x000fe2000fffe03f */
[----:B------:R-:W-:Y:S01]  /*25200*/  STL [R1+0x1b4], R17 ;  /* 0x0001b41101007387 */ /* 0x000fe20000100800 */
[----:B------:R-:W-:Y:S02]  /*25210*/  STL.64 [R1+0x1b8], R18 ;  /* 0x0001b81201007387 */ /* 0x000fe40000100a00 */
[----:B------:R-:W-:Y:S02]  /*25220*/  IMAD.MOV.U32 R11, RZ, RZ, R16 ;  /* 0x000000ffff0b7224 */ /* 0x000fe400078e0010 */
[----:B------:R-:W0:Y:S02]  /*25230*/  LDSM.16.MT88.4 R16, [R29+0x280] ;  /* 0x000280001d10783b */ /* 0x000e240000004200 */
[----:B0-----:R-:W-:Y:S02]  /*25240*/  IMAD.MOV.U32 R15, RZ, RZ, R18 ;  /* 0x000000ffff0f7224 */ /* 0x001fe400078e0012 */
[----:B------:R-:W-:Y:S02]  /*25250*/  IMAD.MOV.U32 R14, RZ, RZ, R19 ;  /* 0x000000ffff0e7224 */ /* 0x000fe400078e0013 */
[----:B------:R-:W-:-:S02]  /*25260*/  IMAD.MOV.U32 R2, RZ, RZ, R16 ;  /* 0x000000ffff027224 */ /* 0x000fc400078e0010 */
[----:B------:R-:W-:Y:S01]  /*25270*/  IMAD.MOV.U32 R3, RZ, RZ, R17 ;  /* 0x000000ffff037224 */ /* 0x000fe200078e0011 */
[----:B------:R-:W2:Y:S01]  /*25280*/  LDL.LU.64 R18, [R1+0x2e80] ;  /* 0x002e800001127983 */ /* 0x000ea20000300a00 */
[----:B------:R-:W2:Y:S02]  /*25290*/  LDL.LU.64 R16, [R1+0x2e78] ;  /* 0x002e780001107983 */ /* 0x000ea40000300a00 */
[C---:B--2---:R-:W-:Y:S11]  /*252a0*/  HMMA.16816.F32.BF16 R16, R20.reuse, R12, R16 ;  /* 0x0000000c1410723c */ /* 0x044ff60000041810 */
[----:B------:R-:W-:Y:S11]  /*252b0*/  @!UPT UIADD3 URZ, URZ, URZ, URZ ;  /* 0x0000003f3f3ff290 */ /* 0x000ff6000fffe03f */
[----:B------:R-:W-:Y:S01]  /*252c0*/  @!UPT UIADD3 URZ, URZ, URZ, URZ ;  /* 0x0000003f3f3ff290 */ /* 0x000fe2000fffe03f */
[----:B------:R-:W-:Y:S01]  /*252d0*/  STL.64 [R1+0x1d0], R16 ;  /* 0x0001d01001007387 */ /* 0x000fe20000100a00 */
[----:B------:R0:W-:Y:S03]  /*252e0*/  STL.64 [R1+0x1d8], R18 ;  /* 0x0001d81201007387 */ /* 0x0001e60000100a00 */
[----:B0-----:R-:W2:Y:S01]  /*252f0*/  LDL.LU.64 R18, [R1+0x2e70] ;  /* 0x002e700001127983 */ /* 0x001ea20000300a00 */
[----:B------:R-:W2:Y:S02]  /*25300*/  LDL.LU.64 R16, [R1+0x2e68] ;  /* 0x002e680001107983 */ /* 0x000ea40000300a00 */
[C---:B--2---:R-:W-:Y:S11]  /*25310*/  HMMA.16816.F32.BF16 R16, R20.reuse, R8, R16 ;  /* 0x000000081410723c */ /* 0x044ff60000041810 */
[----:B------:R-:W-:Y:S11]  /*25320*/  @!UPT UIADD3 URZ, URZ, URZ, URZ ;  /* 0x0000003f3f3ff290 */ /* 0x000ff6000fffe03f */
[----:B------:R-:W-:Y:S01]  /*25330*/  @!UPT UIADD3 URZ, URZ, URZ, URZ ;  /* 0x0000003f3f3ff290 */ /* 0x000fe2000fffe03f */
[----:B------:R0:W-:Y:S01]  /*25340*/  STL.64 [R1+0x1c0], R16 ;  /* 0x0001c01001007387 */ /* 0x0001e20000100a00 */
[----:B------:R-:W-:Y:S03]  /*25350*/  STL.64 [R1+0x1c8], R18 ;  /* 0x0001c81201007387 */ /* 0x000fe60000100a00 */
[----:B0-----:R-:W3:Y:S01]  /*25360*/  LDL.LU.64 R16, [R1+0x2e60] ;  /* 0x002e600001107983 */ /* 0x001ee20000300a00 */
[----:B------:R-:W-:Y:S02]  /*25370*/  STL.64 [R1+0x2e30], R10 ;  /* 0x002e300a01007387 */ /* 0x000fe40000100a00 */
[----:B------:R0:W-:Y:S02]  /*25380*/  STL.64 [R1+0x2e28], R8 ;  /* 0x002e280801007387 */ /* 0x0001e40000100a00 */
[----:B0-----:R-:W2:Y:S01]  /*25390*/  LDL.LU.64 R8, [R1+0x3c0] ;  /* 0x0003c00001087983 */ /* 0x001ea20000300a00 */
[----:B------:R-:W2:Y:S01]  /*253a0*/  LDL.LU.64 R10, [R1+0x3c8] ;  /* 0x0003c800010a7983 */ /* 0x000ea20000300a00 */
[----:B---3--:R-:W-:Y:S02]  /*253b0*/  HMMA.16816.F32.BF16 R20, R20, R16, R24 ;  /* 0x000000101414723c */ /* 0x008fe40000041818 */
[----:B------:R-:W3:Y:S01]  /*253c0*/  LDL.LU.64 R26, [R1+0x2e58] ;  /* 0x002e5800011a7983 */ /* 0x000ee20000300a00 */
[----:B------:R-:W2:Y:S11]  /*253d0*/  LDL.LU.64 R24, [R1+0x2e50] ;  /* 0x002e500001187983 */ /* 0x000eb60000300a00 */
[----:B------:R-:W-:Y:S09]  /*253e0*/  @!UPT UIADD3 URZ, URZ, URZ, URZ ;  /* 0x0000003f3f3ff290 */ /* 0x000ff2000fffe03f */
[----:B------:R-:W-:Y:S01]  /*253f0*/  STL.64 [R1+0x1a0], R20 ;  /* 0x0001a01401007387 */ /* 0x000fe20000100a00 */
[----:B------:R-:W-:Y:S02]  /*25400*/  STL [R1+0x1a8], R22 ;  /* 0x0001a81601007387 */ /* 0x000fe40000100800 */
[----:B------:R0:W-:Y:S02]  /*25410*/  STL.64 [R1+0x2e20], R16 ;  /* 0x002e201001007387 */ /* 0x0001e40000100a00 */
[----:B------:R-:W-:-:S05]  /*25420*/  IMAD.MOV.U32 R28, RZ, RZ, R23 ;  /* 0x000000ffff1c7224 */ /* 0x000fca00078e0017 */
[----:B------:R-:W-:Y:S01]  /*25430*/  STL [R1+0x2c88], R28 ;  /* 0x002c881c01007387 */ /* 0x000fe20000100800 */
[----:B---3--:R-:W-:Y:S01]  /*25440*/  IMAD.MOV.U32 R6, RZ, RZ, R26 ;  /* 0x000000ffff067224 */ /* 0x008fe200078e001a */
[----:B--2---:R-:W-:Y:S01]  /*25450*/  HMMA.16816.F32.BF16 R8, R24, R4, R8 ;  /* 0x000000041808723c */ /* 0x004fe20000041808 */
[----:B0-----:R-:W-:Y:S02]  /*25460*/  IMAD.MOV.U32 R17, RZ, RZ, R24 ;  /* 0x000000ffff117224 */ /* 0x001fe400078e0018 */
[----:B------:R-:W-:Y:S02]  /*25470*/  IMAD.MOV.U32 R16, RZ, RZ, R25 ;  /* 0x000000ffff107224 */ /* 0x000fe400078e0019 */
[----:B------:R-:W-:Y:S02]  /*25480*/  IMAD.MOV.U32 R7, RZ, RZ, R27 ;  /* 0x000000ffff077224 */ /* 0x000fe400078e001b */
[----:B------:R-:W0:Y:S11]  /*25490*/  LDSM.16.MT88.4 R24, [R29+0x300] ;  /* 0x000300001d18783b */ /* 0x000e360000004200 */
[----:B------:R-:W-:Y:S05]  /*254a0*/  @!UPT UIADD3 URZ, URZ, URZ, URZ ;  /* 0x0000003f3f3ff290 */ /* 0x000fea000fffe03f */
[----:B------:R1:W-:Y:S01]  /*254b0*/  STL.64 [R1+0x190], R8 ;  /* 0x0001900801007387 */ /* 0x0003e20000100a00 */
[----:B------:R2:W-:Y:S03]  /*254c0*/  STL.64 [R1+0x198], R10 ;  /* 0x0001980a01007387 */ /* 0x0005e60000100a00 */
[----:B-1----:R-:W3:Y:S01]  /*254d0*/  LDL.LU.64 R8, [R1+0x3b0] ;  /* 0x0003b00001087983 */ /* 0x002ee20000300a00 */
[----:B--2---:R-:W3:Y:S02]  /*254e0*/  LDL.LU.64 R10, [R1+0x3b8] ;  /* 0x0003b800010a7983 */ /* 0x004ee40000300a00 */
[----:B------:R1:W-:Y:S02]  /*254f0*/  STL.64 [R1+0x2e08], R4 ;  /* 0x002e080401007387 */ /* 0x0003e40000100a00 */
[----:B-1----:R-:W-:Y:S02]  /*25500*/  IMAD.MOV.U32 R4, RZ, RZ, R17 ;  /* 0x000000ffff047224 */ /* 0x002fe400078e0011 */
[----:B------:R-:W-:-:S02]  /*25510*/  IMAD.MOV.U32 R5, RZ, RZ, R16 ;  /* 0x000000ffff057224 */ /* 0x000fc400078e0010 */
[----:B------:R-:W2:Y:S01]  /*25520*/  LDL.LU.64 R16, [R1+0x3a0] ;  /* 0x0003a00001107983 */ /* 0x000ea20000300a00 */
[----:B------:R-:W2:Y:S02]  /*25530*/  LDL.LU.64 R18, [R1+0x3a8] ;  /* 0x0003a80001127983 */ /* 0x000ea40000300a00 */
[----:B0-----:R-:W-:Y:S02]  /*25540*/  STL.64 [R1+0x2d30], R26 ;  /* 0x002d301a01007387 */ /* 0x001fe40000100a00 */
[----:B------:R0:W-:Y:S02]  /*25550*/  STL.64 [R1+0x2d28], R24 ;  /* 0x002d281801007387 */ /* 0x0001e40000100a00 */
[----:B0-----:R-:W-:Y:S02]  /*25560*/  IMAD.MOV.U32 R24, RZ, RZ, R2 ;  /* 0x000000ffff187224 */ /* 0x001fe400078e0002 */
[----:B------:R-:W-:Y:S01]  /*25570*/  IMAD.MOV.U32 R25, RZ, RZ, R3 ;  /* 0x000000ffff197224 */ /* 0x000fe200078e0003 */
[----:B------:R-:W4:Y:S01]  /*25580*/  LDL.LU R2, [R1+0x2e4c] ;  /* 0x002e4c0001027983 */ /* 0x000f220000300800 */
[----:B------:R-:W2:Y:S02]  /*25590*/  LDL.LU R3, [R1+0x2e48] ;  /* 0x002e480001037983 */ /* 0x000ea40000300800 */
[----:B------:R-:W-:-:S02]  /*255a0*/  IMAD.MOV.U32 R26, RZ, RZ, R15 ;  /* 0x000000ffff1a7224 */ /* 0x000fc400078e000f */
[----:B------:R-:W-:Y:S01]  /*255b0*/  IMAD.MOV.U32 R27, RZ, RZ, R14 ;  /* 0x000000ffff1b7224 */ /* 0x000fe200078e000e */
[----:B------:R-:W2:Y:S01]  /*255c0*/  LDL.LU R15, [R1+0x2e44] ;  /* 0x002e4400010f7983 */ /* 0x000ea20000300800 */
[----:B------:R-:W2:Y:S02]  /*255d0*/  LDL.LU R14, [R1+0x2e40] ;  /* 0x002e4000010e7983 */ /* 0x000ea40000300800 */
[----:B------:R-:W2:Y:S02]  /*255e0*/  LDL.LU.64 R20, [R1+0x380] ;  /* 0x0003800001147983 */ /* 0x000ea40000300a00 */
[----:B------:R-:W2:Y:S01]  /*255f0*/  LDL.LU.64 R22, [R1+0x388] ;  /* 0x0003880001167983 */ /* 0x000ea20000300a00 */
[----:B---3--:R-:W-:Y:S11]  /*25600*/  HMMA.16816.F32.BF16 R8, R4, R12, R8 ;  /* 0x0000000c0408723c */ /* 0x008ff60000041808 */
[----:B------:R-:W-:Y:S11]  /*25610*/  @!UPT UIADD3 URZ, URZ, URZ, URZ ;  /* 0x0000003f3f3ff290 */ /* 0x000ff6000fffe03f */
[----:B------:R-:W-:Y:S02]  /*25620*/  @!UPT UIADD3 URZ, URZ, URZ, URZ ;  /* 0x0000003f3f3ff290 */ /* 0x000fe4000fffe03f */
[----:B------:R-:W-:Y:S01]  /*25630*/  IMAD.MOV.U32 R28, RZ, RZ, R11 ;  /* 0x000000ffff1c7224 */ /* 0x000fe200078e000b */
[----:B--2---:R-:W-:Y:S01]  /*25640*/  STL.64 [R1+0x2e18], R22 ;  /* 0x002e181601007387 */ /* 0x004fe20000100a00 */
[----:B------:R0:W-:Y:S03]  /*25650*/  STL.64 [R1+0x2e10], R20 ;  /* 0x002e101401007387 */ /* 0x0001e60000100a00 */
[----:B0-----:R-:W2:Y:S01]  /*25660*/  LDL.LU.64 R20, [R1+0x390] ;  /* 0x0003900001147983 */ /* 0x001ea20000300a00 */
[----:B------:R-:W2:Y:S02]  /*25670*/  LDL.LU.64 R22, [R1+0x398] ;  /* 0x0003980001167983 */ /* 0x000ea40000300a00 */
[----:B------:R0:W-:Y:S02]  /*25680*/  STL.64 [R1+0x2d68], R26 ;  /* 0x002d681a01007387 */ /* 0x0001e40000100a00 */
[----:B------:R1:W-:Y:S02]  /*25690*/  STL.64 [R1+0x2d60], R24 ;  /* 0x002d601801007387 */ /* 0x0003e40000100a00 */
[----:B0-----:R-:W-:Y:S01]  /*256a0*/  IMAD.MOV.U32 R26, RZ, RZ, R14 ;  /* 0x000000ffff1a7224 */ /* 0x001fe200078e000e */
[----:B-1----:R-:W3:Y:S04]  /*256b0*/  LDL R24, [R1+0x40] ;  /* 0x0000400001187983 */ /* 0x002ee80000100800 */
[----:B------:R-:W3:Y:S01]  /*256c0*/  LDL R25, [R1+0x44] ;  /* 0x0000440001197983 */ /* 0x000ee20000100800 */
[----:B------:R-:W2:Y:S02]  /*256d0*/  LDL.LU R14, [R1+0x2e3c] ;  /* 0x002e3c00010e7983 */ /* 0x000ea40000300800 */
[----:B------:R-:W-:-:S02]  /*256e0*/  IMAD.MOV.U32 R27, RZ, RZ, R15 ;  /* 0x000000ffff1b7224 */ /* 0x000fc400078e000f */
[----:B------:R-:W2:Y:S01]  /*256f0*/  LDL.LU R15, [R1+0x2e38] ;  /* 0x002e3800010f7983 */ /* 0x000ea20000300800 */
[----:B------:R-:W-:Y:S02]  /*25700*/  STL.64 [R1+0x180], R8 ;  /* 0x0001800801007387 */ /* 0x000fe40000100a00 */
[----:B------:R0:W-:Y:S02]  /*25710*/  STL [R1+0x188], R10 ;  /* 0x0001880a01007387 */ /* 0x0001e40000100800 */
[----:B0-----:R-:W2:Y:S01]  /*25720*/  LDL.LU.64 R10, [R1+0x2e30] ;  /* 0x002e3000010a7983 */ /* 0x001ea20000300a00 */
[----:B------:R-:W2:Y:S02]  /*25730*/  LDL.LU.64 R8, [R1+0x2e28] ;  /* 0x002e280001087983 */ /* 0x000ea40000300a00 */
[----:B------:R-:W-:Y:S01]  /*25740*/  STL [R1+0x2c8c], R28 ;  /* 0x002c8c1c01007387 */ /* 0x000fe20000100800 */
[C---:B--2---:R-:W-:Y:S11]  /*25750*/  HMMA.16816.F32.BF16 R16, R4.reuse, R8, R16 ;  /* 0x000000080410723c */ /* 0x044ff60000041810 */
[----:B------:R-:W-:Y:S11]  /*25760*/  @!UPT UIADD3 URZ, URZ, URZ, URZ ;  /* 0x0000003f3f3ff290 */ /* 0x000ff6000fffe03f */
[----:B------:R-:W-:Y:S01]  /*25770*/  @!UPT UIADD3 URZ, URZ, URZ, URZ ;  /* 0x0000003f3f3ff290 */ /* 0x000fe2000fffe03f */
[----:B------:R0:W-:Y:S01]  /*25780*/  STL.64 [R1+0x170], R16 ;  /* 0x0001701001007387 */ /* 0x0001e20000100a00 */
[----:B------:R-:W-:Y:S03]  /*25790*/  STL.64 [R1+0x178], R18 ;  /* 0x0001781201007387 */ /* 0x000fe60000100a00 */
[----:B0-----:R-:W2:Y:S02]  /*257a0*/  LDL.LU.64 R16, [R1+0x2e20] ;  /* 0x002e200001107983 */ /* 0x001ea40000300a00 */
[----:B--2---:R-:W-:Y:S02]  /*257b0*/  HMMA.16816.F32.BF16 R4, R4, R16, R20 ;  /* 0x000000100404723c */ /* 0x004fe40000041814 */
[----:B------:R-:W3:Y:S01]  /*257c0*/  LDL.LU.64 R22, [R1+0x2e18] ;  /* 0x002e180001167983 */ /* 0x000ee20000300a00 */
[----:B------:R-:W3:Y:S11]  /*257d0*/  LDL.LU.64 R20, [R1+0x2e10] ;  /* 0x002e100001147983 */ /* 0x000ef60000300a00 */
[----:B------:R-:W-:Y:S09]  /*257e0*/  @!UPT UIADD3 URZ, URZ, URZ, URZ ;  /* 0x0000003f3f3ff290 */ /* 0x000ff2000fffe03f */
[----:B------:R0:W-:Y:S01]  /*257f0*/  STL.64 [R1+0x100], R4 ;  /* 0x0001000401007387 */ /* 0x0001e20000100a00 */
[----:B------:R-:W-:Y:S03]  /*25800*/  STL [R1+0x108], R6 ;  /* 0x0001080601007387 */ /* 0x000fe60000100800 */
[----:B0-----:R-:W3:Y:S01]  /*25810*/  LDL.LU.64 R4, [R1+0x2e08] ;  /* 0x002e080001047983 */ /* 0x001ee20000300a00 */
[----:B------:R0:W-:Y:S03]  /*25820*/  STL.64 [R1+0x2df8], R16 ;  /* 0x002df81001007387 */ /* 0x0001e60000100a00 */
[----:B0-----:R-:W2:Y:S01]  /*25830*/  LDL.LU.64 R16, [R1+0x340] ;  /* 0x0003400001107983 */ /* 0x001ea20000300a00 */
[----:B------:R-:W2:Y:S02]  /*25840*/  LDL.LU.64 R18, [R1+0x348] ;  /* 0x0003480001127983 */ /* 0x000ea40000300a00 */
[----:B------:R-:W-:-:S05]  /*25850*/  IMAD.MOV.U32 R28, RZ, RZ, R7 ;  /* 0x000000ffff1c7224 */ /* 0x000fca00078e0007 */
[----:B------:R-:W-:Y:S01]  /*25860*/  STL [R1+0x2c90], R28 ;  /* 0x002c901c01007387 */ /* 0x000fe20000100800 */
[C---:B---3--:R-:W-:Y:S03]  /*25870*/  HMMA.16816.F32.BF16 R20, R24.reuse, R4, R20 ;  /* 0x000000041814723c */ /* 0x048fe60000041814 */
[----:B------:R2:W-:Y:S11]  /*25880*/  STL.64 [R1+0x2de0], R4 ;  /* 0x002de00401007387 */ /* 0x0005f60000100a00 */
[----:B------:R-:W-:Y:S09]  /*25890*/  @!UPT UIADD3 URZ, URZ, URZ, URZ ;  /* 0x0000003f3f3ff290 */ /* 0x000ff2000fffe03f */
[----:B------:R-:W-:Y:S01]  /*258a0*/  STL.64 [R1+0x160], R20 ;  /* 0x0001601401007387 */ /* 0x000fe20000100a00 */
[----:B------:R-:W-:Y:S02]  /*258b0*/  STL.64 [R1+0x168], R22 ;  /* 0x0001681601007387 */ /* 0x000fe40000100a00 */
[----:B------:R-:W0:Y:S01]  /*258c0*/  LDSM.16.MT88.4 R20, [R29+0x380] ;  /* 0x000380001d14783b */ /* 0x000e220000004200 */
[----:B--2---:R-:W-:Y:S01]  /*258d0*/  HMMA.16816.F32.BF16 R4, R24, R12, R16 ;  /* 0x0000000c1804723c */ /* 0x004fe20000041810 */
[----:B0-----:R-:W-:Y:S02]  /*258e0*/  STL.64 [R1+0x2cf0], R22 ;  /* 0x002cf01601007387 */ /* 0x001fe40000100a00 */
[----:B------:R-:W-:Y:S02]  /*258f0*/  STL.64 [R1+0x2ce8], R20 ;  /* 0x002ce81401007387 */ /* 0x000fe40000100a00 */
[----:B------:R-:W2:Y:S02]  /*25900*/  LDL.LU.64 R16, [R1+0x330] ;  /* 0x0003300001107983 */ /* 0x000ea40000300a00 */
[----:B------:R-:W2:Y:S11]  /*25910*/  LDL.LU.64 R18, [R1+0x338] ;  /* 0x0003380001127983 */ /* 0x000eb60000300a00 */
[----:B------:R-:W-:Y:S05]  /*25920*/  @!UPT UIADD3 URZ, URZ, URZ, URZ ;  /* 0x0000003f3f3ff290 */ /* 0x000fea000fffe03f */
[----:B------:R-:W-:Y:S01]  /*25930*/  STL.64 [R1+0x150], R4 ;  /* 0x0001500401007387 */ /* 0x000fe20000100a00 */
[----:B------:R-:W-:Y:S02]  /*25940*/  STL.64 [R1+0x158], R6 ;  /* 0x0001580601007387 */ /* 0x000fe40000100a00 */
[----:B------:R-:W-:Y:S02]  /*25950*/  STL.64 [R1+0x2df0], R14 ;  /* 0x002df00e01007387 */ /* 0x000fe40000100a00 */
[----:B------:R0:W-:Y:S02]  /*25960*/  STL.64 [R1+0x2de8], R12 ;  /* 0x002de80c01007387 */ /* 0x0001e40000100a00 */
[----:B0-----:R-:W2:Y:S01]  /*25970*/  LDL.LU.64 R12, [R1+0x40] ;  /* 0x00004000010c7983 */ /* 0x001ea20000300a00 */
[----:B------:R-:W2:Y:S02]  /*25980*/  LDL.LU.64 R14, [R1+0x48] ;  /* 0x00004800010e7983 */ /* 0x000ea40000300a00 */
[----:B------:R-:W3:Y:S02]  /*25990*/  LDL.LU.64 R4, [R1+0x320] ;  /* 0x0003200001047983 */ /* 0x000ee40000300a00 */
[----:B------:R-:W3:Y:S01]  /*259a0*/  LDL.LU.64 R6, [R1+0x328] ;  /* 0x0003280001067983 */ /* 0x000ee20000300a00 */
[----:B------:R-:W2:Y:S01]  /*259b0*/  LDL.LU.64 R24, [R1+0x310] ;  /* 0x0003100001187983 */ /* 0x000ea20000300a00 */
[----:B------:R-:W2:Y:S02]  /*259c0*/  LDL.LU.64 R26, [R1+0x318] ;  /* 0x00031800011a7983 */ /* 0x000ea40000300a00 */
[----:B------:R-:W2:Y:S02]  /*259d0*/  LDL.LU.64 R20, [R1+0x290] ;  /* 0x0002900001147983 */ /* 0x000ea40000300a00 */
[----:B------:R-:W2:Y:S02]  /*259e0*/  LDL.LU.64 R22, [R1+0x298] ;  /* 0x0002980001167983 */ /* 0x000ea40000300a00 */
[----:B--2---:R-:W-:Y:S01]  /*259f0*/  STL.64 [R1+0x2d78], R22 ;  /* 0x002d781601007387 */ /* 0x004fe20000100a00 */
[----:B------:R0:W-:Y:S03]  /*25a00*/  STL.64 [R1+0x2d70], R20 ;  /* 0x002d701401007387 */ /* 0x0001e60000100a00 */
[----:B0-----:R-:W2:Y:S01]  /*25a10*/  LDL.LU.64 R20, [R1+0x2b0] ;  /* 0x0002b00001147983 */ /* 0x001ea20000300a00 */
[----:B------:R-:W2:Y:S01]  /*25a20*/  LDL.LU.64 R22, [R1+0x2b8] ;  /* 0x0002b80001167983 */ /* 0x000ea20000300a00 */
[----:B------:R-:W-:Y:S02]  /*25a30*/  HMMA.16816.F32.BF16 R16, R12, R8, R16 ;  /* 0x000000080c10723c */ /* 0x000fe40000041810 */
[----:B--2---:R-:W-:Y:S01]  /*25a40*/  STL.64 [R1+0x2d88], R22 ;  /* 0x002d881601007387 */ /* 0x004fe20000100a00 */
[----:B------:R0:W-:Y:S03]  /*25a50*/  STL.64 [R1+0x2d80], R20 ;  /* 0x002d801401007387 */ /* 0x0001e60000100a00 */
[----:B0-----:R-:W2:Y:S01]  /*25a60*/  LDL.LU.64 R20, [R1+0x20] ;  /* 0x0000200001147983 */ /* 0x001ea20000300a00 */
[----:B------:R-:W2:Y:S03]  /*25a70*/  LDL.LU.64 R22, [R1+0x28] ;  /* 0x0000280001167983 */ /* 0x000ea60000300a00 */
[----:B--2---:R-:W-:Y:S01]  /*25a80*/  STL.64 [R1+0x2db8], R22 ;  /* 0x002db81601007387 */ /* 0x004fe20000100a00 */
[----:B------:R0:W-:Y:S02]  /*25a90*/  STL.64 [R1+0x2db0], R20 ;  /* 0x002db01401007387 */ /* 0x0001e40000100a00 */
[----:B0-----:R-:W-:-:S02]  /*25aa0*/  IMAD.MOV.U32 R20, RZ, RZ, R10 ;  /* 0x000000ffff147224 */ /* 0x001fc400078e000a */
[----:B------:R-:W2:Y:S08]  /*25ab0*/  LDL.LU R10, [R1+0x2e00] ;  /* 0x002e0000010a7983 */ /* 0x000eb00000300800 */
[----:B------:R0:W-:Y:S02]  /*25ac0*/  STL.64 [R1+0x140], R16 ;  /* 0x0001401001007387 */ /* 0x0001e40000100a00 */
[----:B------:R1:W-:Y:S01]  /*25ad0*/  STL.64 [R1+0x148], R18 ;  /* 0x0001481201007387 */ /* 0x0003e20000100a00 */
[----:B0-----:R-:W3:Y:S01]  /*25ae0*/  LDL.LU.64 R16, [R1+0x2df8] ;  /* 0x002df80001107983 */ /* 0x001ee20000300a00 */
[----:B----4-:R-:W-:-:S02]  /*25af0*/  IMAD.MOV.U32 R22, RZ, RZ, R2 ;  /* 0x000000ffff167224 */ /* 0x010fc400078e0002 */
[----:B------:R-:W-:Y:S02]  /*25b00*/  IMAD.MOV.U32 R23, RZ, RZ, R0 ;  /* 0x000000ffff177224 */ /* 0x000fe400078e0000 */
[----:B------:R-:W-:Y:S02]  /*25b10*/  IMAD.MOV.U32 R21, RZ, RZ, R3 ;  /* 0x000000ffff157224 */ /* 0x000fe400078e0003 */
[----:B------:R-:W-:Y:S02]  /*25b20*/  IMAD.MOV.U32 R2, RZ, RZ, R14 ;  /* 0x000000ffff027224 */ /* 0x000fe400078e000e */
[----:B------:R-:W-:Y:S02]  /*25b30*/  IMAD.MOV.U32 R0, RZ, RZ, R15 ;  /* 0x000000ffff007224 */ /* 0x000fe400078e000f */
[----:B-1----:R-:W-:Y:S02]  /*25b40*/  IMAD.MOV.U32 R18, RZ, RZ, R12 ;  /* 0x000000ffff127224 */ /* 0x002fe400078e000c */
[----:B------:R-:W-:Y:S01]  /*25b50*/  IMAD.MOV.U32 R3, RZ, RZ, R13 ;  /* 0x000000ffff037224 */ /* 0x000fe200078e000d */
[----:B------:R-:W4:Y:S01]  /*25b60*/  LDL.LU.64 R14, [R1+0x2df0] ;  /* 0x002df000010e7983 */ /* 0x000f220000300a00 */
[----:B------:R-:W3:Y:S03]  /*25b70*/  LDL.LU.64 R12, [R1+0x2de8] ;  /* 0x002de800010c7983 */ /* 0x000ee60000300a00 */
[----:B--2---:R0:W-:Y:S01]  /*25b80*/  STL.64 [R1+0x2dd8], R10 ;  /* 0x002dd80a01007387 */ /* 0x0041e20000100a00 */
[----:B------:R1:W-:Y:S02]  /*25b90*/  STL.64 [R1+0x2dd0], R8 ;  /* 0x002dd00801007387 */ /* 0x0003e40000100a00 */
[----:B0-----:R-:W-:-:S02]  /*25ba0*/  IMAD.MOV.U32 R10, RZ, RZ, R2 ;  /* 0x000000ffff0a7224 */ /* 0x001fc400078e0002 */
[----:B-1----:R-:W-:Y:S02]  /*25bb0*/  IMAD.MOV.U32 R8, RZ, RZ, R18 ;  /* 0x000000ffff087224 */ /* 0x002fe400078e0012 */
[----:B------:R-:W-:Y:S02]  /*25bc0*/  IMAD.MOV.U32 R9, RZ, RZ, R3 ;  /* 0x000000ffff097224 */ /* 0x000fe400078e0003 */
[----:B------:R-:W-:-:S07]  /*25bd0*/  IMAD.MOV.U32 R11, RZ, RZ, R0 ;  /* 0x000000ffff0b7224 */ /* 0x000fce00078e0000 */
[----:B---3--:R-:W-:Y:S01]  /*25be0*/  HMMA.16816.F32.BF16 R8, R8, R16, R4 ;  /* 0x000000100808723c */ /* 0x008fe20000041804 */
[----:B------:R-:W2:Y:S11]  /*25bf0*/  LDL.LU.64 R4, [R1+0x2de0] ;  /* 0x002de00001047983 */ /* 0x000eb60000300a00 */
[----:B------:R-:W-:Y:S11]  /*25c00*/  @!UPT UIADD3 URZ, URZ, URZ, URZ ;  /* 0x0000003f3f3ff290 */ /* 0x000ff6000fffe03f */
[----:B------:R0:W-:Y:S01]  /*25c10*/  STL.64 [R1+0xf0], R8 ;  /* 0x0000f00801007387 */ /* 0x0001e20000100a00 */
[----:B------:R1:W-:Y:S03]  /*25c20*/  STL.64 [R1+0xf8], R10 ;  /* 0x0000f80a01007387 */ /* 0x0003e60000100a00 */
[----:B0-----:R-:W3:Y:S01]  /*25c30*/  LDL.LU.64 R8, [R1+0x300] ;  /* 0x0003000001087983 */ /* 0x001ee20000300a00 */
[----:B-1----:R-:W3:Y:S02]  /*25c40*/  LDL.LU.64 R10, [R1+0x308] ;  /* 0x00030800010a7983 */ /* 0x002ee40000300a00 */
[----:B------:R0:W-:Y:S02]  /*25c50*/  STL.64 [R1+0x2dc8], R16 ;  /* 0x002dc81001007387 */ /* 0x0001e40000100a00 */
[----:B0-----:R-:W4:Y:S01]  /*25c60*/  LDL.LU.64 R16, [R1+0x2f0] ;  /* 0x0002f00001107983 */ /* 0x001f220000300a00 */
[----:B------:R-:W4:Y:S01]  /*25c70*/  LDL.LU.64 R18, [R1+0x2f8] ;  /* 0x0002f80001127983 */ /* 0x000f220000300a00 */
[C---:B--2---:R-:W-:Y:S02]  /*25c80*/  HMMA.16816.F32.BF16 R24, R20.reuse, R4, R24 ;  /* 0x000000041418723c */ /* 0x044fe40000041818 */
[----:B------:R0:W-:Y:S04]  /*25c90*/  STL.64 [R1+0x2dc0], R4 ;  /* 0x002dc00401007387 */ /* 0x0001e80000100a00 */
[----:B0-----:R-:W2:Y:S11]  /*25ca0*/  LDL.LU.64 R4, [R1+0x2e0] ;  /* 0x0002e00001047983 */ /* 0x001eb60000300a00 */
[----:B------:R-:W-:Y:S06]  /*25cb0*/  @!UPT UIADD3 URZ, URZ, URZ, URZ ;  /* 0x0000003f3f3ff290 */ /* 0x000fec000fffe03f */
[----:B------:R0:W-:Y:S01]  /*25cc0*/  STL.64 [R1+0x130], R24 ;  /* 0x0001301801007387 */ /* 0x0001e20000100a00 */
[----:B------:R1:W-:Y:S02]  /*25cd0*/  STL.64 [R1+0x138], R26 ;  /* 0x0001381a01007387 */ /* 0x0003e40000100a00 */
[----:B------:R-:W2:Y:S01]  /*25ce0*/  LDL.LU.64 R6, [R1+0x2e8] ;  /* 0x0002e80001067983 */ /* 0x000ea20000300a00 */
[----:B0-----:R-:W2:Y:S01]  /*25cf0*/  LDL.LU.64 R24, [R1+0x2a0] ;  /* 0x0002a00001187983 */ /* 0x001ea20000300a00 */
[----:B-1----:R-:W2:Y:S01]  /*25d00*/  LDL.LU.64 R26, [R1+0x2a8] ;  /* 0x0002a800011a7983 */ /* 0x002ea20000300a00 */
[C---:B---3--:R-:W-:Y:S02]  /*25d10*/  HMMA.16816.F32.BF16 R8, R20.reuse, R12, R8 ;  /* 0x0000000c1408723c */ /* 0x048fe40000041808 */
[----:B--2---:R-:W-:Y:S01]  /*25d20*/  STL.64 [R1+0x2d98], R26 ;  /* 0x002d981a01007387 */ /* 0x004fe20000100a00 */
[----:B------:R0:W-:Y:S03]  /*25d30*/  STL.64 [R1+0x2d90], R24 ;  /* 0x002d901801007387 */ /* 0x0001e60000100a00 */
[----:B0-----:R-:W2:Y:S01]  /*25d40*/  LDL.LU.64 R24, [R1+0x2c0] ;  /* 0x0002c00001187983 */ /* 0x001ea20000300a00 */
[----:B------:R-:W3:Y:S03]  /*25d50*/  LDL.LU.64 R26, [R1+0x2c8] ;  /* 0x0002c800011a7983 */ /* 0x000ee60000300a00 */
[----:B---3--:R-:W-:Y:S01]  /*25d60*/  STL.64 [R1+0x2da8], R26 ;  /* 0x002da81a01007387 */ /* 0x008fe20000100a00 */
[----:B--2---:R0:W-:Y:S03]  /*25d70*/  STL.64 [R1+0x2da0], R24 ;  /* 0x002da01801007387 */ /* 0x0041e60000100a00 */
[----:B0-----:R-:W2:Y:S01]  /*25d80*/  LDL.LU.64 R24, [R1+0x2d0] ;  /* 0x0002d00001187983 */ /* 0x001ea20000300a00 */
[----:B------:R-:W2:Y:S08]  /*25d90*/  LDL.LU.64 R26, [R1+0x2d8] ;  /* 0x0002d800011a7983 */ /* 0x000eb00000300a00 */
[----:B------:R-:W-:Y:S02]  /*25da0*/  STL.64 [R1+0x120], R8 ;  /* 0x0001200801007387 */ /* 0x000fe40000100a00 */
[----:B------:R0:W-:Y:S02]  /*25db0*/  STL.64 [R1+0x128], R10 ;  /* 0x0001280a01007387 */ /* 0x0001e40000100a00 */
[----:B0-----:R-:W3:Y:S01]  /*25dc0*/  LDL.LU.64 R10, [R1+0x2dd8] ;  /* 0x002dd800010a7983 */ /* 0x001ee20000300a00 */
[----:B------:R-:W4:Y:S02]  /*25dd0*/  LDL.LU.64 R8, [R1+0x2dd0] ;  /* 0x002dd00001087983 */ /* 0x000f240000300a00 */
[C---:B----4-:R-:W-:Y:S11]  /*25de0*/  HMMA.16816.F32.BF16 R16, R20.reuse, R8, R16 ;  /* 0x000000081410723c */ /* 0x050ff60000041810 */
[----:B------:R-:W-:Y:S11]  /*25df0*/  @!UPT UIADD3 URZ, URZ, URZ, URZ ;  /* 0x0000003f3f3ff290 */ /* 0x000ff6000fffe03f */
[----:B------:R-:W-:Y:S01]  /*25e00*/  @!UPT UIADD3 URZ, URZ, URZ, URZ ;  /* 0x0000003f3f3ff290 */ /* 0x000fe2000fffe03f */
[----:B------:R0:W-:Y:S01]  /*25e10*/  STL.64 [R1+0x110], R16 ;  /* 0x0001101001007387 */ /* 0x0001e20000100a00 */
[----:B------:R-:W-:Y:S03]  /*25e20*/  STL.64 [R1+0x118], R18 ;  /* 0x0001181201007387 */ /* 0x000fe60000100a00 */
[----:B0-----:R-:W4:Y:S02]  /*25e30*/  LDL.LU.64 R16, [R1+0x2dc8] ;  /* 0x002dc80001107983 */ /* 0x001f240000300a00 */
[----:B----4-:R-:W-:Y:S02]  /*25e40*/  HMMA.16816.F32.BF16 R20, R20, R16, R4 ;  /* 0x000000101414723c */ /* 0x010fe40000041804 */
[----:B------:R-:W2:Y:S11]  /*25e50*/  LDL.LU.64 R4, [R1+0x2dc0] ;  /* 0x002dc00001047983 */ /* 0x000eb60000300a00 */
[----:B------:R-:W-:Y:S10]  /*25e60*/  @!UPT UIADD3 URZ, URZ, URZ, URZ ;  /* 0x0000003f3f3ff290 */ /* 0x000ff4000fffe03f */
[----:B------:R-:W-:Y:S01]  /*25e70*/  STL.64 [R1+0xe0], R20 ;  /* 0x0000e01401007387 */ /* 0x000fe20000100a00 */
[----:B------:R0:W-:Y:S03]  /*25e80*/  STL.64 [R1+0xe8], R22 ;  /* 0x0000e81601007387 */ /* 0x0001e60000100a00 */
[----:B0-----:R-:W2:Y:S01]  /*25e90*/  LDL.LU.64 R22, [R1+0x2db8] ;  /* 0x002db80001167983 */ /* 0x001ea20000300a00 */
[----:B------:R-:W2:Y:S02]  /*25ea0*/  LDL.LU.64 R20, [R1+0x2db0] ;  /* 0x002db00001147983 */ /* 0x000ea40000300a00 */
[----:B--2---:R-:W-:Y:S11]  /*25eb0*/  HMMA.16816.F32.BF16 R24, R20, R4, R24 ;  /* 0x000000041418723c */ /* 0x004ff60000041818 */
[----:B------:R-:W-:Y:S11]  /*25ec0*/  @!UPT UIADD3 URZ, URZ, URZ, URZ ;  /* 0x0000003f3f3ff290 */ /* 0x000ff6000fffe03f */
[----:B------:R-:W-:Y:S01]  /*25ed0*/  @!UPT UIADD3 URZ, URZ, URZ, URZ ;  /* 0x0000003f3f3ff290 */ /* 0x000fe2000fffe03f */
[----:B------:R-:W-:Y:S01]  /*25ee0*/  STL.64 [R1+0xd0], R24 ;  /* 0x0000d01801007387 */ /* 0x000fe20000100a00 */
[----:B------:R0:W-:Y:S03]  /*25ef0*/  STL.64 [R1+0xd8], R26 ;  /* 0x0000d81a01007387 */ /* 0x0001e60000100a00 */
[----:B0-----:R-:W2:Y:S01]  /*25f00*/  LDL.LU.64 R26, [R1+0x2da8] ;  /* 0x002da800011a7983 */ /* 0x001ea20000300a00 */
[----:B------:R-:W2:Y:S02]  /*25f10*/  LDL.LU.64 R24, [R1+0x2da0] ;  /* 0x002da00001187983 */ /* 0x000ea40000300a00 */
[----:B------:R-:W-:Y:S02]  /*25f20*/  IMAD.MOV.U32 R2, RZ, RZ, R22 ;  /* 0x000000ffff027224 */ /* 0x000fe400078e0016 */
[----:B------:R-:W-:Y:S02]  /*25f30*/  IMAD.MOV.U32 R0, RZ, RZ, R23 ;  /* 0x000000ffff007224 */ /* 0x000fe400078e0017 */
[----:B------:R-:W-:-:S02]  /*25f40*/  IMAD.MOV.U32 R6, RZ, RZ, R20 ;  /* 0x000000ffff067224 */ /* 0x000fc400078e0014 */
[----:B------:R-:W-:Y:S01]  /*25f50*/  IMAD.MOV.U32 R3, RZ, RZ, R21 ;  /* 0x000000ffff037224 */ /* 0x000fe200078e0015 */
[----:B--2---:R-:W-:Y:S11]  /*25f60*/  HMMA.16816.F32.BF16 R24, R20, R12, R24 ;  /* 0x0000000c1418723c */ /* 0x004ff60000041818 */
[----:B------:R-:W-:Y:S11]  /*25f70*/  @!UPT UIADD3 URZ, URZ, URZ, URZ ;  /* 0x0000003f3f3ff290 */ /* 0x000ff6000fffe03f */
[----:B------:R-:W-:Y:S01]  /*25f80*/  @!UPT UIADD3 URZ, URZ, URZ, URZ ;  /* 0x0000003f3f3ff290 */ /* 0x000fe2000fffe03f */
[----:B------:R-:W-:Y:S01]  /*25f90*/  STL.64 [R1+0xc0], R24 ;  /* 0x0000c01801007387 */ /* 0x000fe20000100a00 */
[----:B------:R0:W-:Y:S03]  /*25fa0*/  STL.64 [R1+0xc8], R26 ;  /* 0x0000c81a01007387 */ /* 0x0001e60000100a00 */
[----:B0-----:R-:W2:Y:S01]  /*25fb0*/  LDL.LU.64 R26, [R1+0x2d98] ;  /* 0x002d9800011a7983 */ /* 0x001ea20000300a00 */
[----:B------:R-:W2:Y:S02]  /*25fc0*/  LDL.LU.64 R24, [R1+0x2d90] ;  /* 0x002d900001187983 */ /* 0x000ea40000300a00 */
[----:B------:R-:W4:Y:S02]  /*25fd0*/  LDL.LU.64 R22, [R1+0x2d88] ;  /* 0x002d880001167983 */ /* 0x000f240000300a00 */
[----:B------:R-:W4:Y:S01]  /*25fe0*/  LDL.LU.64 R20, [R1+0x2d80] ;  /* 0x002d800001147983 */ /* 0x000f220000300a00 */
[----:B------:R0:W-:Y:S01]  /*25ff0*/  STL.64 [R1+0x2d58], R14 ;  /* 0x002d580e01007387 */ /* 0x0001e20000100a00 */
[----:B------:R1:W-:Y:S02]  /*26000*/  STL.64 [R1+0x2d50], R12 ;  /* 0x002d500c01007387 */ /* 0x0003e40000100a00 */
[----:B0-----:R-:W-:-:S02]  /*26010*/  IMAD.MOV.U32 R14, RZ, RZ, R2 ;  /* 0x000000ffff0e7224 */ /* 0x001fc400078e0002 */
[----:B-1----:R-:W-:Y:S02]  /*26020*/  IMAD.MOV.U32 R12, RZ, RZ, R6 ;  /* 0x000000ffff0c7224 */ /* 0x002fe400078e0006 */
[----:B------:R-:W-:Y:S02]  /*26030*/  IMAD.MOV.U32 R13, RZ, RZ, R3 ;  /* 0x000000ffff0d7224 */ /* 0x000fe400078e0003 */
[----:B------:R-:W-:-:S07]  /*26040*/  IMAD.MOV.U32 R15, RZ, RZ, R0 ;  /* 0x000000ffff0f7224 */ /* 0x000fce00078e0000 */
[C---:B----4-:R-:W-:Y:S08]  /*26050*/  HMMA.16816.F32.BF16 R20, R12.reuse, R8, R20 ;  /* 0x000000080c14723c */ /* 0x050ff00000041814 */
[----:B--2---:R-:W-:Y:S11]  /*26060*/  HMMA.16816.F32.BF16 R12, R12, R16, R24 ;  /* 0x000000100c0c723c */ /* 0x004ff60000041818 */
[----:B------:R-:W-:Y:S04]  /*26070*/  @!UPT UIADD3 URZ, URZ, URZ, URZ ;  /* 0x0000003f3f3ff290 */ /* 0x000fe8000fffe03f */
[----:B------:R-:W-:Y:S01]  /*26080*/  STL.64 [R1+0xb0], R20 ;  /* 0x0000b01401007387 */ /* 0x000fe20000100a00 */
[----:B------:R0:W-:Y:S03]  /*26090*/  STL.64 [R1+0xb8], R22 ;  /* 0x0000b81601007387 */ /* 0x0001e60000100a00 */
[----:B0-----:R-:W2:Y:S01]  /*260a0*/  LDL.LU.64 R22, [R1+0x2d78] ;  /* 0x002d780001167983 */ /* 0x001ea20000300a00 */
[----:B------:R-:W2:Y:S02]  /*260b0*/  LDL.LU.64 R20, [R1+0x2d70] ;  /* 0x002d700001147983 */ /* 0x000ea40000300a00 */
[----:B---3--:R-:W-:Y:S02]  /*260c0*/  STL.64 [R1+0x2d48], R10 ;  /* 0x002d480a01007387 */ /* 0x008fe40000100a00 */
[----:B------:R0:W-:Y:S02]  /*260d0*/  STL.64 [R1+0x2d40], R8 ;  /* 0x002d400801007387 */ /* 0x0001e40000100a00 */
[----:B0-----:R-:W3:Y:S01]  /*260e0*/  LDL.LU.64 R8, [R1+0x280] ;  /* 0x0002800001087983 */ /* 0x001ee20000300a00 */
[----:B------:R-:W3:Y:S02]  /*260f0*/  LDL.LU.64 R10, [R1+0x288] ;  /* 0x00028800010a7983 */ /* 0x000ee40000300a00 */
[----:B------:R-:W2:Y:S02]  /*26100*/  LDL.LU.64 R26, [R1+0x2d68] ;  /* 0x002d6800011a7983 */ /* 0x000ea40000300a00 */
[----:B------:R-:W2:Y:S01]  /*26110*/  LDL.LU.64 R24, [R1+0x2d60] ;  /* 0x002d600001187983 */ /* 0x000ea20000300a00 */
[----:B------:R-:W-:Y:S01]  /*26120*/  STL.64 [R1+0x90], R12 ;  /* 0x0000900c01007387 */ /* 0x000fe20000100a00 */
[----:B------:R2:W-:Y:S02]  /*26130*/  STL.64 [R1+0x98], R14 ;  /* 0x0000980e01007387 */ /* 0x0005e40000100a00 */
[----:B--2---:R-:W-:Y:S01]  /*26140*/  HMMA.16816.F32.BF16 R12, R24, R4, R20 ;  /* 0x00000004180c723c */ /* 0x004fe20000041814 */
[----:B------:R-:W2:Y:S01]  /*26150*/  LDL.LU.64 R20, [R1+0x270] ;  /* 0x0002700001147983 */ /* 0x000ea20000300a00 */
[----:B------:R-:W2:Y:S11]  /*26160*/  LDL.LU.64 R22, [R1+0x278] ;  /* 0x0002780001167983 */ /* 0x000eb60000300a00 */
[----:B------:R-:W-:Y:S10]  /*26170*/  @!UPT UIADD3 URZ, URZ, URZ, URZ ;  /* 0x0000003f3f3ff290 */ /* 0x000ff4000fffe03f */
[----:B------:R-:W-:Y:S01]  /*26180*/  STL.64 [R1+0x80], R12 ;  /* 0x0000800c01007387 */ /* 0x000fe20000100a00 */
[----:B------:R-:W-:Y:S02]  /*26190*/  STL.64 [R1+0x88], R14 ;  /* 0x0000880e01007387 */ /* 0x000fe40000100a00 */
[----:B------:R-:W0:Y:S04]  /*261a0*/  LDSM.16.MT88.4 R12, [R29+0x4000] ;  /* 0x004000001d0c783b */ /* 0x000e280000004200 */
[----:B0-----:R-:W-:Y:S02]  /*261b0*/  IMAD.MOV.U32 R6, RZ, RZ, R14 ;  /* 0x000000ffff067224 */ /* 0x001fe400078e000e */
[----:B------:R-:W-:Y:S02]  /*261c0*/  IMAD.MOV.U32 R7, RZ, RZ, R15 ;  /* 0x000000ffff077224 */ /* 0x000fe400078e000f */
[----:B------:R-:W-:-:S02]  /*261d0*/  IMAD.MOV.U32 R18, RZ, RZ, R12 ;  /* 0x000000ffff127224 */ /* 0x000fc400078e000c */
[----:B------:R-:W-:Y:S01]  /*261e0*/  IMAD.MOV.U32 R19, RZ, RZ, R13 ;  /* 0x000000ffff137224 */ /* 0x000fe200078e000d */
[----:B------:R-:W4:Y:S01]  /*261f0*/  LDL.LU.64 R14, [R1+0x2d58] ;  /* 0x002d5800010e7983 */ /* 0x000f220000300a00 */
[----:B------:R-:W3:Y:S03]  /*26200*/  LDL.LU.64 R12, [R1+0x2d50] ;  /* 0x002d5000010c7983 */ /* 0x000ee60000300a00 */
[----:B------:R-:W-:Y:S01]  /*26210*/  STL [R1+0x2cac], R19 ;  /* 0x002cac1301007387 */ /* 0x000fe20000100800 */
[----:B------:R-:W-:Y:S02]  /*26220*/  STL [R1+0x2ca8], R6 ;  /* 0x002ca80601007387 */ /* 0x000fe40000100800 */
[----:B------:R-:W-:Y:S02]  /*26230*/  STL [R1+0x2ca4], R7 ;  /* 0x002ca40701007387 */ /* 0x000fe40000100800 */
[----:B------:R0:W-:Y:S02]  /*26240*/  STL.64 [R1+0x2d38], R4 ;  /* 0x002d380401007387 */ /* 0x0001e40000100a00 */
[----:B0-----:R-:W2:Y:S01]  /*26250*/  LDL.LU.64 R4, [R1+0x260] ;  /* 0x0002600001047983 */ /* 0x001ea20000300a00 */
[----:B------:R-:W2:Y:S01]  /*26260*/  LDL.LU.64 R6, [R1+0x268] ;  /* 0x0002680001067983 */ /* 0x000ea20000300a00 */
[C---:B---3--:R-:W-:Y:S11]  /*26270*/  HMMA.16816.F32.BF16 R8, R24.reuse, R12, R8 ;  /* 0x0000000c1808723c */ /* 0x048ff60000041808 */
[----:B------:R-:W-:Y:S11]  /*26280*/  @!UPT UIADD3 URZ, URZ, URZ, URZ ;  /* 0x0000003f3f3ff290 */ /* 0x000ff6000fffe03f */
[----:B------:R-:W-:Y:S01]  /*26290*/  @!UPT UIADD3 URZ, URZ, URZ, URZ ;  /* 0x0000003f3f3ff290 */ /* 0x000fe2000fffe03f */
[----:B------:R-:W-:Y:S01]  /*262a0*/  STL.64 [R1+0x70], R8 ;  /* 0x0000700801007387 */ /* 0x000fe20000100a00 */
[----:B------:R0:W-:Y:S03]  /*262b0*/  STL.64 [R1+0x78], R10 ;  /* 0x0000780a01007387 */ /* 0x0001e60000100a00 */
[----:B0-----:R-:W3:Y:S01]  /*262c0*/  LDL.LU.64 R10, [R1+0x2d48] ;  /* 0x002d4800010a7983 */ /* 0x001ee20000300a00 */
[----:B------:R-:W2:Y:S02]  /*262d0*/  LDL.LU.64 R8, [R1+0x2d40] ;  /* 0x002d400001087983 */ /* 0x000ea40000300a00 */
[----:B----4-:R-:W-:Y:S02]  /*262e0*/  STL.64 [R1+0x2d20], R14 ;  /* 0x002d200e01007387 */ /* 0x010fe40000100a00 */
[----:B------:R0:W-:Y:S02]  /*262f0*/  STL.64 [R1+0x2d18], R12 ;  /* 0x002d180c01007387 */ /* 0x0001e40000100a00 */
[----:B0-----:R-:W4:Y:S01]  /*26300*/  LDL.LU.64 R12, [R1+0x1e0] ;  /* 0x0001e000010c7983 */ /* 0x001f220000300a00 */
[----:B------:R-:W4:Y:S01]  /*26310*/  LDL.LU.64 R14, [R1+0x1e8] ;  /* 0x0001e800010e7983 */ /* 0x000f220000300a00 */
[C---:B--2---:R-:W-:Y:S02]  /*26320*/  HMMA.16816.F32.BF16 R20, R24.reuse, R8, R20 ;  /* 0x000000081814723c */ /* 0x044fe40000041814 */
[----:B---3--:R-:W-:Y:S01]  /*26330*/  STL.64 [R1+0x2d10], R10 ;  /* 0x002d100a01007387 */ /* 0x008fe20000100a00 */
[----:B------:R0:W-:Y:S11]  /*26340*/  STL.64 [R1+0x2d08], R8 ;  /* 0x002d080801007387 */ /* 0x0001f60000100a00 */
[----:B------:R-:W-:Y:S09]  /*26350*/  @!UPT UIADD3 URZ, URZ, URZ, URZ ;  /* 0x0000003f3f3ff290 */ /* 0x000ff2000fffe03f */
[----:B------:R1:W-:Y:S01]  /*26360*/  STL.64 [R1+0x60], R20 ;  /* 0x0000601401007387 */ /* 0x0003e20000100a00 */
[----:B------:R2:W-:Y:S02]  /*26370*/  STL.64 [R1+0x68], R22 ;  /* 0x0000681601007387 */ /* 0x0005e40000100a00 */
[----:B0-----:R-:W3:Y:S02]  /*26380*/  LDL.LU.64 R8, [R1+0x1f0] ;  /* 0x0001f00001087983 */ /* 0x001ee40000300a00 */
[----:B------:R-:W3:Y:S01]  /*26390*/  LDL.LU.64 R10, [R1+0x1f8] ;  /* 0x0001f800010a7983 */ /* 0x000ee20000300a00 */
[----:B-1----:R-:W3:Y:S01]  /*263a0*/  LDL.LU.64 R20, [R1+0x200] ;  /* 0x0002000001147983 */ /* 0x002ee20000300a00 */
[----:B--2---:R-:W2:Y:S01]  /*263b0*/  LDL.LU.64 R22, [R1+0x208] ;  /* 0x0002080001167983 */ /* 0x004ea20000300a00 */
[----:B------:R-:W-:Y:S02]  /*263c0*/  HMMA.16816.F32.BF16 R24, R24, R16, R4 ;  /* 0x000000101818723c */ /* 0x000fe40000041804 */
[----:B--2---:R-:W-:Y:S01]  /*263d0*/  STL.64 [R1+0x2d00], R22 ;  /* 0x002d001601007387 */ /* 0x004fe20000100a00 */
[----:B---3--:R0:W-:Y:S03]  /*263e0*/  STL.64 [R1+0x2cf8], R20 ;  /* 0x002cf81401007387 */ /* 0x0081e60000100a00 */
[----:B0-----:R-:W2:Y:S01]  /*263f0*/  LDL.LU.64 R20, [R1+0x210] ;  /* 0x0002100001147983 */ /* 0x001ea20000300a00 */
[----:B------:R-:W2:Y:S02]  /*26400*/  LDL.LU.64 R22, [R1+0x218] ;  /* 0x0002180001167983 */ /* 0x000ea40000300a00 */
[----:B------:R-:W4:Y:S11]  /*26410*/  LDL.LU.64 R4, [R1+0x2d38] ;  /* 0x002d380001047983 */ /* 0x000f360000300a00 */
[----:B------:R-:W-:Y:S03]  /*26420*/  @!UPT UIADD3 URZ, URZ, URZ, URZ ;  /* 0x0000003f3f3ff290 */ /* 0x000fe6000fffe03f */
[----:B------:R-:W-:Y:S01]  /*26430*/  STL.64 [R1+0xa0], R24 ;  /* 0x0000a01801007387 */ /* 0x000fe20000100a00 */
[----:B------:R0:W-:Y:S04]  /*26440*/  STL.64 [R1+0xa8], R26 ;  /* 0x0000a81a01007387 */ /* 0x0001e80000100a00 */
[----:B0-----:R-:W4:Y:S01]  /*26450*/  LDL.LU.64 R26, [R1+0x2d30] ;  /* 0x002d3000011a7983 */ /* 0x001f220000300a00 */
[----:B------:R-:W4:Y:S02]  /*26460*/  LDL.LU.64 R24, [R1+0x2d28] ;  /* 0x002d280001187983 */ /* 0x000f240000300a00 */
[C---:B----4-:R-:W-:Y:S11]  /*26470*/  HMMA.16816.F32.BF16 R12, R24.reuse, R4, R12 ;  /* 0x00000004180c723c */ /* 0x050ff6000004180c */
[----:B------:R-:W-:Y:S11]  /*26480*/  @!UPT UIADD3 URZ, URZ, URZ, URZ ;  /* 0x0000003f3f3ff290 */ /* 0x000ff6000fffe03f */
[----:B------:R-:W-:Y:S01]  /*26490*/  @!UPT UIADD3 URZ, URZ, URZ, URZ ;  /* 0x0000003f3f3ff290 */ /* 0x000fe2000fffe03f */
[----:B------:R-:W-:Y:S01]  /*264a0*/  STL.64 [R1+0x1e0], R12 ;  /* 0x0001e00c01007387 */ /* 0x000fe20000100a00 */
[----:B------:R-:W-:Y:S02]  /*264b0*/  STL.64 [R1+0x1e8], R14 ;  /* 0x0001e80e01007387 */ /* 0x000fe40000100a00 */
[----:B------:R-:W0:Y:S02]  /*264c0*/  LDSM.16.MT88.4 R12, [R29+0x4080] ;  /* 0x004080001d0c783b */ /* 0x000e240000004200 */
[----:B0-----:R0:W-:Y:S02]  /*264d0*/  STL [R1+0x4c], R15 ;  /* 0x00004c0f01007387 */ /* 0x0011e40000100800 */
[----:B------:R-:W-:Y:S02]  /*264e0*/  IMAD.MOV.U32 R7, RZ, RZ, R14 ;  /* 0x000000ffff077224 */ /* 0x000fe400078e000e */
[----:B------:R-:W-:Y:S02]  /*264f0*/  IMAD.MOV.U32 R19, RZ, RZ, R12 ;  /* 0x000000ffff137224 */ /* 0x000fe400078e000c */
[----:B------:R-:W-:Y:S01]  /*26500*/  IMAD.MOV.U32 R6, RZ, RZ, R13 ;  /* 0x000000ffff067224 */ /* 0x000fe200078e000d */
[----:B0-----:R-:W3:Y:S01]  /*26510*/  LDL.LU.64 R14, [R1+0x2d20] ;  /* 0x002d2000010e7983 */ /* 0x001ee20000300a00 */
[----:B------:R-:W4:Y:S02]  /*26520*/  LDL.LU.64 R12, [R1+0x2d18] ;  /* 0x002d1800010c7983 */ /* 0x000f240000300a00 */
[C---:B----4-:R-:W-:Y:S11]  /*26530*/  HMMA.16816.F32.BF16 R8, R24.reuse, R12, R8 ;  /* 0x0000000c1808723c */ /* 0x050ff60000041808 */
[----:B------:R-:W-:Y:S11]  /*26540*/  @!UPT UIADD3 URZ, URZ, URZ, URZ ;  /* 0x0000003f3f3ff290 */ /* 0x000ff6000fffe03f */
[----:B------:R-:W-:Y:S01]  /*26550*/  @!UPT UIADD3 URZ, URZ, URZ, URZ ;  /* 0x0000003f3f3ff290 */ /* 0x000fe2000fffe03f */
[----:B------:R-:W-:Y:S01]  /*26560*/  STL.64 [R1+0x1f0], R8 ;  /* 0x0001f00801007387 */ /* 0x000fe20000100a00 */
[----:B------:R0:W-:Y:S03]  /*26570*/  STL.64 [R1+0x1f8], R10 ;  /* 0x0001f80a01007387 */ /* 0x0001e60000100a00 */
[----:B0-----:R-:W4:Y:S01]  /*26580*/  LDL.LU.64 R10, [R1+0x2d10] ;  /* 0x002d1000010a7983 */ /* 0x001f220000300a00 */
[----:B------:R-:W2:Y:S02]  /*26590*/  LDL.LU.64 R8, [R1+0x2d08] ;  /* 0x002d080001087983 */ /* 0x000ea40000300a00 */
[----:B---3--:R-:W-:Y:S02]  /*265a0*/  STL.64 [R1+0x2ce0], R14 ;  /* 0x002ce00e01007387 */ /* 0x008fe40000100a00 */
[----:B------:R0:W-:Y:S02]  /*265b0*/  STL.64 [R1+0x2cd8], R12 ;  /* 0x002cd80c01007387 */ /* 0x0001e40000100a00 */
[----:B0-----:R-:W3:Y:S01]  /*265c0*/  LDL.LU.64 R12, [R1+0x220] ;  /* 0x00022000010c7983 */ /* 0x001ee20000300a00 */
[----:B------:R-:W3:Y:S01]  /*265d0*/  LDL.LU.64 R14, [R1+0x228] ;  /* 0x00022800010e7983 */ /* 0x000ee20000300a00 */
[C---:B--2---:R-:W-:Y:S11]  /*265e0*/  HMMA.16816.F32.BF16 R20, R24.reuse, R8, R20 ;  /* 0x000000081814723c */ /* 0x044ff60000041814 */
[----:B------:R-:W-:Y:S11]  /*265f0*/  @!UPT UIADD3 URZ, URZ, URZ, URZ ;  /* 0x0000003f3f3ff290 */ /* 0x000ff6000fffe03f */
[----:B------:R-:W-:Y:S01]  /*26600*/  @!UPT UIADD3 URZ, URZ, URZ, URZ ;  /* 0x0000003f3f3ff290 */ /* 0x000fe2000fffe03f */
[----:B------:R-:W-:Y:S01]  /*26610*/  STL.64 [R1+0x210], R20 ;  /* 0x0002101401007387 */ /* 0x000fe20000100a00 */
[----:B------:R0:W-:Y:S03]  /*26620*/  STL.64 [R1+0x218], R22 ;  /* 0x0002181601007387 */ /* 0x0001e60000100a00 */
[----:B0-----:R-:W2:Y:S01]  /*26630*/  LDL.LU.64 R22, [R1+0x2d00] ;  /* 0x002d000001167983 */ /* 0x001ea20000300a00 */
[----:B------:R-:W2:Y:S02]  /*26640*/  LDL.LU.64 R20, [R1+0x2cf8] ;  /* 0x002cf80001147983 */ /* 0x000ea40000300a00 */
[----:B----4-:R-:W-:Y:S02]  /*26650*/  STL.64 [R1+0x2cd0], R10 ;  /* 0x002cd00a01007387 */ /* 0x010fe40000100a00 */
[----:B------:R0:W-:Y:S02]  /*26660*/  STL.64 [R1+0x2cc8], R8 ;  /* 0x002cc80801007387 */ /* 0x0001e40000100a00 */
[----:B0-----:R-:W4:Y:S01]  /*26670*/  LDL.LU.64 R8, [R1+0x250] ;  /* 0x0002500001087983 */ /* 0x001f220000300a00 */
[----:B------:R-:W4:Y:S01]  /*26680*/  LDL.LU.64 R10, [R1+0x258] ;  /* 0x00025800010a7983 */ /* 0x000f220000300a00 */
[----:B--2---:R-:W-:Y:S02]  /*26690*/  HMMA.16816.F32.BF16 R24, R24, R16, R20 ;  /* 0x000000101818723c */ /* 0x004fe40000041814 */
[----:B------:R-:W3:Y:S01]  /*266a0*/  LDL.LU.64 R22, [R1+0x2cf0] ;  /* 0x002cf00001167983 */ /* 0x000ee20000300a00 */
[----:B------:R-:W3:Y:S02]  /*266b0*/  LDL.LU.64 R20, [R1+0x2ce8] ;  /* 0x002ce80001147983 */ /* 0x000ee40000300a00 */
[----:B------:R-:W-:Y:S02]  /*266c0*/  STL.64 [R1+0x2cb8], R18 ;  /* 0x002cb81201007387 */ /* 0x000fe40000100a00 */
[----:B------:R0:W-:Y:S11]  /*266d0*/  STL.64 [R1+0x2cb0], R16 ;  /* 0x002cb01001007387 */ /* 0x0001f60000100a00 */
[----:B------:R-:W-:Y:S05]  /*266e0*/  @!UPT UIADD3 URZ, URZ, URZ, URZ ;  /* 0x0000003f3f3ff290 */ /* 0x000fea000fffe03f */
[----:B------:R1:W-:Y:S01]  /*266f0*/  STL.64 [R1+0x200], R24 ;  /* 0x0002001801007387 */ /* 0x0003e20000100a00 */
[----:B------:R2:W-:Y:S01]  /*26700*/  STL.64 [R1+0x208], R26 ;  /* 0x0002081a01007387 */ /* 0x0005e20000100a00 */
[----:B---3--:R-:W-:Y:S11]  /*26710*/  HMMA.16816.F32.BF16 R12, R20, R4, R12 ;  /* 0x00000004140c723c */ /* 0x008ff6000004180c */
[----:B------:R-:W-:Y:S11]  /*26720*/  @!UPT UIADD3 URZ, URZ, URZ, URZ ;  /* 0x0000003f3f3ff290 */ /* 0x000ff6000fffe03f */
[----:B------:R-:W-:Y:S01]  /*26730*/  @!UPT UIADD3 URZ, URZ, URZ, URZ ;  /* 0x0000003f3f3ff290 */ /* 0x000fe2000fffe03f */
[----:B------:R-:W-:Y:S01]  /*26740*/  STL [R1+0x220], R12 ;  /* 0x0002200c01007387 */ /* 0x000fe20000100800 */
[----:B------:R-:W-:Y:S02]  /*26750*/  IMAD.MOV.U32 R3, RZ, RZ, R13 ;  /* 0x000000ffff037224 */ /* 0x000fe400078e000d */
[----:B------:R-:W-:Y:S02]  /*26760*/  IMAD.MOV.U32 R2, RZ, RZ, R14 ;  /* 0x000000ffff027224 */ /* 0x000fe400078e000e */
[----:B------:R-:W-:Y:S01]  /*26770*/  IMAD.MOV.U32 R0, RZ, RZ, R15 ;  /* 0x000000ffff007224 */ /* 0x000fe200078e000f */
[----:B0-----:R-:W3:Y:S04]  /*26780*/  LDL.LU.64 R16, [R1+0x240] ;  /* 0x0002400001107983 */ /* 0x001ee80000300a00 */
[----:B------:R-:W0:Y:S01]  /*26790*/  LDSM.16.MT88.4 R12, [R29+0x4100] ;  /* 0x004100001d0c783b */ /* 0x000e220000004200 */
[----:B------:R-:W3:Y:S02]  /*267a0*/  LDL.LU.64 R18, [R1+0x248] ;  /* 0x0002480001127983 */ /* 0x000ee40000300a00 */
[----:B-1----:R-:W3:Y:S02]  /*267b0*/  LDL.LU.64 R24, [R1+0x230] ;  /* 0x0002300001187983 */ /* 0x002ee40000300a00 */
[----:B--2---:R-:W2:Y:S01]  /*267c0*/  LDL.LU.64 R26, [R1+0x238] ;  /* 0x00023800011a7983 */ /* 0x004ea20000300a00 */
[----:B------:R-:W-:Y:S01]  /*267d0*/  STL [R1+0x2bd8], R0 ;  /* 0x002bd80001007387 */ /* 0x000fe20000100800 */
[----:B------:R-:W-:Y:S02]  /*267e0*/  STL [R1+0x2bd4], R2 ;  /* 0x002bd40201007387 */ /* 0x000fe40000100800 */
[----:B------:R-:W-:Y:S01]  /*267f0*/  STL [R1+0x2bd0], R3 ;  /* 0x002bd00301007387 */ /* 0x000fe20000100800 */
[----:B0-----:R-:W-:Y:S01]  /*26800*/  STL.64 [R1+0x30], R12 ;  /* 0x0000300c01007387 */ /* 0x001fe20000100a00 */
[----:B------:R0:W-:Y:S02]  /*26810*/  STL [R1+0x3c], R15 ;  /* 0x00003c0f01007387 */ /* 0x0001e40000100800 */
[----:B------:R-:W-:-:S02]  /*26820*/  IMAD.MOV.U32 R28, RZ, RZ, R14 ;  /* 0x000000ffff1c7224 */ /* 0x000fc400078e000e */
[----:B0-----:R-:W2:Y:S01]  /*26830*/  LDL.LU.64 R14, [R1+0x2ce0] ;  /* 0x002ce000010e7983 */ /* 0x001ea20000300a00 */
[----:B------:R-:W4:Y:S02]  /*26840*/  LDL.LU.64 R12, [R1+0x2cd8] ;  /* 0x002cd800010c7983 */ /* 0x000f240000300a00 */
[C---:B----4-:R-:W-:Y:S11]  /*26850*/  HMMA.16816.F32.BF16 R8, R20.reuse, R12, R8 ;  /* 0x0000000c1408723c */ /* 0x050ff60000041808 */
[----:B------:R-:W-:Y:S11]  /*26860*/  @!UPT UIADD3 URZ, URZ, URZ, URZ ;  /* 0x0000003f3f3ff290 */ /* 0x000ff6000fffe03f */
[----:B------:R-:W-:Y:S01]  /*26870*/  @!UPT UIADD3 URZ, URZ, URZ, URZ ;  /* 0x0000003f3f3ff290 */ /* 0x000fe2000fffe03f */
[----:B------:R-:W-:Y:S01]  /*26880*/  STL.64 [R1+0x250], R8 ;  /* 0x0002500801007387 */ /* 0x000fe20000100a00 */
[----:B------:R0:W-:Y:S03]  /*26890*/  STL.64 [R1+0x258], R10 ;  /* 0x0002580a01007387 */ /* 0x0001e60000100a00 */
[----:B0-----:R-:W4:Y:S01]  /*268a0*/  LDL.LU.64 R10, [R1+0x2cd0] ;  /* 0x002cd000010a7983 */ /* 0x001f220000300a00 */
[----:B------:R-:W3:Y:S02]  /*268b0*/  LDL.LU.64 R8, [R1+0x2cc8] ;  /* 0x002cc80001087983 */ /* 0x000ee40000300a00 */
[----:B--2---:R0:W-:Y:S01]  /*268c0*/  STL.64 [R1+0x2c80], R14 ;  /* 0x002c800e01007387 */ /* 0x0041e20000100a00 */
[C---:B---3--:R-:W-:Y:S01]  /*268d0*/  HMMA.16816.F32.BF16 R16, R20.reuse, R8, R16 ;  /* 0x000000081410723c */ /* 0x048fe20000041810 */
[----:B----4-:R-:W-:Y:S02]  /*268e0*/  IMAD.MOV.U32 R12, RZ, RZ, R11 ;  /* 0x000000ffff0c7224 */ /* 0x010fe400078e000b */
[----:B------:R-:W2:Y:S01]  /*268f0*/  LDL.LU R11, [R1+0x2cc0] ;  /* 0x002cc000010b7983 */ /* 0x000ea20000300800 */
[----:B------:R-:W3:Y:S02]  /*26900*/  LDL.LU R13, [R1+0x1b4] ;  /* 0x0001b400010d7983 */ /* 0x000ee40000300800 */
[----:B0-----:R-:W3:Y:S02]  /*26910*/  LDL.LU R14, [R1+0x1b8] ;  /* 0x0001b800010e7983 */ /* 0x001ee40000300800 */
[----:B------:R-:W3:Y:S11]  /*26920*/  LDL.LU R15, [R1+0x1bc] ;  /* 0x0001bc00010f7983 */ /* 0x000ef60000300800 */
[----:B------:R-:W-:Y:S04]  /*26930*/  @!UPT UIADD3 URZ, URZ, URZ, URZ ;  /* 0x0000003f3f3ff290 */ /* 0x000fe8000fffe03f */
[----:B------:R-:W-:Y:S01]  /*26940*/  STL.64 [R1+0x270], R16 ;  /* 0x0002701001007387 */ /* 0x000fe20000100a00 */
[----:B------:R0:W-:Y:S03]  /*26950*/  STL.64 [R1+0x278], R18 ;  /* 0x0002781201007387 */ /* 0x0001e60000100a00 */
[----:B0-----:R-:W4:Y:S01]  /*26960*/  LDL.LU.64 R18, [R1+0x2cb8] ;  /* 0x002cb80001127983 */ /* 0x001f220000300a00 */
[----:B------:R-:W3:Y:S03]  /*26970*/  LDL.LU.64 R16, [R1+0x2cb0] ;  /* 0x002cb00001107983 */ /* 0x000ee60000300a00 */
[----:B--2---:R-:W-:Y:S02]  /*26980*/  STL.64 [R1+0x2c78], R10 ;  /* 0x002c780a01007387 */ /* 0x004fe40000100a00 */
[----:B------:R-:W0:Y:S01]  /*26990*/  LDSM.16.MT88.4 R8, [R29+0x4180] ;  /* 0x004180001d08783b */ /* 0x000e220000004200 */
[----:B---3--:R-:W-:Y:S11]  /*269a0*/  HMMA.16816.F32.BF16 R24, R20, R16, R24 ;  /* 0x000000101418723c */ /* 0x008ff60000041818 */
[----:B------:R-:W-:Y:S11]  /*269b0*/  @!UPT UIADD3 URZ, URZ, URZ, URZ ;  /* 0x0000003f3f3ff290 */ /* 0x000ff6000fffe03f */
[----:B------:R-:W-:Y:S01]  /*269c0*/  @!UPT UIADD3 URZ, URZ, URZ, URZ ;  /* 0x0000003f3f3ff290 */ /* 0x000fe2000fffe03f */
[----:B------:R4:W-:Y:S01]  /*269d0*/  STL.64 [R1+0x260], R24 ;  /* 0x0002601801007387 */ /* 0x0009e20000100a00 */
[----:B------:R-:W-:Y:S02]  /*269e0*/  IMAD.MOV.U32 R5, RZ, RZ, R26 ;  /* 0x000000ffff057224 */ /* 0x000fe400078e001a */
[----:B------:R-:W-:Y:S02]  /*269f0*/  IMAD.MOV.U32 R26, RZ, RZ, R7 ;  /* 0x000000ffff1a7224 */ /* 0x000fe400078e0007 */
[----:B------:R-:W-:Y:S02]  /*26a00*/  IMAD.MOV.U32 R4, RZ, RZ, R27 ;  /* 0x000000ffff047224 */ /* 0x000fe400078e001b */
[----:B----4-:R-:W-:Y:S02]  /*26a10*/  IMAD.MOV.U32 R24, RZ, RZ, R19 ;  /* 0x000000ffff187224 */ /* 0x010fe400078e0013 */
[----:B------:R-:W-:Y:S01]  /*26a20*/  IMAD.MOV.U32 R25, RZ, RZ, R6 ;  /* 0x000000ffff197224 */ /* 0x000fe200078e0006 */
[----:B------:R-:W2:Y:S01]  /*26a30*/  LDL.LU R19, [R1+0x2cac] ;  /* 0x002cac0001137983 */ /* 0x000ea20000300800 */
[----:B------:R-:W3:Y:S02]  /*26a40*/  LDL.LU R6, [R1+0x2ca8] ;  /* 0x002ca80001067983 */ /* 0x000ee40000300800 */
[----:B------:R-:W4:Y:S02]  /*26a50*/  LDL.LU R7, [R1+0x2ca4] ;  /* 0x002ca40001077983 */ /* 0x000f240000300800 */
[----:B------:R-:W2:Y:S02]  /*26a60*/  LDL.LU R27, [R1+0x4c] ;  /* 0x00004c00011b7983 */ /* 0x000ea40000300800 */
[----:B0-----:R-:W-:-:S02]  /*26a70*/  IMAD.MOV.U32 R0, RZ, RZ, R9 ;  /* 0x000000ffff007224 */ /* 0x001fc400078e0009 */
[----:B------:R-:W-:Y:S02]  /*26a80*/  IMAD.MOV.U32 R2, RZ, RZ, R10 ;  /* 0x000000ffff027224 */ /* 0x000fe400078e000a */
[----:B------:R-:W-:Y:S01]  /*26a90*/  IMAD.MOV.U32 R3, RZ, RZ, R11 ;  /* 0x000000ffff037224 */ /* 0x000fe200078e000b */
[----:B--2---:R-:W-:Y:S01]  /*26aa0*/  STL.64 [R1+0x2c50], R26 ;  /* 0x002c501a01007387 */ /* 0x004fe20000100a00 */
[----:B------:R0:W-:Y:S02]  /*26ab0*/  STL.64 [R1+0x2c48], R24 ;  /* 0x002c481801007387 */ /* 0x0001e40000100a00 */
[----:B0-----:R-:W-:Y:S02]  /*26ac0*/  IMAD.MOV.U32 R24, RZ, RZ, R18 ;  /* 0x000000ffff187224 */ /* 0x001fe400078e0012 */
[----:B------:R-:W-:Y:S01]  /*26ad0*/  IMAD.MOV.U32 R25, RZ, RZ, R19 ;  /* 0x000000ffff197224 */ /* 0x000fe200078e0013 */
[----:B------:R-:W2:Y:S01]  /*26ae0*/  LDL.LU R18, [R1+0x2ca0] ;  /* 0x002ca00001127983 */ /* 0x000ea20000300800 */
[----:B------:R-:W2:Y:S02]  /*26af0*/  LDL.LU R19, [R1+0x2c9c] ;  /* 0x002c9c0001137983 */ /* 0x000ea40000300800 */
[----:B---3--:R-:W-:-:S02]  /*26b00*/  IMAD.MOV.U32 R26, RZ, RZ, R6 ;  /* 0x000000ffff1a7224 */ /* 0x008fc400078e0006 */
[----:B----4-:R-:W-:Y:S01]  /*26b10*/  IMAD.MOV.U32 R27, RZ, RZ, R7 ;  /* 0x000000ffff1b7224 */ /* 0x010fe200078e0007 */
[----:B------:R-:W3:Y:S01]  /*26b20*/  LDL.LU R6, [R1+0x2c98] ;  /* 0x002c980001067983 */ /* 0x000ee20000300800 */
[----:B------:R-:W3:Y:S02]  /*26b30*/  LDL.LU R7, [R1+0x2c94] ;  /* 0x002c940001077983 */ /* 0x000ee40000300800 */
[----:B------:R-:W-:Y:S02]  /*26b40*/  STL [R1+0x2bf4], R4 ;  /* 0x002bf40401007387 */ /* 0x000fe40000100800 */
[----:B------:R-:W-:Y:S01]  /*26b50*/  STL [R1+0x2bf0], R5 ;  /* 0x002bf00501007387 */ /* 0x000fe20000100800 */
[----:B------:R-:W-:Y:S02]  /*26b60*/  STL [R1+0x20], R8 ;  /* 0x0000200801007387 */ /* 0x000fe40000100800 */
[----:B------:R-:W0:Y:S04]  /*26b70*/  LDSM.16.MT88.4 R8, [R29+0x4200] ;  /* 0x004200001d08783b */ /* 0x000e280000004200 */
[----:B------:R-:W-:Y:S02]  /*26b80*/  STL [R1+0x2c00], R3 ;  /* 0x002c000301007387 */ /* 0x000fe40000100800 */
[----:B------:R-:W-:Y:S01]  /*26b90*/  STL [R1+0x2bfc], R2 ;  /* 0x002bfc0201007387 */ /* 0x000fe20000100800 */
[----:B------:R-:W-:Y:S01]  /*26ba0*/  STL [R1+0x2bf8], R0 ;  /* 0x002bf80001007387 */ /* 0x000fe20000100800 */
[----:B------:R-:W-:-:S02]  /*26bb0*/  IMAD.MOV.U32 R22, RZ, RZ, R28 ;  /* 0x000000ffff167224 */ /* 0x000fc400078e001c */
[----:B0-----:R-:W-:Y:S01]  /*26bc0*/  IMAD.MOV.U32 R4, RZ, RZ, R10 ;  /* 0x000000ffff047224 */ /* 0x001fe200078e000a */
[----:B------:R3:W-:Y:S01]  /*26bd0*/  STL.64 [R1+0x10], R8 ;  /* 0x0000100801007387 */ /* 0x0007e20000100a00 */
[----:B------:R-:W-:-:S03]  /*26be0*/  IMAD.MOV.U32 R5, RZ, RZ, R11 ;  /* 0x000000ffff057224 */ /* 0x000fc600078e000b */
[----:B------:R-:W-:Y:S01]  /*26bf0*/  STL [R1+0x2c04], R4 ;  /* 0x002c040401007387 */ /* 0x000fe20000100800 */
[----:B---3--:R-:W-:Y:S03]  /*26c00*/  HMMA.16816.F32.BF16 R8, R24, R6, R12 ;  /* 0x000000061808723c */ /* 0x008fe6000004180c */
[----:B------:R-:W0:Y:S11]  /*26c10*/  LDSM.16.MT88.4 R12, [R29+0x4280] ;  /* 0x004280001d0c783b */ /* 0x000e360000004200 */
[----:B------:R-:W-:Y:S10]  /*26c20*/  @!UPT UIADD3 URZ, URZ, URZ, URZ ;  /* 0x0000003f3f3ff290 */ /* 0x000ff4000fffe03f */
[----:B------:R-:W-:Y:S02]  /*26c30*/  IMAD.MOV.U32 R17, RZ, RZ, R10 ;  /* 0x000000ffff117224 */ /* 0x000fe400078e000a */
[----:B------:R-:W-:Y:S01]  /*26c40*/  IMAD.MOV.U32 R16, RZ, RZ, R11 ;  /* 0x000000ffff107224 */ /* 0x000fe200078e000b */
[----:B------:R-:W-:Y:S01]  /*26c50*/  STL.64 [R1+0x2f0], R8 ;  /* 0x0002f00801007387 */ /* 0x000fe20000100a00 */
[----:B--2---:R-:W-:Y:S03]  /*26c60*/  STL.64 [R1+0x2c70], R18 ;  /* 0x002c701201007387 */ /* 0x004fe60000100a00 */
[----:B------:R-:W-:Y:S01]  /*26c70*/  STL.64 [R1+0x2c68], R16 ;  /* 0x002c681001007387 */ /* 0x000fe20000100a00 */
[----:B------:R-:W2:Y:S02]  /*26c80*/  LDL.LU R20, [R1+0x30] ;  /* 0x0000300001147983 */ /* 0x000ea40000300800 */
[----:B------:R-:W2:Y:S02]  /*26c90*/  LDL.LU R21, [R1+0x34] ;  /* 0x0000340001157983 */ /* 0x000ea40000300800 */
[----:B------:R-:W3:Y:S01]  /*26ca0*/  LDL.LU R28, [R1+0x2c90] ;  /* 0x002c9000011c7983 */ /* 0x000ee20000300800 */
[----:B------:R-:W4:Y:S04]  /*26cb0*/  LDL.LU R23, [R1+0x3c] ;  /* 0x00003c0001177983 */ /* 0x000f280000300800 */
[----:B----4-:R-:W-:Y:S01]  /*26cc0*/  STL.64 [R1+0x2c10], R22 ;  /* 0x002c101601007387 */ /* 0x010fe20000100a00 */
[----:B--2---:R1:W-:Y:S03]  /*26cd0*/  STL.64 [R1+0x2c08], R20 ;  /* 0x002c081401007387 */ /* 0x0043e60000100a00 */
[----:B-1----:R-:W2:Y:S01]  /*26ce0*/  LDL.LU R20, [R1+0x100] ;  /* 0x0001000001147983 */ /* 0x002ea20000300800 */
[----:B------:R-:W2:Y:S02]  /*26cf0*/  LDL.LU R21, [R1+0x104] ;  /* 0x0001040001157983 */ /* 0x000ea40000300800 */
[----:B------:R-:W4:Y:S02]  /*26d00*/  LDL.LU R22, [R1+0x108] ;  /* 0x0001080001167983 */ /* 0x000f240000300800 */
[----:B---3--:R-:W-:-:S02]  /*26d10*/  IMAD.MOV.U32 R23, RZ, RZ, R28 ;  /* 0x000000ffff177224 */ /* 0x008fc400078e001c */
        /* <DEDUP_REMOVED lines=9> */
[----:B----4-:R-:W-:Y:S01]  /*26db0*/  STL.64 [R1+0x2c20], R22 ;  /* 0x002c201601007387 */ /* 0x010fe20000100a00 */
[----:B--2---:R1:W-:Y:S03]  /*26dc0*/  STL.64 [R1+0x2c18], R20 ;  /* 0x002c181401007387 */ /* 0x0043e60000100a00 */
[----:B-1----:R-:W2:Y:S01]  /*26dd0*/  LDL.LU R20, [R1+0x170] ;  /* 0x0001700001147983 */ /* 0x002ea20000300800 */
[----:B------:R-:W2:Y:S02]  /*26de0*/  LDL.LU R21, [R1+0x174] ;  /* 0x0001740001157983 */ /* 0x000ea40000300800 */
[----:B------:R-:W4:Y:S02]  /*26df0*/  LDL.LU R22, [R1+0x178] ;  /* 0x0001780001167983 */ /* 0x000f240000300800 */
[----:B------:R-:W4:Y:S02]  /*26e00*/  LDL.LU R23, [R1+0x17c] ;  /* 0x00017c0001177983 */ /* 0x000f240000300800 */
[----:B----4-:R-:W-:Y:S01]  /*26e10*/  STL.64 [R1+0x2c30], R22 ;  /* 0x002c301601007387 */ /* 0x010fe20000100a00 */
[----:B--2---:R1:W-:Y:S03]  /*26e20*/  STL.64 [R1+0x2c28], R20 ;  /* 0x002c281401007387 */ /* 0x0043e60000100a00 */
[----:B-1----:R-:W2:Y:S01]  /*26e30*/  LDL.LU R20, [R1+0x180] ;  /* 0x0001800001147983 */ /* 0x002ea20000300800 */
[----:B------:R-:W2:Y:S02]  /*26e40*/  LDL.LU R21, [R1+0x184] ;  /* 0x0001840001157983 */ /* 0x000ea40000300800 */
[----:B------:R-:W4:Y:S02]  /*26e50*/  LDL.LU R22, [R1+0x188] ;  /* 0x0001880001167983 */ /* 0x000f240000300800 */
[----:B---3--:R-:W-:-:S02]  /*26e60*/  IMAD.MOV.U32 R23, RZ, RZ, R28 ;  /* 0x000000ffff177224 */ /* 0x008fc400078e001c */
[----:B------:R-:W3:Y:S04]  /*26e70*/  LDL.LU R28, [R1+0x2c88] ;  /* 0x002c8800011c7983 */ /* 0x000ee80000300800 */
[----:B----4-:R-:W-:Y:S01]  /*26e80*/  STL.64 [R1+0x2c40], R22 ;  /* 0x002c401601007387 */ /* 0x010fe20000100a00 */
[----:B--2---:R1:W-:Y:S03]  /*26e90*/  STL.64 [R1+0x2c38], R20 ;  /* 0x002c381401007387 */ /* 0x0043e60000100a00 */
[----:B-1----:R-:W2:Y:S01]  /*26ea0*/  LDL.LU R20, [R1+0x190] ;  /* 0x0001900001147983 */ /* 0x002ea20000300800 */
[----:B------:R-:W2:Y:S02]  /*26eb0*/  LDL.LU R21, [R1+0x194] ;  /* 0x0001940001157983 */ /* 0x000ea40000300800 */
[----:B------:R-:W4:Y:S02]  /*26ec0*/  LDL.LU R22, [R1+0x198] ;  /* 0x0001980001167983 */ /* 0x000f240000300800 */
[----:B------:R-:W4:Y:S02]  /*26ed0*/  LDL.LU R23, [R1+0x19c] ;  /* 0x00019c0001177983 */ /* 0x000f240000300800 */
[----:B0-----:R-:W-:-:S02]  /*26ee0*/  IMAD.MOV.U32 R2, RZ, RZ, R14 ;  /* 0x000000ffff027224 */ /* 0x001fc400078e000e */
[----:B------:R-:W-:Y:S01]  /*26ef0*/  IMAD.MOV.U32 R0, RZ, RZ, R15 ;  /* 0x000000ffff007224 */ /* 0x000fe200078e000f */
[----:B----4-:R-:W-:Y:S01]  /*26f00*/  STL.64 [R1+0x2c60], R22 ;  /* 0x002c601601007387 */ /* 0x010fe20000100a00 */
[----:B--2---:R0:W-:Y:S03]  /*26f10*/  STL.64 [R1+0x2c58], R20 ;  /* 0x002c581401007387 */ /* 0x0041e60000100a00 */
[----:B0-----:R-:W2:Y:S01]  /*26f20*/  LDL.LU R20, [R1+0x1a0] ;  /* 0x0001a00001147983 */ /* 0x001ea20000300800 */
[----:B------:R-:W2:Y:S02]  /*26f30*/  LDL.LU R21, [R1+0x1a4] ;  /* 0x0001a40001157983 */ /* 0x000ea40000300800 */
[----:B------:R-:W2:Y:S02]  /*26f40*/  LDL.LU R22, [R1+0x1a8] ;  /* 0x0001a80001167983 */ /* 0x000ea40000300800 */
[----:B------:R-:W4:Y:S02]  /*26f50*/  LDL.LU.64 R14, [R1+0x2c80] ;  /* 0x002c8000010e7983 */ /* 0x000f240000300a00 */
[C---:B----4-:R-:W-:Y:S11]  /*26f60*/  HMMA.16816.F32.BF16 R8, R24.reuse, R14, R8 ;  /* 0x0000000e1808723c */ /* 0x050ff60000041808 */
[----:B------:R-:W-:Y:S11]  /*26f70*/  @!UPT UIADD3 URZ, URZ, URZ, URZ ;  /* 0x0000003f3f3ff290 */ /* 0x000ff6000fffe03f */
[----:B------:R-:W-:Y:S01]  /*26f80*/  @!UPT UIADD3 URZ, URZ, URZ, URZ ;  /* 0x0000003f3f3ff290 */ /* 0x000fe2000fffe03f */
[----:B------:R-:W-:Y:S01]  /*26f90*/  STL.64 [R1+0x340], R8 ;  /* 0x0003400801007387 */ /* 0x000fe20000100a00 */
[----:B------:R0:W-:Y:S03]  /*26fa0*/  STL.64 [R1+0x348], R10 ;  /* 0x0003480a01007387 */ /* 0x0001e60000100a00 */
[----:B0-----:R-:W4:Y:S02]  /*26fb0*/  LDL.LU.64 R10, [R1+0x2c78] ;  /* 0x002c7800010a7983 */ /* 0x001f240000300a00 */
[C---:B----4-:R-:W-:Y:S11]  /*26fc0*/  HMMA.16816.F32.BF16 R16, R24.reuse, R10, R16 ;  /* 0x0000000a1810723c */ /* 0x050ff60000041810 */
[----:B------:R-:W-:Y:S11]  /*26fd0*/  @!UPT UIADD3 URZ, URZ, URZ, URZ ;  /* 0x0000003f3f3ff290 */ /* 0x000ff6000fffe03f */
[----:B------:R-:W-:Y:S01]  /*26fe0*/  @!UPT UIADD3 URZ, URZ, URZ, URZ ;  /* 0x0000003f3f3ff290 */ /* 0x000fe2000fffe03f */
[----:B------:R-:W-:Y:S01]  /*26ff0*/  STL.64 [R1+0x330], R16 ;  /* 0x0003301001007387 */ /* 0x000fe20000100a00 */
[----:B------:R0:W-:Y:S03]  /*27000*/  STL.64 [R1+0x338], R18 ;  /* 0x0003381201007387 */ /* 0x0001e60000100a00 */
[----:B0-----:R-:W2:Y:S01]  /*27010*/  LDL.LU.64 R18, [R1+0x2c70] ;  /* 0x002c700001127983 */ /* 0x001ea20000300a00 */
[----:B---3--:R-:W-:Y:S02]  /*27020*/  IMAD.MOV.U32 R23, RZ, RZ, R28 ;  /* 0x000000ffff177224 */ /* 0x008fe400078e001c */
[----:B------:R-:W3:Y:S02]  /*27030*/  LDL.LU.64 R16, [R1+0x2c68] ;  /* 0x002c680001107983 */ /* 0x000ee40000300a00 */
[----:B------:R-:W-:Y:S02]  /*27040*/  IMAD.MOV.U32 R4, RZ, RZ, R12 ;  /* 0x000000ffff047224 */ /* 0x000fe400078e000c */
[----:B------:R-:W-:Y:S01]  /*27050*/  IMAD.MOV.U32 R3, RZ, RZ, R13 ;  /* 0x000000ffff037224 */ /* 0x000fe200078e000d */
[----:B--2---:R-:W-:Y:S01]  /*27060*/  HMMA.16816.F32.BF16 R24, R24, R18, R20 ;  /* 0x000000121818723c */ /* 0x004fe20000041814 */
[----:B------:R-:W2:Y:S01]  /*27070*/  LDL.LU.64 R22, [R1+0x2c60] ;  /* 0x002c600001167983 */ /* 0x000ea20000300a00 */
[----:B------:R-:W2:Y:S11]  /*27080*/  LDL.LU.64 R20, [R1+0x2c58] ;  /* 0x002c580001147983 */ /* 0x000eb60000300a00 */
[----:B------:R-:W-:Y:S10]  /*27090*/  @!UPT UIADD3 URZ, URZ, URZ, URZ ;  /* 0x0000003f3f3ff290 */ /* 0x000ff4000fffe03f */
[----:B------:R0:W-:Y:S01]  /*270a0*/  STL [R1+0x2e0], R24 ;  /* 0x0002e01801007387 */ /* 0x0001e20000100800 */
[----:B------:R-:W-:Y:S02]  /*270b0*/  IMAD.MOV.U32 R13, RZ, RZ, R26 ;  /* 0x000000ffff0d7224 */ /* 0x000fe400078e001a */
[----:B------:R-:W-:Y:S02]  /*270c0*/  IMAD.MOV.U32 R12, RZ, RZ, R27 ;  /* 0x000000ffff0c7224 */ /* 0x000fe400078e001b */
[----:B------:R-:W-:Y:S01]  /*270d0*/  IMAD.MOV.U32 R28, RZ, RZ, R25 ;  /* 0x000000ffff1c7224 */ /* 0x000fe200078e0019 */
[----:B------:R-:W2:Y:S04]  /*270e0*/  LDL.LU.64 R26, [R1+0x2c50] ;  /* 0x002c5000011a7983 */ /* 0x000ea80000300a00 */
[----:B0-----:R-:W2:Y:S01]  /*270f0*/  LDL.LU.64 R24, [R1+0x2c48] ;  /* 0x002c480001187983 */ /* 0x001ea20000300a00 */
[----:B------:R-:W-:Y:S02]  /*27100*/  STL [R1+0x2a38], R13 ;  /* 0x002a380d01007387 */ /* 0x000fe40000100800 */
[----:B------:R-:W-:Y:S02]  /*27110*/  STL [R1+0x2a34], R28 ;  /* 0x002a341c01007387 */ /* 0x000fe40000100800 */
[----:B------:R-:W-:Y:S01]  /*27120*/  STL [R1+0x2a30], R12 ;  /* 0x002a300c01007387 */ /* 0x000fe20000100800 */
[C---:B--2---:R-:W-:Y:S11]  /*27130*/  HMMA.16816.F32.BF16 R20, R24.reuse, R6, R20 ;  /* 0x000000061814723c */ /* 0x044ff60000041814 */
[----:B------:R-:W-:Y:S11]  /*27140*/  @!UPT UIADD3 URZ, URZ, URZ, URZ ;  /* 0x0000003f3f3ff290 */ /* 0x000ff6000fffe03f */
[----:B------:R-:W-:Y:S01]  /*27150*/  @!UPT UIADD3 URZ, URZ, URZ, URZ ;  /* 0x0000003f3f3ff290 */ /* 0x000fe2000fffe03f */
[----:B------:R0:W-:Y:S01]  /*27160*/  STL.64 [R1+0x2d8], R22 ;  /* 0x0002d81601007387 */ /* 0x0001e20000100a00 */
[----:B------:R-:W-:Y:S02]  /*27170*/  IMAD.MOV.U32 R8, RZ, RZ, R20 ;  /* 0x000000ffff087224 */ /* 0x000fe400078e0014 */
[----:B------:R-:W-:Y:S01]  /*27180*/  IMAD.MOV.U32 R9, RZ, RZ, R21 ;  /* 0x000000ffff097224 */ /* 0x000fe200078e0015 */
[----:B0-----:R-:W2:Y:S01]  /*27190*/  LDL.LU.64 R22, [R1+0x2c40] ;  /* 0x002c400001167983 */ /* 0x001ea20000300a00 */
[----:B------:R-:W2:Y:S03]  /*271a0*/  LDL.LU.64 R20, [R1+0x2c38] ;  /* 0x002c380001147983 */ /* 0x000ea60000300a00 */
        /* <DEDUP_REMOVED lines=15> */
[----:B------:R-:W-:Y:S01]  /*272a0*/  STL.64 [R1+0x310], R20 ;  /* 0x0003101401007387 */ /* 0x000fe20000100a00 */
[----:B------:R0:W-:Y:S02]  /*272b0*/  STL [R1+0x318], R22 ;  /* 0x0003181601007387 */ /* 0x0001e40000100800 */
[----:B------:R-:W-:Y:S02]  /*272c0*/  IMAD.MOV.U32 R13, RZ, RZ, R23 ;  /* 0x000000ffff0d7224 */ /* 0x000fe400078e0017 */
[----:B0-----:R-:W2:Y:S01]  /*272d0*/  LDL.LU.64 R22, [R1+0x2c20] ;  /* 0x002c200001167983 */ /* 0x001ea20000300a00 */
[----:B------:R-:W2:Y:S02]  /*272e0*/  LDL.LU.64 R20, [R1+0x2c18] ;  /* 0x002c180001147983 */ /* 0x000ea40000300a00 */
[----:B------:R-:W-:Y:S01]  /*272f0*/  STL [R1+0x2a44], R13 ;  /* 0x002a440d01007387 */ /* 0x000fe20000100800 */
[----:B--2---:R-:W-:Y:S01]  /*27300*/  HMMA.16816.F32.BF16 R24, R24, R18, R20 ;  /* 0x000000121818723c */ /* 0x004fe20000041814 */
[----:B------:R-:W2:Y:S01]  /*27310*/  LDL.LU.64 R22, [R1+0x2c10] ;  /* 0x002c100001167983 */ /* 0x000ea20000300a00 */
[----:B------:R-:W2:Y:S11]  /*27320*/  LDL.LU.64 R20, [R1+0x2c08] ;  /* 0x002c080001147983 */ /* 0x000eb60000300a00 */
[----:B------:R-:W-:Y:S10]  /*27330*/  @!UPT UIADD3 URZ, URZ, URZ, URZ ;  /* 0x0000003f3f3ff290 */ /* 0x000ff4000fffe03f */
[----:B------:R-:W-:Y:S01]  /*27340*/  STL.64 [R1+0x50], R24 ;  /* 0x0000501801007387 */ /* 0x000fe20000100a00 */
[----:B------:R-:W-:Y:S02]  /*27350*/  IMAD.MOV.U32 R12, RZ, RZ, R26 ;  /* 0x000000ffff0c7224 */ /* 0x000fe400078e001a */
[----:B------:R-:W-:Y:S02]  /*27360*/  IMAD.MOV.U32 R28, RZ, RZ, R27 ;  /* 0x000000ffff1c7224 */ /* 0x000fe400078e001b */
[----:B------:R-:W0:Y:S01]  /*27370*/  LDSM.16.MT88.4 R24, [R29+0x4300] ;  /* 0x004300001d18783b */ /* 0x000e220000004200 */
[----:B------:R-:W-:Y:S02]  /*27380*/  STL.64 [R1+0x2be8], R18 ;  /* 0x002be81201007387 */ /* 0x000fe40000100a00 */
[----:B---3--:R1:W-:Y:S02]  /*27390*/  STL.64 [R1+0x2be0], R16 ;  /* 0x002be01001007387 */ /* 0x0083e40000100a00 */
[----:B-1----:R-:W3:Y:S01]  /*273a0*/  LDL.LU R16, [R1+0x140] ;  /* 0x0001400001107983 */ /* 0x002ee20000300800 */
[----:B------:R-:W3:Y:S02]  /*273b0*/  LDL.LU R17, [R1+0x144] ;  /* 0x0001440001117983 */ /* 0x000ee40000300800 */
[----:B------:R-:W3:Y:S02]  /*273c0*/  LDL.LU R18, [R1+0x148] ;  /* 0x0001480001127983 */ /* 0x000ee40000300800 */
[----:B------:R-:W3:Y:S01]  /*273d0*/  LDL.LU R19, [R1+0x14c] ;  /* 0x00014c0001137983 */ /* 0x000ee20000300800 */
[----:B------:R-:W-:Y:S01]  /*273e0*/  STL [R1+0x2a54], R28 ;  /* 0x002a541c01007387 */ /* 0x000fe20000100800 */
[----:B------:R-:W-:Y:S03]  /*273f0*/  STL [R1+0x2a50], R12 ;  /* 0x002a500c01007387 */ /* 0x000fe60000100800 */
[----:B0-----:R-:W-:Y:S01]  /*27400*/  STL.64 [R1+0x2b08], R26 ;  /* 0x002b081a01007387 */ /* 0x001fe20000100a00 */
[----:B------:R0:W-:Y:S03]  /*27410*/  STL.64 [R1+0x2b00], R24 ;  /* 0x002b001801007387 */ /* 0x0001e60000100a00 */
[----:B0-----:R-:W2:Y:S01]  /*27420*/  LDL.LU R24, [R1+0x160] ;  /* 0x0001600001187983 */ /* 0x001ea20000300800 */
[----:B------:R-:W2:Y:S02]  /*27430*/  LDL.LU R25, [R1+0x164] ;  /* 0x0001640001197983 */ /* 0x000ea40000300800 */
[----:B------:R-:W2:Y:S02]  /*27440*/  LDL.LU R26, [R1+0x168] ;  /* 0x00016800011a7983 */ /* 0x000ea40000300800 */
[----:B------:R-:W2:Y:S02]  /*27450*/  LDL.LU R27, [R1+0x16c] ;  /* 0x00016c00011b7983 */ /* 0x000ea40000300800 */
[C---:B--2---:R-:W-:Y:S11]  /*27460*/  HMMA.16816.F32.BF16 R24, R20.reuse, R6, R24 ;  /* 0x000000061418723c */ /* 0x044ff60000041818 */
[----:B------:R-:W-:Y:S11]  /*27470*/  @!UPT UIADD3 URZ, URZ, URZ, URZ ;  /* 0x0000003f3f3ff290 */ /* 0x000ff6000fffe03f */
[----:B------:R-:W-:Y:S01]  /*27480*/  @!UPT UIADD3 URZ, URZ, URZ, URZ ;  /* 0x0000003f3f3ff290 */ /* 0x000fe2000fffe03f */
[----:B------:R-:W-:Y:S01]  /*27490*/  STL.64 [R1+0x40], R24 ;  /* 0x0000401801007387 */ /* 0x000fe20000100a00 */
[----:B------:R0:W-:Y:S02]  /*274a0*/  STL [R1+0x48], R26 ;  /* 0x0000481a01007387 */ /* 0x0001e40000100800 */
[----:B------:R-:W-:Y:S02]  /*274b0*/  IMAD.MOV.U32 R13, RZ, RZ, R27 ;  /* 0x000000ffff0d7224 */ /* 0x000fe400078e001b */
[----:B------:R-:W-:Y:S02]  /*274c0*/  IMAD.MOV.U32 R27, RZ, RZ, R0 ;  /* 0x000000ffff1b7224 */ /* 0x000fe400078e0000 */
[----:B0-----:R-:W-:Y:S02]  /*274d0*/  IMAD.MOV.U32 R26, RZ, RZ, R2 ;  /* 0x000000ffff1a7224 */ /* 0x001fe400078e0002 */
[----:B------:R-:W-:Y:S02]  /*274e0*/  IMAD.MOV.U32 R24, RZ, RZ, R4 ;  /* 0x000000ffff187224 */ /* 0x000fe400078e0004 */
[----:B------:R-:W-:Y:S01]  /*274f0*/  IMAD.MOV.U32 R25, RZ, RZ, R3 ;  /* 0x000000ffff197224 */ /* 0x000fe200078e0003 */
[----:B------:R-:W2:Y:S01]  /*27500*/  LDL.LU R4, [R1+0x2c04] ;  /* 0x002c040001047983 */ /* 0x000ea20000300800 */
[----:B------:R-:W4:Y:S02]  /*27510*/  LDL.LU R3, [R1+0x2c00] ;  /* 0x002c000001037983 */ /* 0x000f240000300800 */
[----:B------:R-:W2:Y:S02]  /*27520*/  LDL.LU R2, [R1+0x2bfc] ;  /* 0x002bfc0001027983 */ /* 0x000ea40000300800 */
[----:B------:R-:W2:Y:S01]  /*27530*/  LDL.LU R0, [R1+0x2bf8] ;  /* 0x002bf80001007983 */ /* 0x000ea20000300800 */
[----:B------:R-:W-:Y:S01]  /*27540*/  STL.64 [R1+0x2b48], R26 ;  /* 0x002b481a01007387 */ /* 0x000fe20000100a00 */
[----:B------:R0:W-:Y:S03]  /*27550*/  STL.64 [R1+0x2b40], R24 ;  /* 0x002b401801007387 */ /* 0x0001e60000100a00 */
[----:B0-----:R-:W2:Y:S01]  /*27560*/  LDL.LU R24, [R1+0x150] ;  /* 0x0001500001187983 */ /* 0x001ea20000300800 */
[----:B------:R-:W2:Y:S02]  /*27570*/  LDL.LU R25, [R1+0x154] ;  /* 0x0001540001197983 */ /* 0x000ea40000300800 */
[----:B------:R-:W2:Y:S02]  /*27580*/  LDL.LU R26, [R1+0x158] ;  /* 0x00015800011a7983 */ /* 0x000ea40000300800 */
[----:B------:R-:W2:Y:S01]  /*27590*/  LDL.LU R27, [R1+0x15c] ;  /* 0x00015c00011b7983 */ /* 0x000ea20000300800 */
[----:B------:R0:W-:Y:S01]  /*275a0*/  STL [R1+0x2a58], R13 ;  /* 0x002a580d01007387 */ /* 0x0001e20000100800 */
[C---:B--2---:R-:W-:Y:S11]  /*275b0*/  HMMA.16816.F32.BF16 R24, R20.reuse, R14, R24 ;  /* 0x0000000e1418723c */ /* 0x044ff60000041818 */
[----:B------:R-:W-:Y:S11]  /*275c0*/  @!UPT UIADD3 URZ, URZ, URZ, URZ ;  /* 0x0000003f3f3ff290 */ /* 0x000ff6000fffe03f */
[----:B------:R-:W-:Y:S02]  /*275d0*/  @!UPT UIADD3 URZ, URZ, URZ, URZ ;  /* 0x0000003f3f3ff290 */ /* 0x000fe4000fffe03f */
[----:B------:R-:W-:Y:S02]  /*275e0*/  IMAD.MOV.U32 R28, RZ, RZ, R24 ;  /* 0x000000ffff1c7224 */ /* 0x000fe400078e0018 */
[----:B------:R-:W-:Y:S01]  /*275f0*/  IMAD.MOV.U32 R12, RZ, RZ, R25 ;  /* 0x000000ffff0c7224 */ /* 0x000fe200078e0019 */
[----:B------:R-:W2:Y:S01]  /*27600*/  LDL.LU R24, [R1+0x10] ;  /* 0x0000100001187983 */ /* 0x000ea20000300800 */
[----:B------:R-:W2:Y:S01]  /*27610*/  LDL.LU R25, [R1+0x14] ;  /* 0x0000140001197983 */ /* 0x000ea20000300800 */
[----:B---3--:R-:W-:Y:S01]  /*27620*/  HMMA.16816.F32.BF16 R16, R20, R10, R16 ;  /* 0x0000000a1410723c */ /* 0x008fe20000041810 */
[----:B------:R-:W-:Y:S02]  /*27630*/  IMAD.MOV.U32 R9, RZ, RZ, R26 ;  /* 0x000000ffff097224 */ /* 0x000fe400078e001a */
[----:B------:R-:W-:Y:S02]  /*27640*/  IMAD.MOV.U32 R8, RZ, RZ, R27 ;  /* 0x000000ffff087224 */ /* 0x000fe400078e001b */
[----:B------:R-:W-:-:S02]  /*27650*/  IMAD.MOV.U32 R26, RZ, RZ, R4 ;  /* 0x000000ffff1a7224 */ /* 0x000fc400078e0004 */
[----:B------:R-:W-:Y:S01]  /*27660*/  IMAD.MOV.U32 R27, RZ, RZ, R5 ;  /* 0x000000ffff1b7224 */ /* 0x000fe200078e0005 */
[----:B------:R-:W3:Y:S01]  /*27670*/  LDL.LU R4, [R1+0x2bf4] ;  /* 0x002bf40001047983 */ /* 0x000ee20000300800 */
[----:B------:R-:W3:Y:S03]  /*27680*/  LDL.LU R5, [R1+0x2bf0] ;  /* 0x002bf00001057983 */ /* 0x000ee60000300800 */
[----:B------:R-:W-:Y:S11]  /*27690*/  STL.64 [R1+0x2b98], R26 ;  /* 0x002b981a01007387 */ /* 0x000ff60000100a00 */
[----:B------:R-:W-:Y:S01]  /*276a0*/  @!UPT UIADD3 URZ, URZ, URZ, URZ ;  /* 0x0000003f3f3ff290 */ /* 0x000fe2000fffe03f */
[----:B0-----:R-:W-:Y:S01]  /*276b0*/  IMAD.MOV.U32 R13, RZ, RZ, R19 ;  /* 0x000000ffff0d7224 */ /* 0x001fe200078e0013 */
[----:B--2---:R0:W-:Y:S04]  /*276c0*/  STL.64 [R1+0x2b90], R24 ;  /* 0x002b901801007387 */ /* 0x0041e80000100a00 */
[----:B0-----:R-:W2:Y:S01]  /*276d0*/  LDL.LU R24, [R1+0xf0] ;  /* 0x0000f00001187983 */ /* 0x001ea20000300800 */
[----:B------:R-:W2:Y:S02]  /*276e0*/  LDL.LU R25, [R1+0xf4] ;  /* 0x0000f40001197983 */ /* 0x000ea40000300800 */
[----:B------:R-:W2:Y:S02]  /*276f0*/  LDL.LU R26, [R1+0xf8] ;  /* 0x0000f800011a7983 */ /* 0x000ea40000300800 */
[----:B------:R-:W2:Y:S01]  /*27700*/  LDL.LU R27, [R1+0xfc] ;  /* 0x0000fc00011b7983 */ /* 0x000ea20000300800 */
[----:B------:R-:W-:Y:S01]  /*27710*/  STL [R1+0x2a68], R8 ;  /* 0x002a680801007387 */ /* 0x000fe20000100800 */
[----:B------:R-:W-:Y:S02]  /*27720*/  STL [R1+0x2a64], R9 ;  /* 0x002a640901007387 */ /* 0x000fe40000100800 */
[----:B------:R-:W-:Y:S02]  /*27730*/  STL [R1+0x2a60], R12 ;  /* 0x002a600c01007387 */ /* 0x000fe40000100800 */
[----:B------:R-:W-:Y:S01]  /*27740*/  STL [R1+0x2a5c], R28 ;  /* 0x002a5c1c01007387 */ /* 0x000fe20000100800 */
[----:B------:R-:W-:Y:S01]  /*27750*/  STL.64 [R1+0x170], R16 ;  /* 0x0001701001007387 */ /* 0x000fe20000100a00 */
[----:B------:R0:W-:Y:S03]  /*27760*/  STL [R1+0x178], R18 ;  /* 0x0001781201007387 */ /* 0x0001e60000100800 */
[----:B0-----:R-:W2:Y:S01]  /*27770*/  LDL.LU.64 R18, [R1+0x2be8] ;  /* 0x002be80001127983 */ /* 0x001ea20000300a00 */
[----:B------:R-:W3:Y:S02]  /*27780*/  LDL.LU.64 R16, [R1+0x2be0] ;  /* 0x002be00001107983 */ /* 0x000ee40000300a00 */
[----:B------:R-:W-:Y:S01]  /*27790*/  STL [R1+0x2a6c], R13 ;  /* 0x002a6c0d01007387 */ /* 0x000fe20000100800 */
[----:B--2---:R-:W-:Y:S11]  /*277a0*/  HMMA.16816.F32.BF16 R20, R20, R18, R24 ;  /* 0x000000121414723c */ /* 0x004ff60000041818 */
[----:B------:R-:W-:Y:S11]  /*277b0*/  @!UPT UIADD3 URZ, URZ, URZ, URZ ;  /* 0x0000003f3f3ff290 */ /* 0x000ff6000fffe03f */
[----:B------:R-:W-:Y:S02]  /*277c0*/  @!UPT UIADD3 URZ, URZ, URZ, URZ ;  /* 0x0000003f3f3ff290 */ /* 0x000fe4000fffe03f */
[----:B------:R-:W-:Y:S02]  /*277d0*/  IMAD.MOV.U32 R8, RZ, RZ, R20 ;  /* 0x000000ffff087224 */ /* 0x000fe400078e0014 */
[----:B------:R-:W-:Y:S02]  /*277e0*/  IMAD.MOV.U32 R9, RZ, RZ, R21 ;  /* 0x000000ffff097224 */ /* 0x000fe400078e0015 */
[----:B------:R-:W-:Y:S02]  /*277f0*/  IMAD.MOV.U32 R12, RZ, RZ, R22 ;  /* 0x000000ffff0c7224 */ /* 0x000fe400078e0016 */
[----:B------:R-:W-:Y:S02]  /*27800*/  IMAD.MOV.U32 R28, RZ, RZ, R23 ;  /* 0x000000ffff1c7224 */ /* 0x000fe400078e0017 */
[----:B------:R-:W0:Y:S04]  /*27810*/  LDSM.16.MT88.4 R20, [R29+0x4380] ;  /* 0x004380001d14783b */ /* 0x000e280000004200 */
[----:B------:R-:W-:Y:S01]  /*27820*/  STL.64 [R1+0x2bb8], R18 ;  /* 0x002bb81201007387 */ /* 0x000fe20000100a00 */
[----:B---3--:R-:W-:Y:S02]  /*27830*/  STL.64 [R1+0x2bb0], R16 ;  /* 0x002bb01001007387 */ /* 0x008fe40000100a00 */
[----:B------:R-:W-:Y:S02]  /*27840*/  STL [R1+0x2a7c], R8 ;  /* 0x002a7c0801007387 */ /* 0x000fe40000100800 */
[----:B------:R-:W-:Y:S01]  /*27850*/  STL [R1+0x2a78], R9 ;  /* 0x002a780901007387 */ /* 0x000fe20000100800 */
[----:B------:R-:W-:Y:S01]  /*27860*/  STL.64 [R1+0x2bc0], R10 ;  /* 0x002bc00a01007387 */ /* 0x000fe20000100a00 */
[----:B------:R-:W-:Y:S02]  /*27870*/  STL [R1+0x2a74], R12 ;  /* 0x002a740c01007387 */ /* 0x000fe40000100800 */
[----:B------:R-:W-:Y:S02]  /*27880*/  STL.64 [R1+0x2bc8], R14 ;  /* 0x002bc80e01007387 */ /* 0x000fe40000100a00 */
[----:B------:R-:W-:Y:S01]  /*27890*/  STL [R1+0x2a70], R28 ;  /* 0x002a701c01007387 */ /* 0x000fe20000100800 */
[----:B0-----:R-:W-:Y:S01]  /*278a0*/  STL.64 [R1+0x2ac8], R22 ;  /* 0x002ac81601007387 */ /* 0x001fe20000100a00 */
[----:B------:R0:W-:Y:S03]  /*278b0*/  STL.64 [R1+0x2ac0], R20 ;  /* 0x002ac01401007387 */ /* 0x0001e60000100a00 */
[----:B0-----:R-:W2:Y:S01]  /*278c0*/  LDL.LU R20, [R1+0x60] ;  /* 0x0000600001147983 */ /* 0x001ea20000300800 */
[----:B------:R-:W2:Y:S02]  /*278d0*/  LDL.LU R21, [R1+0x64] ;  /* 0x0000640001157983 */ /* 0x000ea40000300800 */
[----:B------:R-:W3:Y:S02]  /*278e0*/  LDL.LU R22, [R1+0x68] ;  /* 0x0000680001167983 */ /* 0x000ee40000300800 */
[----:B------:R-:W3:Y:S01]  /*278f0*/  LDL.LU R23, [R1+0x6c] ;  /* 0x00006c0001177983 */ /* 0x000ee20000300800 */
[----:B------:R-:W2:Y:S01]  /*27900*/  LDL.LU R24, [R1+0x20] ;  /* 0x0000200001187983 */ /* 0x000ea20000300800 */
[----:B------:R-:W-:-:S02]  /*27910*/  IMAD.MOV.U32 R25, RZ, RZ, R0 ;  /* 0x000000ffff197224 */ /* 0x000fc400078e0000 */
[----:B------:R-:W2:Y:S02]  /*27920*/  LDL.LU R0, [R1+0x2bd8] ;  /* 0x002bd80001007983 */ /* 0x000ea40000300800 */
[----:B------:R-:W-:Y:S02]  /*27930*/  IMAD.MOV.U32 R26, RZ, RZ, R2 ;  /* 0x000000ffff1a7224 */ /* 0x000fe400078e0002 */
[----:B----4-:R-:W-:Y:S01]  /*27940*/  IMAD.MOV.U32 R27, RZ, RZ, R3 ;  /* 0x000000ffff1b7224 */ /* 0x010fe200078e0003 */
[----:B------:R-:W4:Y:S01]  /*27950*/  LDL.LU R2, [R1+0x2bd4] ;  /* 0x002bd40001027983 */ /* 0x000f220000300800 */
[----:B------:R-:W4:Y:S03]  /*27960*/  LDL.LU R3, [R1+0x2bd0] ;  /* 0x002bd00001037983 */ /* 0x000f260000300800 */
[----:B---3--:R-:W-:Y:S01]  /*27970*/  STL.64 [R1+0x2b38], R22 ;  /* 0x002b381601007387 */ /* 0x008fe20000100a00 */
[----:B--2---:R0:W-:Y:S03]  /*27980*/  STL.64 [R1+0x2b30], R20 ;  /* 0x002b301401007387 */ /* 0x0041e60000100a00 */
[----:B0-----:R-:W2:Y:S01]  /*27990*/  LDL.LU R20, [R1+0x80] ;  /* 0x0000800001147983 */ /* 0x001ea20000300800 */
[----:B------:R-:W2:Y:S02]  /*279a0*/  LDL.LU R21, [R1+0x84] ;  /* 0x0000840001157983 */ /* 0x000ea40000300800 */
[----:B------:R-:W3:Y:S02]  /*279b0*/  LDL.LU R22, [R1+0x88] ;  /* 0x0000880001167983 */ /* 0x000ee40000300800 */
[----:B------:R-:W3:Y:S01]  /*279c0*/  LDL.LU R23, [R1+0x8c] ;  /* 0x00008c0001177983 */ /* 0x000ee20000300800 */
[----:B------:R-:W2:Y:S01]  /*279d0*/  LDL.LU R16, [R1+0x110] ;  /* 0x0001100001107983 */ /* 0x000ea20000300800 */
        /* <DEDUP_REMOVED lines=11> */
[----:B---3--:R-:W-:Y:S01]  /*27a90*/  STL.64 [R1+0x2b58], R22 ;  /* 0x002b581601007387 */ /* 0x008fe20000100a00 */
[----:B--2---:R0:W-:Y:S03]  /*27aa0*/  STL.64 [R1+0x2b50], R20 ;  /* 0x002b501401007387 */ /* 0x0041e60000100a00 */
[----:B0-----:R-:W2:Y:S01]  /*27ab0*/  LDL.LU R20, [R1+0x90] ;  /* 0x0000900001147983 */ /* 0x001ea20000300800 */
[----:B------:R-:W2:Y:S02]  /*27ac0*/  LDL.LU R21, [R1+0x94] ;  /* 0x0000940001157983 */ /* 0x000ea40000300800 */
[----:B------:R-:W3:Y:S02]  /*27ad0*/  LDL.LU R22, [R1+0x98] ;  /* 0x0000980001167983 */ /* 0x000ee40000300800 */
[----:B------:R-:W3:Y:S02]  /*27ae0*/  LDL.LU R23, [R1+0x9c] ;  /* 0x00009c0001177983 */ /* 0x000ee40000300800 */
        /* <DEDUP_REMOVED lines=11> */
[----:B------:R-:W3:Y:S01]  /*27ba0*/  LDL.LU R23, [R1+0xcc] ;  /* 0x0000cc0001177983 */ /* 0x000ee20000300800 */
[C---:B----4-:R-:W-:Y:S01]  /*27bb0*/  HMMA.16816.F32.BF16 R12, R24.reuse, R6, R12 ;  /* 0x00000006180c723c */ /* 0x050fe2000004180c */
        /* <DEDUP_REMOVED lines=10> */
[----:B------:R-:W2:Y:S02]  /*27c60*/  LDL.LU R22, [R1+0xe8] ;  /* 0x0000e80001167983 */ /* 0x000ea40000300800 */
[----:B------:R-:W2:Y:S02]  /*27c70*/  LDL.LU R23, [R1+0xec] ;  /* 0x0000ec0001177983 */ /* 0x000ea40000300800 */
[----:B------:R-:W-:Y:S01]  /*27c80*/  STL.64 [R1+0x1a0], R12 ;  /* 0x0001a00c01007387 */ /* 0x000fe20000100a00 */
[----:B------:R0:W-:Y:S03]  /*27c90*/  STL.64 [R1+0x1a8], R14 ;  /* 0x0001a80e01007387 */ /* 0x0001e60000100a00 */
[----:B0-----:R-:W3:Y:S02]  /*27ca0*/  LDL.LU.64 R14, [R1+0x2bc8] ;  /* 0x002bc800010e7983 */ /* 0x001ee40000300a00 */
[C---:B---3--:R-:W-:Y:S11]  /*27cb0*/  HMMA.16816.F32.BF16 R8, R24.reuse, R14, R8 ;  /* 0x0000000e1808723c */ /* 0x048ff60000041808 */
[----:B------:R-:W-:Y:S11]  /*27cc0*/  @!UPT UIADD3 URZ, URZ, URZ, URZ ;  /* 0x0000003f3f3ff290 */ /* 0x000ff6000fffe03f */
[----:B------:R-:W-:Y:S01]  /*27cd0*/  @!UPT UIADD3 URZ, URZ, URZ, URZ ;  /* 0x0000003f3f3ff290 */ /* 0x000fe2000fffe03f */
[----:B------:R-:W-:Y:S01]  /*27ce0*/  STL.64 [R1+0x1b0], R8 ;  /* 0x0001b00801007387 */ /* 0x000fe20000100a00 */
[----:B------:R0:W-:Y:S03]  /*27cf0*/  STL.64 [R1+0x1b8], R10 ;  /* 0x0001b80a01007387 */ /* 0x0001e60000100a00 */
[----:B0-----:R-:W3:Y:S02]  /*27d00*/  LDL.LU.64 R10, [R1+0x2bc0] ;  /* 0x002bc000010a7983 */ /* 0x001ee40000300a00 */
[C---:B---3--:R-:W-:Y:S11]  /*27d10*/  HMMA.16816.F32.BF16 R16, R24.reuse, R10, R16 ;  /* 0x0000000a1810723c */ /* 0x048ff60000041810 */
[----:B------:R-:W-:Y:S11]  /*27d20*/  @!UPT UIADD3 URZ, URZ, URZ, URZ ;  /* 0x0000003f3f3ff290 */ /* 0x000ff6000fffe03f */
[----:B------:R-:W-:Y:S01]  /*27d30*/  @!UPT UIADD3 URZ, URZ, URZ, URZ ;  /* 0x0000003f3f3ff290 */ /* 0x000fe2000fffe03f */
[----:B------:R-:W-:Y:S01]  /*27d40*/  STL.64 [R1+0x1d0], R16 ;  /* 0x0001d01001007387 */ /* 0x000fe20000100a00 */
[----:B------:R0:W-:Y:S02]  /*27d50*/  STL [R1+0x1d8], R18 ;  /* 0x0001d81201007387 */ /* 0x0001e40000100800 */
[----:B------:R-:W-:Y:S02]  /*27d60*/  IMAD.MOV.U32 R8, RZ, RZ, R19 ;  /* 0x000000ffff087224 */ /* 0x000fe400078e0013 */
[----:B0-----:R-:W2:Y:S01]  /*27d70*/  LDL.LU.64 R18, [R1+0x2bb8] ;  /* 0x002bb80001127983 */ /* 0x001ea20000300a00 */
[----:B------:R-:W3:Y:S01]  /*27d80*/  LDL.LU.64 R16, [R1+0x2bb0] ;  /* 0x002bb00001107983 */ /* 0x000ee20000300a00 */
[----:B--2---:R-:W-:Y:S02]  /*27d90*/  HMMA.16816.F32.BF16 R24, R24, R18, R20 ;  /* 0x000000121818723c */ /* 0x004fe40000041814 */
[----:B------:R-:W2:Y:S01]  /*27da0*/  LDL.LU.64 R22, [R1+0x2ba8] ;  /* 0x002ba80001167983 */ /* 0x000ea20000300a00 */
[----:B------:R-:W2:Y:S11]  /*27db0*/  LDL.LU.64 R20, [R1+0x2ba0] ;  /* 0x002ba00001147983 */ /* 0x000eb60000300a00 */
[----:B------:R-:W-:Y:S09]  /*27dc0*/  @!UPT UIADD3 URZ, URZ, URZ, URZ ;  /* 0x0000003f3f3ff290 */ /* 0x000ff2000fffe03f */
[----:B------:R-:W-:Y:S01]  /*27dd0*/  STL.64 [R1+0x1c0], R24 ;  /* 0x0001c01801007387 */ /* 0x000fe20000100a00 */
[----:B------:R0:W-:Y:S03]  /*27de0*/  STL.64 [R1+0x1c8], R26 ;  /* 0x0001c81a01007387 */ /* 0x0001e60000100a00 */
[----:B0-----:R-:W2:Y:S01]  /*27df0*/  LDL.LU.64 R26, [R1+0x2b98] ;  /* 0x002b9800011a7983 */ /* 0x001ea20000300a00 */
        /* <DEDUP_REMOVED lines=22> */
[----:B--2---:R-:W-:Y:S01]  /*27f60*/  HMMA.16816.F32.BF16 R24, R24, R18, R20 ;  /* 0x000000121818723c */ /* 0x004fe20000041814 */
[----:B------:R-:W2:Y:S01]  /*27f70*/  LDL.LU.64 R22, [R1+0x2b58] ;  /* 0x002b580001167983 */ /* 0x000ea20000300a00 */
[----:B------:R-:W2:Y:S11]  /*27f80*/  LDL.LU.64 R20, [R1+0x2b50] ;  /* 0x002b500001147983 */ /* 0x000eb60000300a00 */
[----:B------:R-:W-:Y:S10]  /*27f90*/  @!UPT UIADD3 URZ, URZ, URZ, URZ ;  /* 0x0000003f3f3ff290 */ /* 0x000ff4000fffe03f */
[----:B------:R-:W-:Y:S01]  /*27fa0*/  STL.64 [R1+0x240], R24 ;  /* 0x0002401801007387 */ /* 0x000fe20000100a00 */
[----:B------:R0:W-:Y:S03]  /*27fb0*/  STL.64 [R1+0x248], R26 ;  /* 0x0002481a01007387 */ /* 0x0001e60000100a00 */
[----:B0-----:R-:W2:Y:S01]  /*27fc0*/  LDL.LU.64 R26, [R1+0x2b48] ;  /* 0x002b4800011a7983 */ /* 0x001ea20000300a00 */
[----:B------:R-:W2:Y:S02]  /*27fd0*/  LDL.LU.64 R24, [R1+0x2b40] ;  /* 0x002b400001187983 */ /* 0x000ea40000300a00 */
[----:B------:R-:W-:Y:S02]  /*27fe0*/  STL.64 [R1+0x2b28], R18 ;  /* 0x002b281201007387 */ /* 0x000fe40000100a00 */
[----:B---3--:R0:W-:Y:S02]  /*27ff0*/  STL.64 [R1+0x2b20], R16 ;  /* 0x002b201001007387 */ /* 0x0081e40000100a00 */
[----:B0-----:R-:W3:Y:S01]  /*28000*/  LDL.LU R16, [R1+0x70] ;  /* 0x0000700001107983 */ /* 0x001ee20000300800 */
[----:B------:R-:W3:Y:S02]  /*28010*/  LDL.LU R17, [R1+0x74] ;  /* 0x0000740001117983 */ /* 0x000ee40000300800 */
[----:B------:R-:W3:Y:S02]  /*28020*/  LDL.LU R18, [R1+0x78] ;  /* 0x0000780001127983 */ /* 0x000ee40000300800 */
[----:B------:R-:W3:Y:S01]  /*28030*/  LDL.LU R19, [R1+0x7c] ;  /* 0x00007c0001137983 */ /* 0x000ee20000300800 */
[C---:B--2---:R-:W-:Y:S11]  /*28040*/  HMMA.16816.F32.BF16 R20, R24.reuse, R6, R20 ;  /* 0x000000061814723c */ /* 0x044ff60000041814 */
[----:B------:R-:W-:Y:S11]  /*28050*/  @!UPT UIADD3 URZ, URZ, URZ, URZ ;  /* 0x0000003f3f3ff290 */ /* 0x000ff6000fffe03f */
[----:B------:R-:W-:Y:S01]  /*28060*/  @!UPT UIADD3 URZ, URZ, URZ, URZ ;  /* 0x0000003f3f3ff290 */ /* 0x000fe2000fffe03f */
[----:B------:R-:W-:Y:S01]  /*28070*/  STL.64 [R1+0x230], R20 ;  /* 0x0002301401007387 */ /* 0x000fe20000100a00 */
[----:B------:R0:W-:Y:S03]  /*28080*/  STL.64 [R1+0x238], R22 ;  /* 0x0002381601007387 */ /* 0x0001e60000100a00 */
[----:B0-----:R-:W2:Y:S01]  /*28090*/  LDL.LU.64 R22, [R1+0x2b38] ;  /* 0x002b380001167983 */ /* 0x001ea20000300a00 */
[----:B------:R-:W2:Y:S01]  /*280a0*/  LDL.LU.64 R20, [R1+0x2b30] ;  /* 0x002b300001147983 */ /* 0x000ea20000300a00 */
[C---:B---3--:R-:W-:Y:S01]  /*280b0*/  HMMA.16816.F32.BF16 R16, R24.reuse, R14, R16 ;  /* 0x0000000e1810723c */ /* 0x048fe20000041810 */
[----:B------:R-:W-:Y:S01]  /*280c0*/  STL.64 [R1+0x2b18], R6 ;  /* 0x002b180601007387 */ /* 0x000fe20000100a00 */
[----:B------:R0:W-:Y:S04]  /*280d0*/  STL.64 [R1+0x2b10], R4 ;  /* 0x002b100401007387 */ /* 0x0001e80000100a00 */
[----:B0-----:R-:W3:Y:S01]  /*280e0*/  LDL.LU R4, [R1+0xa0] ;  /* 0x0000a00001047983 */ /* 0x001ee20000300800 */
[----:B------:R-:W3:Y:S02]  /*280f0*/  LDL.LU R5, [R1+0xa4] ;  /* 0x0000a40001057983 */ /* 0x000ee40000300800 */
[----:B------:R-:W3:Y:S02]  /*28100*/  LDL.LU R6, [R1+0xa8] ;  /* 0x0000a80001067983 */ /* 0x000ee40000300800 */
[----:B------:R-:W3:Y:S11]  /*28110*/  LDL.LU R7, [R1+0xac] ;  /* 0x0000ac0001077983 */ /* 0x000ef60000300800 */
[----:B------:R-:W-:Y:S01]  /*28120*/  @!UPT UIADD3 URZ, URZ, URZ, URZ ;  /* 0x0000003f3f3ff290 */ /* 0x000fe2000fffe03f */
[----:B------:R-:W-:Y:S01]  /*28130*/  STL.64 [R1+0x290], R16 ;  /* 0x0002901001007387 */ /* 0x000fe20000100a00 */
[----:B------:R2:W-:Y:S02]  /*28140*/  STL.64 [R1+0x298], R18 ;  /* 0x0002981201007387 */ /* 0x0005e40000100a00 */
[----:B--2---:R-:W-:Y:S01]  /*28150*/  HMMA.16816.F32.BF16 R16, R24, R10, R20 ;  /* 0x0000000a1810723c */ /* 0x004fe20000041814 */
[----:B------:R-:W2:Y:S11]  /*28160*/  LDL.LU R20, [R1+0x200] ;  /* 0x0002000001147983 */ /* 0x000eb60000300800 */
[----:B------:R-:W-:Y:S11]  /*28170*/  @!UPT UIADD3 URZ, URZ, URZ, URZ ;  /* 0x0000003f3f3ff290 */ /* 0x000ff6000fffe03f */
[----:B------:R-:W-:Y:S01]  /*28180*/  STL.64 [R1+0x280], R16 ;  /* 0x0002801001007387 */ /* 0x000fe20000100a00 */
[----:B------:R-:W-:Y:S02]  /*28190*/  STL.64 [R1+0x288], R18 ;  /* 0x0002881201007387 */ /* 0x000fe40000100a00 */
[----:B------:R-:W2:Y:S02]  /*281a0*/  LDL.LU R21, [R1+0x204] ;  /* 0x0002040001157983 */ /* 0x000ea40000300800 */
[----:B------:R-:W4:Y:S01]  /*281b0*/  LDL.LU R22, [R1+0x208] ;  /* 0x0002080001167983 */ /* 0x000f220000300800 */
[----:B------:R-:W4:Y:S04]  /*281c0*/  LDL.LU R23, [R1+0x20c] ;  /* 0x00020c0001177983 */ /* 0x000f280000300800 */
[----:B------:R-:W0:Y:S04]  /*281d0*/  S2R R13, SR_TID.X ;  /* 0x00000000000d7919 */ /* 0x000e280000002100 */
[----:B------:R-:W1:Y:S04]  /*281e0*/  LDSM.16.MT88.4 R16, [R29+0x8000] ;  /* 0x008000001d10783b */ /* 0x000e680000004200 */
[----:B----4-:R-:W-:Y:S01]  /*281f0*/  STL.64 [R1+0x2ad8], R22 ;  /* 0x002ad81601007387 */ /* 0x010fe20000100a00 */
[----:B--2---:R2:W-:Y:S03]  /*28200*/  STL.64 [R1+0x2ad0], R20 ;  /* 0x002ad01401007387 */ /* 0x0045e60000100a00 */
[----:B--2---:R-:W2:Y:S01]  /*28210*/  LDL.LU R20, [R1+0x210] ;  /* 0x0002100001147983 */ /* 0x004ea20000300800 */
[----:B------:R-:W2:Y:S02]  /*28220*/  LDL.LU R21, [R1+0x214] ;  /* 0x0002140001157983 */ /* 0x000ea40000300800 */
[----:B------:R-:W4:Y:S02]  /*28230*/  LDL.LU R22, [R1+0x218] ;  /* 0x0002180001167983 */ /* 0x000f240000300800 */
[----:B------:R-:W4:Y:S01]  /*28240*/  LDL.LU R23, [R1+0x21c] ;  /* 0x00021c0001177983 */ /* 0x000f220000300800 */
[C---:B0-----:R-:W-:Y:S01]  /*28250*/  LOP3.LUT R9, R13.reuse, 0x7, RZ, 0xc0, !PT ;  /* 0x000000070d097812 */ /* 0x041fe200078ec0ff */
[----:B----4-:R-:W-:Y:S01]  /*28260*/  STL.64 [R1+0x2ae8], R22 ;  /* 0x002ae81601007387 */ /* 0x010fe20000100a00 */
[----:B--2---:R0:W-:Y:S03]  /*28270*/  STL.64 [R1+0x2ae0], R20 ;  /* 0x002ae01401007387 */ /* 0x0041e60000100a00 */
[----:B0-----:R-:W2:Y:S01]  /*28280*/  LDL.LU R20, [R1+0x1f0] ;  /* 0x0001f00001147983 */ /* 0x001ea20000300800 */
[----:B------:R-:W2:Y:S02]  /*28290*/  LDL.LU R21, [R1+0x1f4] ;  /* 0x0001f40001157983 */ /* 0x000ea40000300800 */
[----:B------:R-:W4:Y:S02]  /*282a0*/  LDL.LU R22, [R1+0x1f8] ;  /* 0x0001f80001167983 */ /* 0x000f240000300800 */
[----:B------:R-:W4:Y:S02]  /*282b0*/  LDL.LU R23, [R1+0x1fc] ;  /* 0x0001fc0001177983 */ /* 0x000f240000300800 */
[----:B------:R-:W-:-:S02]  /*282c0*/  IMAD.SHL.U32 R13, R13, 0x2, RZ ;  /* 0x000000020d0d7824 */ /* 0x000fc400078e00ff */
[----:B------:R-:W-:-:S05]  /*282d0*/  IMAD R9, R9, 0x110, RZ ;  /* 0x0000011009097824 */ /* 0x000fca00078e02ff */
[----:B------:R-:W-:-:S04]  /*282e0*/  LOP3.LUT R9, R9, 0x30, R13, 0x78, !PT ;  /* 0x0000003009097812 */ /* 0x000fc800078e780d */
[----:B------:R-:W-:Y:S01]  /*282f0*/  LOP3.LUT R9, R9, 0x40, RZ, 0x3c, !PT ;  /* 0x0000004009097812 */ /* 0x000fe200078e3cff */
[----:B----4-:R-:W-:Y:S01]  /*28300*/  STL.64 [R1+0x2af8], R22 ;  /* 0x002af81601007387 */ /* 0x010fe20000100a00 */
[----:B--2---:R0:W-:Y:S03]  /*28310*/  STL.64 [R1+0x2af0], R20 ;  /* 0x002af01401007387 */ /* 0x0041e60000100a00 */
[----:B0-----:R-:W2:Y:S01]  /*28320*/  LDL.LU R20, [R1+0x1e0] ;  /* 0x0001e00001147983 */ /* 0x001ea20000300800 */
[----:B------:R-:W2:Y:S02]  /*28330*/  LDL.LU R21, [R1+0x1e4] ;  /* 0x0001e40001157983 */ /* 0x000ea40000300800 */
[----:B------:R-:W2:Y:S02]  /*28340*/  LDL.LU R22, [R1+0x1e8] ;  /* 0x0001e80001167983 */ /* 0x000ea40000300800 */
[----:B------:R-:W2:Y:S01]  /*28350*/  LDL.LU R23, [R1+0x1ec] ;  /* 0x0001ec0001177983 */ /* 0x000ea20000300800 */
[----:B-1----:R-:W-:Y:S01]  /*28360*/  STL.64 [R1+0x10], R16 ;  /* 0x0000101001007387 */ /* 0x002fe20000100a00 */
[----:B------:R-:W-:Y:S02]  /*28370*/  STL.64 [R1+0x18], R18 ;  /* 0x0000181201007387 */ /* 0x000fe40000100a00 */
[----:B------:R-:W0:Y:S02]  /*28380*/  LDSM.16.M88.4 R16, [R9+0x20000] ;  /* 0x020000000910783b */ /* 0x000e240000000200 */
[----:B0-----:R-:W-:Y:S02]  /*28390*/  STL.64 [R1+0x70], R16 ;  /* 0x0000701001007387 */ /* 0x001fe40000100a00 */
[----:B------:R0:W-:Y:S02]  /*283a0*/  STL.64 [R1+0x78], R18 ;  /* 0x0000781201007387 */ /* 0x0001e40000100a00 */
[----:B0-----:R-:W3:Y:S01]  /*283b0*/  LDL.LU.64 R18, [R1+0x2b28] ;  /* 0x002b280001127983 */ /* 0x001ee20000300a00 */
[----:B------:R-:W4:Y:S01]  /*283c0*/  LDL.LU.64 R16, [R1+0x2b20] ;  /* 0x002b200001107983 */ /* 0x000f220000300a00 */
[----:B---3--:R-:W-:Y:S02]  /*283d0*/  HMMA.16816.F32.BF16 R24, R24, R18, R4 ;  /* 0x000000121818723c */ /* 0x008fe40000041804 */
[----:B------:R-:W2:Y:S01]  /*283e0*/  LDL.LU.64 R6, [R1+0x2b18] ;  /* 0x002b180001067983 */ /* 0x000ea20000300a00 */
[----:B------:R-:W3:Y:S11]  /*283f0*/  LDL.LU.64 R4, [R1+0x2b10] ;  /* 0x002b100001047983 */ /* 0x000ef60000300a00 */
[----:B------:R-:W-:Y:S09]  /*28400*/  @!UPT UIADD3 URZ, URZ, URZ, URZ ;  /* 0x0000003f3f3ff290 */ /* 0x000ff2000fffe03f */
[----:B------:R-:W-:Y:S01]  /*28410*/  STL.64 [R1+0x150], R24 ;  /* 0x0001501801007387 */ /* 0x000fe20000100a00 */
[----:B------:R-:W-:Y:S02]  /*28420*/  STL.64 [R1+0x158], R26 ;  /* 0x0001581a01007387 */ /* 0x000fe40000100a00 */
[----:B------:R-:W0:Y:S02]  /*28430*/  LDSM.16.M88.4 R24, [R9+0x20800] ;  /* 0x020800000918783b */ /* 0x000e240000000200 */
[----:B0-----:R-:W-:Y:S02]  /*28440*/  STL.64 [R1+0x20], R24 ;  /* 0x0000201801007387 */ /* 0x001fe40000100a00 */
[----:B------:R-:W-:Y:S02]  /*28450*/  STL.64 [R1+0x28], R26 ;  /* 0x0000281a01007387 */ /* 0x000fe40000100a00 */
[----:B------:R-:W0:Y:S02]  /*28460*/  LDSM.16.M88.4 R24, [R9+0x21000] ;  /* 0x021000000918783b */ /* 0x000e240000000200 */
[----:B0-----:R-:W-:Y:S02]  /*28470*/  STL.64 [R1+0x30], R24 ;  /* 0x0000301801007387 */ /* 0x001fe40000100a00 */
[----:B------:R-:W-:Y:S02]  /*28480*/  STL.64 [R1+0x38], R26 ;  /* 0x0000381a01007387 */ /* 0x000fe40000100a00 */
[----:B------:R-:W0:Y:S02]  /*28490*/  LDSM.16.M88.4 R24, [R9+0x21800] ;  /* 0x021800000918783b */ /* 0x000e240000000200 */
[----:B0-----:R-:W-:Y:S02]  /*284a0*/  STL.64 [R1+0x90], R24 ;  /* 0x0000901801007387 */ /* 0x001fe40000100a00 */
[----:B------:R0:W-:Y:S02]  /*284b0*/  STL.64 [R1+0x98], R26 ;  /* 0x0000981a01007387 */ /* 0x0001e40000100a00 */
[----:B0-----:R-:W2:Y:S01]  /*284c0*/  LDL.LU.64 R26, [R1+0x2b08] ;  /* 0x002b0800011a7983 */ /* 0x001ea20000300a00 */
[----:B------:R-:W2:Y:S02]  /*284d0*/  LDL.LU.64 R24, [R1+0x2b00] ;  /* 0x002b000001187983 */ /* 0x000ea40000300a00 */
[----:B--2---:R-:W-:Y:S11]  /*284e0*/  HMMA.16816.F32.BF16 R20, R24, R6, R20 ;  /* 0x000000061814723c */ /* 0x004ff60000041814 */
[----:B------:R-:W-:Y:S11]  /*284f0*/  @!UPT UIADD3 URZ, URZ, URZ, URZ ;  /* 0x0000003f3f3ff290 */ /* 0x000ff6000fffe03f */
[----:B------:R-:W-:Y:S01]  /*28500*/  @!UPT UIADD3 URZ, URZ, URZ, URZ ;  /* 0x0000003f3f3ff290 */ /* 0x000fe2000fffe03f */
[----:B------:R-:W-:Y:S01]  /*28510*/  STL.64 [R1+0x140], R20 ;  /* 0x0001401401007387 */ /* 0x000fe20000100a00 */
[----:B------:R-:W-:Y:S02]  /*28520*/  STL.64 [R1+0x148], R22 ;  /* 0x0001481601007387 */ /* 0x000fe40000100a00 */
[----:B------:R-:W0:Y:S04]  /*28530*/  LDSM.16.MT88.4 R20, [R29+0x8080] ;  /* 0x008080001d14783b */ /* 0x000e280000004200 */
[----:B0-----:R-:W-:Y:S02]  /*28540*/  IMAD.MOV.U32 R28, RZ, RZ, R22 ;  /* 0x000000ffff1c7224 */ /* 0x001fe400078e0016 */
[----:B------:R-:W-:Y:S02]  /*28550*/  IMAD.MOV.U32 R13, RZ, RZ, R23 ;  /* 0x000000ffff0d7224 */ /* 0x000fe400078e0017 */
[----:B------:R-:W-:-:S02]  /*28560*/  IMAD.MOV.U32 R9, RZ, RZ, R20 ;  /* 0x000000ffff097224 */ /* 0x000fc400078e0014 */
[----:B------:R-:W-:Y:S01]  /*28570*/  IMAD.MOV.U32 R12, RZ, RZ, R21 ;  /* 0x000000ffff0c7224 */ /* 0x000fe200078e0015 */
[----:B------:R-:W2:Y:S01]  /*28580*/  LDL.LU.64 R22, [R1+0x2af8] ;  /* 0x002af80001167983 */ /* 0x000ea20000300a00 */
        /* <DEDUP_REMOVED lines=8> */
[----:B------:R0:W-:Y:S02]  /*28610*/  STL.64 [R1+0x2ab8], R14 ;  /* 0x002ab80e01007387 */ /* 0x0001e40000100a00 */
[----:B------:R1:W-:Y:S02]  /*28620*/  STL.64 [R1+0x2ab0], R12 ;  /* 0x002ab00c01007387 */ /* 0x0003e40000100a00 */
[----:B0-----:R-:W-:Y:S01]  /*28630*/  IMAD.MOV.U32 R14, RZ, RZ, R2 ;  /* 0x000000ffff0e7224 */ /* 0x001fe200078e0002 */
[----:B-1----:R-:W3:Y:S01]  /*28640*/  LDL.LU R12, [R1+0x220] ;  /* 0x00022000010c7983 */ /* 0x002ee20000300800 */
[----:B------:R-:W-:-:S02]  /*28650*/  IMAD.MOV.U32 R15, RZ, RZ, R0 ;  /* 0x000000ffff0f7224 */ /* 0x000fc400078e0000 */
[----:B------:R-:W-:Y:S01]  /*28660*/  IMAD.MOV.U32 R13, RZ, RZ, R3 ;  /* 0x000000ffff0d7224 */ /* 0x000fe200078e0003 */
[C---:B--2---:R-:W-:Y:S11]  /*28670*/  HMMA.16816.F32.BF16 R20, R24.reuse, R10, R20 ;  /* 0x0000000a1814723c */ /* 0x044ff60000041814 */
[----:B------:R-:W-:Y:S11]  /*28680*/  @!UPT UIADD3 URZ, URZ, URZ, URZ ;  /* 0x0000003f3f3ff290 */ /* 0x000ff6000fffe03f */
[----:B------:R-:W-:Y:S01]  /*28690*/  @!UPT UIADD3 URZ, URZ, URZ, URZ ;  /* 0x0000003f3f3ff290 */ /* 0x000fe2000fffe03f */
[----:B------:R0:W-:Y:S01]  /*286a0*/  STL [R1+0x180], R20 ;  /* 0x0001801401007387 */ /* 0x0001e20000100800 */
[----:B------:R-:W-:Y:S02]  /*286b0*/  IMAD.MOV.U32 R2, RZ, RZ, R22 ;  /* 0x000000ffff027224 */ /* 0x000fe400078e0016 */
[----:B------:R-:W-:Y:S02]  /*286c0*/  IMAD.MOV.U32 R0, RZ, RZ, R23 ;  /* 0x000000ffff007224 */ /* 0x000fe400078e0017 */
[----:B------:R-:W-:Y:S01]  /*286d0*/  IMAD.MOV.U32 R3, RZ, RZ, R21 ;  /* 0x000000ffff037224 */ /* 0x000fe200078e0015 */
[----:B------:R-:W2:Y:S04]  /*286e0*/  LDL.LU.64 R22, [R1+0x2ad8] ;  /* 0x002ad80001167983 */ /* 0x000ea80000300a00 */
[----:B0-----:R-:W2:Y:S01]  /*286f0*/  LDL.LU.64 R20, [R1+0x2ad0] ;  /* 0x002ad00001147983 */ /* 0x001ea20000300a00 */
[----:B------:R-:W-:Y:S02]  /*28700*/  STL.64 [R1+0x2aa8], R10 ;  /* 0x002aa80a01007387 */ /* 0x000fe40000100a00 */
[----:B------:R0:W-:Y:S02]  /*28710*/  STL.64 [R1+0x2aa0], R8 ;  /* 0x002aa00801007387 */ /* 0x0001e40000100a00 */
[----:B0-----:R-:W3:Y:S01]  /*28720*/  LDL.LU R8, [R1+0x250] ;  /* 0x0002500001087983 */ /* 0x001ee20000300800 */
[----:B------:R-:W3:Y:S02]  /*28730*/  LDL.LU R9, [R1+0x254] ;  /* 0x0002540001097983 */ /* 0x000ee40000300800 */
[----:B------:R-:W3:Y:S02]  /*28740*/  LDL.LU R10, [R1+0x258] ;  /* 0x00025800010a7983 */ /* 0x000ee40000300800 */
[----:B------:R-:W3:Y:S01]  /*28750*/  LDL.LU R11, [R1+0x25c] ;  /* 0x00025c00010b7983 */ /* 0x000ee20000300800 */
[----:B------:R-:W-:Y:S01]  /*28760*/  STL [R1+0x2928], R3 ;  /* 0x0029280301007387 */ /* 0x000fe20000100800 */
[----:B--2---:R-:W-:Y:S03]  /*28770*/  HMMA.16816.F32.BF16 R24, R24, R18, R20 ;  /* 0x000000121818723c */ /* 0x004fe60000041814 */
[----:B------:R-:W2:Y:S01]  /*28780*/  LDL.LU.64 R22, [R1+0x2ac8] ;  /* 0x002ac80001167983 */ /* 0x000ea20000300a00 */
[----:B------:R-:W2:Y:S02]  /*28790*/  LDL.LU.64 R20, [R1+0x2ac0] ;  /* 0x002ac00001147983 */ /* 0x000ea40000300a00 */
[----:B------:R-:W-:Y:S02]  /*287a0*/  STL.64 [R1+0x2a98], R18 ;  /* 0x002a981201007387 */ /* 0x000fe40000100a00 */
[----:B----4-:R0:W-:Y:S11]  /*287b0*/  STL.64 [R1+0x2a90], R16 ;  /* 0x002a901001007387 */ /* 0x0101f60000100a00 */
[----:B------:R-:W-:Y:S04]  /*287c0*/  @!UPT UIADD3 URZ, URZ, URZ, URZ ;  /* 0x0000003f3f3ff290 */ /* 0x000fe8000fffe03f */
[----:B------:R1:W-:Y:S01]  /*287d0*/  STL.64 [R1+0x130], R24 ;  /* 0x0001301801007387 */ /* 0x0003e20000100a00 */
[----:B------:R4:W-:Y:S02]  /*287e0*/  STL.64 [R1+0x138], R26 ;  /* 0x0001381a01007387 */ /* 0x0009e40000100a00 */
[----:B0-----:R-:W2:Y:S02]  /*287f0*/  LDL.LU R16, [R1+0x270] ;  /* 0x0002700001107983 */ /* 0x001ea40000300800 */
[----:B------:R-:W2:Y:S01]  /*28800*/  LDL.LU R17, [R1+0x274] ;  /* 0x0002740001117983 */ /* 0x000ea20000300800 */
[----:B------:R-:W2:Y:S01]  /*28810*/  LDL.LU R18, [R1+0x278] ;  /* 0x0002780001127983 */ /* 0x000ea20000300800 */
[----:B------:R-:W2:Y:S03]  /*28820*/  LDL.LU R19, [R1+0x27c] ;  /* 0x00027c0001137983 */ /* 0x000ea60000300800 */
[----:B-1----:R-:W2:Y:S01]  /*28830*/  LDL.LU.64 R24, [R1+0x10] ;  /* 0x0000100001187983 */ /* 0x002ea20000300a00 */
[----:B----4-:R-:W4:Y:S03]  /*28840*/  LDL.LU.64 R26, [R1+0x18] ;  /* 0x00001800011a7983 */ /* 0x010f260000300a00 */
[----:B----4-:R3:W-:Y:S01]  /*28850*/  STL.64 [R1+0x2a88], R26 ;  /* 0x002a881a01007387 */ /* 0x0107e20000100a00 */
[----:B--2---:R0:W-:Y:S02]  /*28860*/  STL.64 [R1+0x2a80], R24 ;  /* 0x002a801801007387 */ /* 0x0041e40000100a00 */
[----:B---3--:R-:W-:Y:S01]  /*28870*/  IMAD.MOV.U32 R26, RZ, RZ, R5 ;  /* 0x000000ffff1a7224 */ /* 0x008fe200078e0005 */
[----:B0-----:R-:W2:Y:S01]  /*28880*/  LDL.LU R24, [R1+0x260] ;  /* 0x0002600001187983 */ /* 0x001ea20000300800 */
[----:B------:R-:W-:-:S02]  /*28890*/  IMAD.MOV.U32 R27, RZ, RZ, R4 ;  /* 0x000000ffff1b7224 */ /* 0x000fc400078e0004 */
[----:B------:R-:W2:Y:S01]  /*288a0*/  LDL.LU R25, [R1+0x264] ;  /* 0x0002640001197983 */ /* 0x000ea20000300800 */
[C---:B------:R-:W-:Y:S01]  /*288b0*/  HMMA.16816.F32.BF16 R4, R20.reuse, R6, R12 ;  /* 0x000000061404723c */ /* 0x040fe2000004180c */
[----:B------:R-:W3:Y:S01]  /*288c0*/  LDL.LU.64 R14, [R1+0x2ab8] ;  /* 0x002ab800010e7983 */ /* 0x000ee20000300a00 */
[----:B------:R-:W4:Y:S11]  /*288d0*/  LDL.LU.64 R12, [R1+0x2ab0] ;  /* 0x002ab000010c7983 */ /* 0x000f360000300a00 */
[----:B------:R-:W-:Y:S10]  /*288e0*/  @!UPT UIADD3 URZ, URZ, URZ, URZ ;  /* 0x0000003f3f3ff290 */ /* 0x000ff4000fffe03f */
[----:B------:R-:W-:Y:S01]  /*288f0*/  STL.64 [R1+0x100], R4 ;  /* 0x0001000401007387 */ /* 0x000fe20000100a00 */
[----:B------:R-:W-:Y:S02]  /*28900*/  STL.64 [R1+0x108], R6 ;  /* 0x0001080601007387 */ /* 0x000fe40000100a00 */
[----:B------:R-:W0:Y:S02]  /*28910*/  LDSM.16.MT88.4 R4, [R29+0x8100] ;  /* 0x008100001d04783b */ /* 0x000e240000004200 */
[----:B0-----:R-:W-:Y:S02]  /*28920*/  STL.64 [R1+0x29b0], R6 ;  /* 0x0029b00601007387 */ /* 0x001fe40000100a00 */
[----:B------:R0:W-:Y:S02]  /*28930*/  STL.64 [R1+0x29a8], R4 ;  /* 0x0029a80401007387 */ /* 0x0001e40000100a00 */
[----:B0-----:R-:W2:Y:S04]  /*28940*/  LDL R4, [R1+0x70] ;  /* 0x0000700001047983 */ /* 0x001ea80000100800 */
[----:B------:R-:W2:Y:S01]  /*28950*/  LDL R5, [R1+0x74] ;  /* 0x0000740001057983 */ /* 0x000ea20000100800 */
[C---:B---3--:R-:W-:Y:S11]  /*28960*/  HMMA.16816.F32.BF16 R8, R20.reuse, R14, R8 ;  /* 0x0000000e1408723c */ /* 0x048ff60000041808 */
[----:B------:R-:W-:Y:S11]  /*28970*/  @!UPT UIADD3 URZ, URZ, URZ, URZ ;  /* 0x0000003f3f3ff290 */ /* 0x000ff6000fffe03f */
[----:B------:R-:W-:Y:S01]  /*28980*/  @!UPT UIADD3 URZ, URZ, URZ, URZ ;  /* 0x0000003f3f3ff290 */ /* 0x000fe2000fffe03f */
[----:B------:R-:W-:Y:S01]  /*28990*/  STL.64 [R1+0x120], R8 ;  /* 0x0001200801007387 */ /* 0x000fe20000100a00 */
[----:B------:R0:W-:Y:S03]  /*289a0*/  STL.64 [R1+0x128], R10 ;  /* 0x0001280a01007387 */ /* 0x0001e60000100a00 */
[----:B0-----:R-:W3:Y:S01]  /*289b0*/  LDL.LU.64 R10, [R1+0x2aa8] ;  /* 0x002aa800010a7983 */ /* 0x001ee20000300a00 */
[----:B------:R-:W2:Y:S01]  /*289c0*/  LDL.LU.64 R8, [R1+0x2aa0] ;  /* 0x002aa00001087983 */ /* 0x000ea20000300a00 */
[C---:B---3--:R-:W-:Y:S11]  /*289d0*/  HMMA.16816.F32.BF16 R16, R20.reuse, R10, R16 ;  /* 0x0000000a1410723c */ /* 0x048ff60000041810 */
[----:B------:R-:W-:Y:S11]  /*289e0*/  @!UPT UIADD3 URZ, URZ, URZ, URZ ;  /* 0x0000003f3f3ff290 */ /* 0x000ff6000fffe03f */
[----:B------:R-:W-:Y:S01]  /*289f0*/  @!UPT UIADD3 URZ, URZ, URZ, URZ ;  /* 0x0000003f3f3ff290 */ /* 0x000fe2000fffe03f */
[----:B------:R-:W-:Y:S01]  /*28a00*/  STL.64 [R1+0x110], R16 ;  /* 0x0001101001007387 */ /* 0x000fe20000100a00 */
[----:B------:R0:W-:Y:S03]  /*28a10*/  STL.64 [R1+0x118], R18 ;  /* 0x0001181201007387 */ /* 0x0001e60000100a00 */
[----:B0-----:R-:W2:Y:S01]  /*28a20*/  LDL.LU.64 R18, [R1+0x2a98] ;  /* 0x002a980001127983 */ /* 0x001ea20000300a00 */
[----:B------:R-:W3:Y:S01]  /*28a30*/  LDL.LU.64 R16, [R1+0x2a90] ;  /* 0x002a900001107983 */ /* 0x000ee20000300a00 */
[----:B--2---:R-:W-:Y:S02]  /*28a40*/  HMMA.16816.F32.BF16 R20, R20, R18, R24 ;  /* 0x000000121414723c */ /* 0x004fe40000041818 */
[----:B------:R-:W2:Y:S01]  /*28a50*/  LDL.LU.64 R26, [R1+0x2a88] ;  /* 0x002a8800011a7983 */ /* 0x000ea20000300a00 */
[----:B------:R-:W2:Y:S11]  /*28a60*/  LDL.LU.64 R24, [R1+0x2a80] ;  /* 0x002a800001187983 */ /* 0x000eb60000300a00 */
[----:B------:R-:W-:Y:S09]  /*28a70*/  @!UPT UIADD3 URZ, URZ, URZ, URZ ;  /* 0x0000003f3f3ff290 */ /* 0x000ff2000fffe03f */
[----:B------:R-:W-:Y:S01]  /*28a80*/  STL.64 [R1+0xc0], R20 ;  /* 0x0000c01401007387 */ /* 0x000fe20000100a00 */
[----:B------:R-:W-:Y:S02]  /*28a90*/  STL.64 [R1+0xc8], R22 ;  /* 0x0000c81601007387 */ /* 0x000fe40000100a00 */
[----:B------:R-:W0:Y:S02]  /*28aa0*/  LDSM.16.MT88.4 R20, [R29+0x8180] ;  /* 0x008180001d14783b */ /* 0x000e240000004200 */
[----:B0-----:R-:W-:Y:S02]  /*28ab0*/  STL.64 [R1+0x2970], R22 ;  /* 0x0029701601007387 */ /* 0x001fe40000100a00 */
[----:B------:R0:W-:Y:S02]  /*28ac0*/  STL.64 [R1+0x2968], R20 ;  /* 0x0029681401007387 */ /* 0x0001e40000100a00 */
[----:B0-----:R-:W4:Y:S01]  /*28ad0*/  LDL.LU R20, [R1+0x2f0] ;  /* 0x0002f00001147983 */ /* 0x001f220000300800 */
[----:B------:R-:W4:Y:S02]  /*28ae0*/  LDL.LU R21, [R1+0x2f4] ;  /* 0x0002f40001157983 */ /* 0x000f240000300800 */
[----:B---3--:R-:W-:-:S02]  /*28af0*/  IMAD.MOV.U32 R22, RZ, RZ, R17 ;  /* 0x000000ffff167224 */ /* 0x008fc400078e0011 */
[----:B------:R-:W-:Y:S02]  /*28b00*/  IMAD.MOV.U32 R23, RZ, RZ, R16 ;  /* 0x000000ffff177224 */ /* 0x000fe400078e0010 */
[----:B------:R-:W0:Y:S04]  /*28b10*/  LDSM.16.MT88.4 R16, [R29+0x8200] ;  /* 0x008200001d10783b */ /* 0x000e280000004200 */
[----:B0-----:R0:W-:Y:S01]  /*28b20*/  STL.64 [R1+0x2938], R18 ;  /* 0x0029381201007387 */ /* 0x0011e20000100a00 */
[----:B------:R-:W-:Y:S02]  /*28b30*/  STL.64 [R1+0x2930], R16 ;  /* 0x0029301001007387 */ /* 0x000fe40000100a00 */
[----:B--2---:R-:W-:Y:S02]  /*28b40*/  IMAD.MOV.U32 R10, RZ, RZ, R24 ;  /* 0x000000ffff0a7224 */ /* 0x004fe400078e0018 */
[----:B------:R-:W-:-:S02]  /*28b50*/  IMAD.MOV.U32 R15, RZ, RZ, R25 ;  /* 0x000000ffff0f7224 */ /* 0x000fc400078e0019 */
[----:B------:R-:W-:Y:S02]  /*28b60*/  IMAD.MOV.U32 R14, RZ, RZ, R26 ;  /* 0x000000ffff0e7224 */ /* 0x000fe400078e001a */
[----:B------:R-:W-:Y:S01]  /*28b70*/  IMAD.MOV.U32 R3, RZ, RZ, R27 ;  /* 0x000000ffff037224 */ /* 0x000fe200078e001b */
[----:B----4-:R-:W-:Y:S11]  /*28b80*/  HMMA.16816.F32.BF16 R4, R24, R4, R20 ;  /* 0x000000041804723c */ /* 0x010ff60000041814 */
[----:B------:R-:W-:Y:S11]  /*28b90*/  @!UPT UIADD3 URZ, URZ, URZ, URZ ;  /* 0x0000003f3f3ff290 */ /* 0x000ff6000fffe03f */
[----:B------:R-:W-:Y:S01]  /*28ba0*/  @!UPT UIADD3 URZ, URZ, URZ, URZ ;  /* 0x0000003f3f3ff290 */ /* 0x000fe2000fffe03f */
[----:B------:R1:W-:Y:S01]  /*28bb0*/  STL.64 [R1+0xb0], R4 ;  /* 0x0000b00401007387 */ /* 0x0003e20000100a00 */
[----:B------:R2:W-:Y:S02]  /*28bc0*/  STL.64 [R1+0xb8], R6 ;  /* 0x0000b80601007387 */ /* 0x0005e40000100a00 */
[----:B------:R-:W3:Y:S02]  /*28bd0*/  LDL.LU R24, [R1+0x1c0] ;  /* 0x0001c00001187983 */ /* 0x000ee40000300800 */
[----:B------:R-:W3:Y:S01]  /*28be0*/  LDL.LU R25, [R1+0x1c4] ;  /* 0x0001c40001197983 */ /* 0x000ee20000300800 */
[----:B------:R-:W4:Y:S01]  /*28bf0*/  LDL.LU R26, [R1+0x1c8] ;  /* 0x0001c800011a7983 */ /* 0x000f220000300800 */
[----:B------:R-:W4:Y:S02]  /*28c00*/  LDL.LU R27, [R1+0x1cc] ;  /* 0x0001cc00011b7983 */ /* 0x000f240000300800 */
[----:B0-----:R-:W-:Y:S02]  /*28c10*/  IMAD.MOV.U32 R19, RZ, RZ, R8 ;  /* 0x000000ffff137224 */ /* 0x001fe400078e0008 */
[----:B-1----:R-:W-:-:S02]  /*28c20*/  IMAD.MOV.U32 R4, RZ, RZ, R9 ;  /* 0x000000ffff047224 */ /* 0x002fc400078e0009 */
[----:B------:R-:W-:Y:S02]  /*28c30*/  IMAD.MOV.U32 R5, RZ, RZ, R12 ;  /* 0x000000ffff057224 */ /* 0x000fe400078e000c */
[----:B--2---:R-:W-:Y:S02]  /*28c40*/  IMAD.MOV.U32 R6, RZ, RZ, R28 ;  /* 0x000000ffff067224 */ /* 0x004fe400078e001c */
[----:B------:R-:W-:Y:S01]  /*28c50*/  IMAD.MOV.U32 R7, RZ, RZ, R13 ;  /* 0x000000ffff077224 */ /* 0x000fe200078e000d */
[----:B----4-:R-:W-:Y:S01]  /*28c60*/  STL.64 [R1+0x2948], R26 ;  /* 0x0029481a01007387 */ /* 0x010fe20000100a00 */
[----:B---3--:R0:W-:Y:S03]  /*28c70*/  STL.64 [R1+0x2940], R24 ;  /* 0x0029401801007387 */ /* 0x0081e60000100a00 */
[----:B0-----:R-:W2:Y:S01]  /*28c80*/  LDL.64 R24, [R1+0x20] ;  /* 0x0000200001187983 */ /* 0x001ea20000100a00 */
[----:B------:R-:W3:Y:S02]  /*28c90*/  LDL.LU R16, [R1+0x1d0] ;  /* 0x0001d00001107983 */ /* 0x000ee40000300800 */
[----:B------:R-:W3:Y:S02]  /*28ca0*/  LDL.LU R17, [R1+0x1d4] ;  /* 0x0001d40001117983 */ /* 0x000ee40000300800 */
[----:B------:R-:W4:Y:S01]  /*28cb0*/  LDL.LU R18, [R1+0x1d8] ;  /* 0x0001d80001127983 */ /* 0x000f220000300800 */
[----:B------:R-:W2:Y:S01]  /*28cc0*/  LDL.LU R8, [R1+0x2a7c] ;  /* 0x002a7c0001087983 */ /* 0x000ea20000300800 */
[----:B------:R-:W3:Y:S02]  /*28cd0*/  LDL.LU R9, [R1+0x2a78] ;  /* 0x002a780001097983 */ /* 0x000ee40000300800 */
[----:B------:R-:W4:Y:S02]  /*28ce0*/  LDL.LU R12, [R1+0x2a74] ;  /* 0x002a7400010c7983 */ /* 0x000f240000300800 */
[----:B------:R-:W4:Y:S01]  /*28cf0*/  LDL.LU R28, [R1+0x2a70] ;  /* 0x002a7000011c7983 */ /* 0x000f220000300800 */
[----:B------:R-:W4:Y:S01]  /*28d00*/  LDL.LU R13, [R1+0x2a6c] ;  /* 0x002a6c00010d7983 */ /* 0x000f220000300800 */
[----:B------:R-:W-:Y:S02]  /*28d10*/  STL.64 [R1+0x29f0], R6 ;  /* 0x0029f00601007387 */ /* 0x000fe40000100a00 */
[----:B------:R-:W-:Y:S02]  /*28d20*/  STL.64 [R1+0x29e8], R4 ;  /* 0x0029e80401007387 */ /* 0x000fe40000100a00 */
[----:B--2---:R-:W-:-:S02]  /*28d30*/  IMAD.MOV.U32 R20, RZ, RZ, R8 ;  /* 0x000000ffff147224 */ /* 0x004fc400078e0008 */
[----:B---3--:R-:W-:Y:S02]  /*28d40*/  IMAD.MOV.U32 R21, RZ, RZ, R9 ;  /* 0x000000ffff157224 */ /* 0x008fe400078e0009 */
[----:B----4-:R-:W-:Y:S02]  /*28d50*/  IMAD.MOV.U32 R22, RZ, RZ, R12 ;  /* 0x000000ffff167224 */ /* 0x010fe400078e000c */
[----:B------:R-:W-:Y:S01]  /*28d60*/  IMAD.MOV.U32 R23, RZ, RZ, R28 ;  /* 0x000000ffff177224 */ /* 0x000fe200078e001c */
[----:B------:R-:W2:Y:S01]  /*28d70*/  LDL.LU R8, [R1+0x2a68] ;  /* 0x002a680001087983 */ /* 0x000ea20000300800 */
[----:B------:R-:W3:Y:S02]  /*28d80*/  LDL.LU R9, [R1+0x2a64] ;  /* 0x002a640001097983 */ /* 0x000ee40000300800 */
[----:B------:R-:W4:Y:S02]  /*28d90*/  LDL.LU R12, [R1+0x2a60] ;  /* 0x002a6000010c7983 */ /* 0x000f240000300800 */
[----:B------:R-:W2:Y:S01]  /*28da0*/  LDL.LU R28, [R1+0x2a5c] ;  /* 0x002a5c00011c7983 */ /* 0x000ea20000300800 */
[----:B------:R-:W-:Y:S01]  /*28db0*/  STL.64 [R1+0x2980], R22 ;  /* 0x0029801601007387 */ /* 0x000fe20000100a00 */
[----:B------:R0:W-:Y:S03]  /*28dc0*/  STL.64 [R1+0x2978], R20 ;  /* 0x0029781401007387 */ /* 0x0001e60000100a00 */
[----:B0-----:R-:W2:Y:S01]  /*28dd0*/  LDL.LU R20, [R1+0x170] ;  /* 0x0001700001147983 */ /* 0x001ea20000300800 */
[----:B------:R-:W2:Y:S02]  /*28de0*/  LDL.LU R21, [R1+0x174] ;  /* 0x0001740001157983 */ /* 0x000ea40000300800 */
[----:B------:R-:W2:Y:S02]  /*28df0*/  LDL.LU R22, [R1+0x178] ;  /* 0x0001780001167983 */ /* 0x000ea40000300800 */
[----:B------:R-:W-:-:S02]  /*28e00*/  IMAD.MOV.U32 R23, RZ, RZ, R13 ;  /* 0x000000ffff177224 */ /* 0x000fc400078e000d */
[----:B------:R-:W3:Y:S04]  /*28e10*/  LDL.LU R13, [R1+0x2a58] ;  /* 0x002a5800010d7983 */ /* 0x000ee80000300800 */
[----:B--2---:R3:W-:Y:S01]  /*28e20*/  STL.64 [R1+0x2990], R22 ;  /* 0x0029901601007387 */ /* 0x0047e20000100a00 */
[----:B------:R0:W-:Y:S02]  /*28e30*/  STL.64 [R1+0x2988], R20 ;  /* 0x0029881401007387 */ /* 0x0001e40000100a00 */
[----:B---3--:R-:W-:Y:S02]  /*28e40*/  IMAD.MOV.U32 R22, RZ, RZ, R9 ;  /* 0x000000ffff167224 */ /* 0x008fe400078e0009 */
[----:B0-----:R-:W-:Y:S02]  /*28e50*/  IMAD.MOV.U32 R20, RZ, RZ, R28 ;  /* 0x000000ffff147224 */ /* 0x001fe400078e001c */
[----:B------:R-:W-:Y:S01]  /*28e60*/  IMAD.MOV.U32 R23, RZ, RZ, R8 ;  /* 0x000000ffff177224 */ /* 0x000fe200078e0008 */
[----:B------:R-:W2:Y:S01]  /*28e70*/  LDL.LU R28, [R1+0x2a54] ;  /* 0x002a5400011c7983 */ /* 0x000ea20000300800 */
[----:B----4-:R-:W-:-:S02]  /*28e80*/  IMAD.MOV.U32 R21, RZ, RZ, R12 ;  /* 0x000000ffff157224 */ /* 0x010fc400078e000c */
[----:B------:R-:W3:Y:S02]  /*28e90*/  LDL.LU R12, [R1+0x2a50] ;  /* 0x002a5000010c7983 */ /* 0x000ee40000300800 */
[----:B------:R-:W4:Y:S01]  /*28ea0*/  LDL.LU R9, [R1+0x2a4c] ;  /* 0x002a4c0001097983 */ /* 0x000f220000300800 */
[----:B------:R-:W4:Y:S01]  /*28eb0*/  LDL.LU R8, [R1+0x2a48] ;  /* 0x002a480001087983 */ /* 0x000f220000300800 */
[----:B------:R-:W-:Y:S02]  /*28ec0*/  STL.64 [R1+0x29a0], R22 ;  /* 0x0029a01601007387 */ /* 0x000fe40000100a00 */
[----:B------:R0:W-:Y:S02]  /*28ed0*/  STL.64 [R1+0x2998], R20 ;  /* 0x0029981401007387 */ /* 0x0001e40000100a00 */
[----:B0-----:R-:W2:Y:S01]  /*28ee0*/  LDL.LU R20, [R1+0x40] ;  /* 0x0000400001147983 */ /* 0x001ea20000300800 */
[----:B------:R-:W2:Y:S02]  /*28ef0*/  LDL.LU R21, [R1+0x44] ;  /* 0x0000440001157983 */ /* 0x000ea40000300800 */
[----:B------:R-:W2:Y:S02]  /*28f00*/  LDL.LU R22, [R1+0x48] ;  /* 0x0000480001167983 */ /* 0x000ea40000300800 */
[----:B------:R-:W-:-:S02]  /*28f10*/  IMAD.MOV.U32 R23, RZ, RZ, R13 ;  /* 0x000000ffff177224 */ /* 0x000fc400078e000d */
[----:B------:R-:W2:Y:S01]  /*28f20*/  LDL.LU R13, [R1+0x2a44] ;  /* 0x002a4400010d7983 */ /* 0x000ea20000300800 */
[----:B------:R-:W2:Y:S02]  /*28f30*/  LDL.64 R4, [R1+0x90] ;  /* 0x0000900001047983 */ /* 0x000ea40000100a00 */
[----:B------:R-:W-:Y:S01]  /*28f40*/  IMAD.MOV.U32 R27, RZ, RZ, R10 ;  /* 0x000000ffff1b7224 */ /* 0x000fe200078e000a */
[----:B--2---:R0:W-:Y:S01]  /*28f50*/  STL.64 [R1+0x2a18], R4 ;  /* 0x002a180401007387 */ /* 0x0041e20000100a00 */
[----:B------:R-:W2:Y:S02]  /*28f60*/  LDL.LU R10, [R1+0x2d8] ;  /* 0x0002d800010a7983 */ /* 0x000ea40000300800 */
[----:B------:R-:W2:Y:S02]  /*28f70*/  LDL.LU R11, [R1+0x2dc] ;  /* 0x0002dc00010b7983 */ /* 0x000ea40000300800 */
[----:B--2---:R-:W-:Y:S01]  /*28f80*/  STL.64 [R1+0x2a00], R10 ;  /* 0x002a000a01007387 */ /* 0x004fe20000100a00 */
[----:B----4-:R-:W-:Y:S02]  /*28f90*/  STL.64 [R1+0x29f8], R8 ;  /* 0x0029f80801007387 */ /* 0x010fe40000100a00 */
[----:B0-----:R-:W2:Y:S02]  /*28fa0*/  LDL.LU R4, [R1+0x330] ;  /* 0x0003300001047983 */ /* 0x001ea40000300800 */
[----:B------:R-:W2:Y:S01]  /*28fb0*/  LDL.LU R5, [R1+0x334] ;  /* 0x0003340001057983 */ /* 0x000ea20000300800 */
[----:B------:R-:W4:Y:S01]  /*28fc0*/  LDL.LU R6, [R1+0x338] ;  /* 0x0003380001067983 */ /* 0x000f220000300800 */
[----:B------:R-:W4:Y:S03]  /*28fd0*/  LDL.LU R7, [R1+0x33c] ;  /* 0x00033c0001077983 */ /* 0x000f260000300800 */
[----:B----4-:R-:W-:Y:S01]  /*28fe0*/  STL.64 [R1+0x2a28], R6 ;  /* 0x002a280601007387 */ /* 0x010fe20000100a00 */
[----:B--2---:R0:W-:Y:S03]  /*28ff0*/  STL.64 [R1+0x2a20], R4 ;  /* 0x002a200401007387 */ /* 0x0041e60000100a00 */
[----:B0-----:R-:W2:Y:S01]  /*29000*/  LDL.LU R4, [R1+0x340] ;  /* 0x0003400001047983 */ /* 0x001ea20000300800 */
[----:B------:R-:W2:Y:S02]  /*29010*/  LDL.LU R5, [R1+0x344] ;  /* 0x0003440001057983 */ /* 0x000ea40000300800 */
[----:B------:R-:W2:Y:S02]  /*29020*/  LDL.LU R6, [R1+0x348] ;  /* 0x0003480001067983 */ /* 0x000ea40000300800 */
[----:B------:R-:W2:Y:S01]  /*29030*/  LDL.LU R7, [R1+0x34c] ;  /* 0x00034c0001077983 */ /* 0x000ea20000300800 */
[----:B------:R-:W-:Y:S01]  /*29040*/  STL.64 [R1+0x29c0], R22 ;  /* 0x0029c01601007387 */ /* 0x000fe20000100a00 */
[----:B------:R0:W-:Y:S03]  /*29050*/  STL.64 [R1+0x29b8], R20 ;  /* 0x0029b81401007387 */ /* 0x0001e60000100a00 */
[----:B0-----:R-:W4:Y:S01]  /*29060*/  LDL.LU R20, [R1+0x50] ;  /* 0x0000500001147983 */ /* 0x001f220000300800 */
[----:B------:R-:W4:Y:S02]  /*29070*/  LDL.LU R21, [R1+0x54] ;  /* 0x0000540001157983 */ /* 0x000f240000300800 */
[----:B---3--:R-:W-:-:S02]  /*29080*/  IMAD.MOV.U32 R22, RZ, RZ, R12 ;  /* 0x000000ffff167224 */ /* 0x008fc400078e000c */
[----:B------:R-:W-:Y:S01]  /*29090*/  IMAD.MOV.U32 R23, RZ, RZ, R28 ;  /* 0x000000ffff177224 */ /* 0x000fe200078e001c */
[----:B------:R-:W3:Y:S01]  /*290a0*/  LDL.LU R12, [R1+0x2a40] ;  /* 0x002a4000010c7983 */ /* 0x000ee20000300800 */
[----:B------:R-:W2:Y:S03]  /*290b0*/  LDL.LU R28, [R1+0x2a3c] ;  /* 0x002a3c00011c7983 */ /* 0x000ea60000300800 */
[----:B------:R-:W-:Y:S04]  /*290c0*/  STL.64 [R1+0x29d0], R22 ;  /* 0x0029d01601007387 */ /* 0x000fe80000100a00 */
[----:B----4-:R0:W-:Y:S04]  /*290d0*/  STL.64 [R1+0x29c8], R20 ;  /* 0x0029c81401007387 */ /* 0x0101e80000100a00 */
[----:B0-----:R-:W4:Y:S01]  /*290e0*/  LDL.LU R20, [R1+0x310] ;  /* 0x0003100001147983 */ /* 0x001f220000300800 */
[----:B------:R-:W4:Y:S02]  /*290f0*/  LDL.LU R21, [R1+0x314] ;  /* 0x0003140001157983 */ /* 0x000f240000300800 */
[----:B------:R-:W2:Y:S02]  /*29100*/  LDL.LU R22, [R1+0x318] ;  /* 0x0003180001167983 */ /* 0x000ea40000300800 */
[----:B------:R-:W-:-:S02]  /*29110*/  IMAD.MOV.U32 R23, RZ, RZ, R13 ;  /* 0x000000ffff177224 */ /* 0x000fc400078e000d */
[----:B------:R-:W3:Y:S04]  /*29120*/  LDL.LU R13, [R1+0x2a38] ;  /* 0x002a3800010d7983 */ /* 0x000ee80000300800 */
[----:B--2---:R-:W-:Y:S01]  /*29130*/  STL.64 [R1+0x29e0], R22 ;  /* 0x0029e01601007387 */ /* 0x004fe20000100a00 */
[----:B----4-:R0:W-:Y:S02]  /*29140*/  STL.64 [R1+0x29d8], R20 ;  /* 0x0029d81401007387 */ /* 0x0101e40000100a00 */
[----:B0-----:R-:W-:Y:S02]  /*29150*/  IMAD.MOV.U32 R20, RZ, RZ, R28 ;  /* 0x000000ffff147224 */ /* 0x001fe400078e001c */
[----:B---3--:R-:W-:Y:S01]  /*29160*/  IMAD.MOV.U32 R21, RZ, RZ, R12 ;  /* 0x000000ffff157224 */ /* 0x008fe200078e000c */
[----:B------:R-:W2:Y:S01]  /*29170*/  LDL.LU R28, [R1+0x2a34] ;  /* 0x002a3400011c7983 */ /* 0x000ea20000300800 */
[----:B------:R-:W3:Y:S02]  /*29180*/  LDL.LU R12, [R1+0x2a30] ;  /* 0x002a3000010c7983 */ /* 0x000ee40000300800 */
[----:B------:R-:W4:Y:S02]  /*29190*/  LDL.LU R22, [R1+0x328] ;  /* 0x0003280001167983 */ /* 0x000f240000300800 */
[----:B------:R-:W4:Y:S02]  /*291a0*/  LDL.LU R23, [R1+0x32c] ;  /* 0x00032c0001177983 */ /* 0x000f240000300800 */
[----:B------:R-:W-:-:S02]  /*291b0*/  IMAD.MOV.U32 R9, RZ, RZ, R15 ;  /* 0x000000ffff097224 */ /* 0x000fc400078e000f */
[----:B------:R-:W-:Y:S02]  /*291c0*/  IMAD.MOV.U32 R10, RZ, RZ, R14 ;  /* 0x000000ffff0a7224 */ /* 0x000fe400078e000e */
[----:B------:R-:W-:Y:S02]  /*291d0*/  IMAD.MOV.U32 R8, RZ, RZ, R27 ;  /* 0x000000ffff087224 */ /* 0x000fe400078e001b */
[----:B------:R-:W-:-:S07]  /*291e0*/  IMAD.MOV.U32 R11, RZ, RZ, R3 ;  /* 0x000000ffff0b7224 */ /* 0x000fce00078e0003 */
[C---:B------:R-:W-:Y:S01]  /*291f0*/  HMMA.16816.F32.BF16 R4, R8.reuse, R24, R4 ;  /* 0x000000180804723c */ /* 0x040fe20000041804 */
[----:B----4-:R0:W-:Y:S02]  /*29200*/  STL.64 [R1+0x2a10], R22 ;  /* 0x002a101601007387 */ /* 0x0101e40000100a00 */
[----:B0-----:R-:W-:Y:S02]  /*29210*/  IMAD.MOV.U32 R22, RZ, RZ, R13 ;  /* 0x000000ffff167224 */ /* 0x001fe400078e000d */
[----:B---3--:R-:W-:Y:S02]  /*29220*/  IMAD.MOV.U32 R23, RZ, RZ, R12 ;  /* 0x000000ffff177224 */ /* 0x008fe400078e000c */
[----:B------:R-:W0:Y:S04]  /*29230*/  LDSM.16.MT88.4 R12, [R29+0x8280] ;  /* 0x008280001d0c783b */ /* 0x000e280000004200 */
[----:B------:R1:W-:Y:S04]  /*29240*/  STL.64 [R1+0x2a08], R20 ;  /* 0x002a081401007387 */ /* 0x0003e80000100a00 */
[----:B-1----:R-:W3:Y:S01]  /*29250*/  LDL.LU R20, [R1+0x2e0] ;  /* 0x0002e00001147983 */ /* 0x002ee20000300800 */
[----:B------:R-:W-:Y:S02]  /*29260*/  STL.64 [R1+0x2958], R18 ;  /* 0x0029581201007387 */ /* 0x000fe40000100a00 */
[----:B------:R1:W-:Y:S02]  /*29270*/  STL.64 [R1+0x2950], R16 ;  /* 0x0029501001007387 */ /* 0x0003e40000100a00 */
[----:B-1----:R-:W4:Y:S04]  /*29280*/  LDL.LU.64 R16, [R1+0x70] ;  /* 0x0000700001107983 */ /* 0x002f280000300a00 */
[----:B0-----:R-:W-:Y:S01]  /*29290*/  STL.64 [R1+0x28e8], R14 ;  /* 0x0028e80e01007387 */ /* 0x001fe20000100a00 */
[----:B------:R0:W-:Y:S03]  /*292a0*/  STL.64 [R1+0x28e0], R12 ;  /* 0x0028e00c01007387 */ /* 0x0001e60000100a00 */
[----:B0-----:R-:W2:Y:S01]  /*292b0*/  LDL.64 R12, [R1+0x30] ;  /* 0x00003000010c7983 */ /* 0x001ea20000100a00 */
[----:B------:R-:W-:Y:S02]  /*292c0*/  STL.64 [R1+0xf0], R4 ;  /* 0x0000f00401007387 */ /* 0x000fe40000100a00 */
[----:B------:R0:W-:Y:S02]  /*292d0*/  STL.64 [R1+0xf8], R6 ;  /* 0x0000f80601007387 */ /* 0x0001e40000100a00 */
[----:B0-----:R-:W2:Y:S01]  /*292e0*/  LDL.LU.64 R6, [R1+0x2a28] ;  /* 0x002a280001067983 */ /* 0x001ea20000300a00 */
[----:B------:R-:W2:Y:S02]  /*292f0*/  LDL.LU.64 R4, [R1+0x2a20] ;  /* 0x002a200001047983 */ /* 0x000ea40000300a00 */
[----:B--2---:R-:W-:Y:S11]  /*29300*/  HMMA.16816.F32.BF16 R4, R8, R12, R4 ;  /* 0x0000000c0804723c */ /* 0x004ff60000041804 */
[----:B------:R-:W-:Y:S11]  /*29310*/  @!UPT UIADD3 URZ, URZ, URZ, URZ ;  /* 0x0000003f3f3ff290 */ /* 0x000ff6000fffe03f */
[----:B------:R-:W-:Y:S01]  /*29320*/  @!UPT UIADD3 URZ, URZ, URZ, URZ ;  /* 0x0000003f3f3ff290 */ /* 0x000fe2000fffe03f */
[----:B------:R0:W-:Y:S01]  /*29330*/  STL.64 [R1+0xe0], R4 ;  /* 0x0000e00401007387 */ /* 0x0001e20000100a00 */
[----:B------:R-:W-:Y:S03]  /*29340*/  STL.64 [R1+0xe8], R6 ;  /* 0x0000e80601007387 */ /* 0x000fe60000100a00 */
[----:B0-----:R-:W3:Y:S01]  /*29350*/  LDL.LU.64 R4, [R1+0x2a18] ;  /* 0x002a180001047983 */ /* 0x001ee20000300a00 */
[----:B------:R-:W-:-:S07]  /*29360*/  IMAD.MOV.U32 R21, RZ, RZ, R28 ;  /* 0x000000ffff157224 */ /* 0x000fce00078e001c */
[----:B---3--:R-:W-:Y:S01]  /*29370*/  HMMA.16816.F32.BF16 R8, R8, R4, R20 ;  /* 0x000000040808723c */ /* 0x008fe20000041814 */
[----:B------:R-:W2:Y:S01]  /*29380*/  LDL.LU.64 R22, [R1+0x2a10] ;  /* 0x002a100001167983 */ /* 0x000ea20000300a00 */
[----:B------:R-:W2:Y:S02]  /*29390*/  LDL.LU.64 R20, [R1+0x2a08] ;  /* 0x002a080001147983 */ /* 0x000ea40000300a00 */
[----:B------:R-:W-:Y:S02]  /*293a0*/  IMAD.MOV.U32 R14, RZ, RZ, R4 ;  /* 0x000000ffff0e7224 */ /* 0x000fe400078e0004 */
[----:B------:R-:W-:Y:S11]  /*293b0*/  IMAD.MOV.U32 R3, RZ, RZ, R5 ;  /* 0x000000ffff037224 */ /* 0x000ff600078e0005 */
[----:B------:R-:W-:Y:S06]  /*293c0*/  @!UPT UIADD3 URZ, URZ, URZ, URZ ;  /* 0x0000003f3f3ff290 */ /* 0x000fec000fffe03f */
[----:B------:R-:W-:Y:S01]  /*293d0*/  STL.64 [R1+0xa0], R8 ;  /* 0x0000a00801007387 */ /* 0x000fe20000100a00 */
[----:B------:R0:W-:Y:S03]  /*293e0*/  STL.64 [R1+0xa8], R10 ;  /* 0x0000a80a01007387 */ /* 0x0001e60000100a00 */
[----:B0-----:R-:W4:Y:S01]  /*293f0*/  LDL.LU.64 R10, [R1+0x2a00] ;  /* 0x002a0000010a7983 */ /* 0x001f220000300a00 */
[----:B------:R-:W4:Y:S02]  /*29400*/  LDL.LU.64 R8, [R1+0x29f8] ;  /* 0x0029f80001087983 */ /* 0x000f240000300a00 */
[----:B------:R-:W4:Y:S02]  /*29410*/  LDL.LU.64 R6, [R1+0x29f0] ;  /* 0x0029f00001067983 */ /* 0x000f240000300a00 */
[----:B------:R-:W4:Y:S02]  /*29420*/  LDL.LU.64 R4, [R1+0x29e8] ;  /* 0x0029e80001047983 */ /* 0x000f240000300a00 */
[C---:B----4-:R-:W-:Y:S08]  /*29430*/  HMMA.16816.F32.BF16 R8, R4.reuse, R16, R8 ;  /* 0x000000100408723c */ /* 0x050ff00000041808 */
[C---:B--2---:R-:W-:Y:S11]  /*29440*/  HMMA.16816.F32.BF16 R20, R4.reuse, R24, R20 ;  /* 0x000000180414723c */ /* 0x044ff60000041814 */
[----:B------:R-:W-:Y:S04]  /*29450*/  @!UPT UIADD3 URZ, URZ, URZ, URZ ;  /* 0x0000003f3f3ff290 */ /* 0x000fe8000fffe03f */
[----:B------:R-:W-:Y:S01]  /*29460*/  STL.64 [R1+0x80], R8 ;  /* 0x0000800801007387 */ /* 0x000fe20000100a00 */
[----:B------:R-:W-:Y:S02]  /*29470*/  STL [R1+0x88], R10 ;  /* 0x0000880a01007387 */ /* 0x000fe40000100800 */
[----:B------:R-:W-:Y:S02]  /*29480*/  IMAD.MOV.U32 R28, RZ, RZ, R11 ;  /* 0x000000ffff1c7224 */ /* 0x000fe400078e000b */
[----:B------:R-:W0:Y:S04]  /*29490*/  LDSM.16.MT88.4 R8, [R29+0x8300] ;  /* 0x008300001d08783b */ /* 0x000e280000004200 */
[----:B------:R-:W-:Y:S04]  /*294a0*/  STL [R1+0x2830], R28 ;  /* 0x0028301c01007387 */ /* 0x000fe80000100800 */
[----:B0-----:R-:W-:Y:S01]  /*294b0*/  STL.64 [R1+0x28a8], R10 ;  /* 0x0028a80a01007387 */ /* 0x001fe20000100a00 */
[----:B------:R-:W-:Y:S02]  /*294c0*/  STL.64 [R1+0x28a0], R8 ;  /* 0x0028a00801007387 */ /* 0x000fe40000100a00 */
[----:B------:R-:W-:Y:S02]  /*294d0*/  STL.64 [R1+0x10], R20 ;  /* 0x0000101401007387 */ /* 0x000fe40000100a00 */
[----:B------:R0:W-:Y:S02]  /*294e0*/  STL.64 [R1+0x18], R22 ;  /* 0x0000181601007387 */ /* 0x0001e40000100a00 */
[----:B0-----:R-:W2:Y:S01]  /*294f0*/  LDL.LU.64 R22, [R1+0x29e0] ;  /* 0x0029e00001167983 */ /* 0x001ea20000300a00 */
[----:B------:R-:W2:Y:S02]  /*29500*/  LDL.LU.64 R20, [R1+0x29d8] ;  /* 0x0029d80001147983 */ /* 0x000ea40000300a00 */
        /* <DEDUP_REMOVED lines=8> */
[----:B------:R-:W-:Y:S02]  /*29590*/  IMAD.MOV.U32 R8, RZ, RZ, R14 ;  /* 0x000000ffff087224 */ /* 0x000fe400078e000e */
[----:B------:R-:W-:Y:S01]  /*295a0*/  IMAD.MOV.U32 R9, RZ, RZ, R3 ;  /* 0x000000ffff097224 */ /* 0x000fe200078e0003 */
[----:B------:R-:W-:Y:S06]  /*295b0*/  STL [R1+0x2868], R28 ;  /* 0x0028681c01007387 */ /* 0x000fec0000100800 */
        /* <DEDUP_REMOVED lines=12> */
[----:B------:R-:W-:Y:S02]  /*29680*/  STL.64 [R1+0x58], R22 ;  /* 0x0000581601007387 */ /* 0x000fe40000100a00 */
[----:B------:R-:W0:Y:S02]  /*29690*/  LDSM.16.MT88.4 R20, [R29+0x8380] ;  /* 0x008380001d14783b */ /* 0x000e240000004200 */
[----:B0-----:R-:W-:Y:S02]  /*296a0*/  STL.64 [R1], R20 ;  /* 0x0000001401007387 */ /* 0x001fe40000100a00 */
[----:B------:R0:W-:Y:S02]  /*296b0*/  STL.64 [R1+0x8], R22 ;  /* 0x0000081601007387 */ /* 0x0001e40000100a00 */
        /* <DEDUP_REMOVED lines=9> */
[----:B------:R0:W-:Y:S02]  /*29750*/  STL.64 [R1+0x2960], R24 ;  /* 0x0029601801007387 */ /* 0x0001e40000100a00 */
        /* <DEDUP_REMOVED lines=12> */
[----:B------:R-:W3:Y:S01]  /*29820*/  LDL.LU.64 R22, [R1+0x2970] ;  /* 0x0029700001167983 */ /* 0x000ee20000300a00 */
[----:B------:R-:W3:Y:S11]  /*29830*/  LDL.LU.64 R20, [R1+0x2968] ;  /* 0x0029680001147983 */ /* 0x000ef60000300a00 */
[----:B------:R-:W-:Y:S10]  /*29840*/  @!UPT UIADD3 URZ, URZ, URZ, URZ ;  /* 0x0000003f3f3ff290 */ /* 0x000ff4000fffe03f */
[----:B------:R0:W-:Y:S01]  /*29850*/  STL.64 [R1+0x160], R4 ;  /* 0x0001600401007387 */ /* 0x0001e20000100a00 */
[----:B------:R1:W-:Y:S03]  /*29860*/  STL.64 [R1+0x168], R6 ;  /* 0x0001680601007387 */ /* 0x0003e60000100a00 */
[----:B0-----:R-:W2:Y:S01]  /*29870*/  LDL.LU R4, [R1+0x1b0] ;  /* 0x0001b00001047983 */ /* 0x001ea20000300800 */
[----:B------:R-:W2:Y:S02]  /*29880*/  LDL.LU R5, [R1+0x1b4] ;  /* 0x0001b40001057983 */ /* 0x000ea40000300800 */
[----:B-1----:R-:W2:Y:S02]  /*29890*/  LDL.LU R6, [R1+0x1b8] ;  /* 0x0001b80001067983 */ /* 0x002ea40000300800 */
[----:B------:R-:W2:Y:S01]  /*298a0*/  LDL.LU R7, [R1+0x1bc] ;  /* 0x0001bc0001077983 */ /* 0x000ea20000300800 */
[C---:B---3--:R-:W-:Y:S11]  /*298b0*/  HMMA.16816.F32.BF16 R24, R20.reuse, R16, R24 ;  /* 0x000000101418723c */ /* 0x048ff60000041818 */
[----:B------:R-:W-:Y:S11]  /*298c0*/  @!UPT UIADD3 URZ, URZ, URZ, URZ ;  /* 0x0000003f3f3ff290 */ /* 0x000ff6000fffe03f */
[----:B------:R-:W-:Y:S01]  /*298d0*/  @!UPT UIADD3 URZ, URZ, URZ, URZ ;  /* 0x0000003f3f3ff290 */ /* 0x000fe2000fffe03f */
[----:B------:R0:W-:Y:S01]  /*298e0*/  STL.64 [R1+0x1a0], R24 ;  /* 0x0001a01801007387 */ /* 0x0001e20000100a00 */
[----:B------:R1:W-:Y:S03]  /*298f0*/  STL.64 [R1+0x1a8], R26 ;  /* 0x0001a81a01007387 */ /* 0x0003e60000100a00 */
[----:B0-----:R-:W2:Y:S01]  /*29900*/  LDL.LU.64 R24, [R1+0x2960] ;  /* 0x0029600001187983 */ /* 0x001ea20000300a00 */
[----:B------:R-:W-:Y:S02]  /*29910*/  IMAD.MOV.U32 R3, RZ, RZ, R16 ;  /* 0x000000ffff037224 */ /* 0x000fe400078e0010 */
[----:B------:R-:W-:Y:S02]  /*29920*/  IMAD.MOV.U32 R28, RZ, RZ, R17 ;  /* 0x000000ffff1c7224 */ /* 0x000fe400078e0011 */
[----:B------:R-:W3:Y:S01]  /*29930*/  LDL.LU.64 R18, [R1+0x2958] ;  /* 0x0029580001127983 */ /* 0x000ee20000300a00 */
[----:B------:R-:W3:Y:S01]  /*29940*/  LDL.LU.64 R16, [R1+0x2950] ;  /* 0x0029500001107983 */ /* 0x000ee20000300a00 */
[C---:B--2---:R-:W-:Y:S11]  /*29950*/  HMMA.16816.F32.BF16 R4, R20.reuse, R24, R4 ;  /* 0x000000181404723c */ /* 0x044ff60000041804 */
[----:B------:R-:W-:Y:S11]  /*29960*/  @!UPT UIADD3 URZ, URZ, URZ, URZ ;  /* 0x0000003f3f3ff290 */ /* 0x000ff6000fffe03f */
[----:B------:R-:W-:Y:S01]  /*29970*/  @!UPT UIADD3 URZ, URZ, URZ, URZ ;  /* 0x0000003f3f3ff290 */ /* 0x000fe2000fffe03f */
[----:B------:R0:W-:Y:S01]  /*29980*/  STL.64 [R1+0x1b0], R4 ;  /* 0x0001b00401007387 */ /* 0x0001e20000100a00 */
[----:B------:R2:W-:Y:S02]  /*29990*/  STL.64 [R1+0x1b8], R6 ;  /* 0x0001b80601007387 */ /* 0x0005e40000100a00 */
[----:B-1----:R-:W4:Y:S02]  /*299a0*/  LDL.LU.64 R26, [R1+0x2948] ;  /* 0x00294800011a7983 */ /* 0x002f240000300a00 */
[----:B0-----:R-:W-:Y:S02]  /*299b0*/  IMAD.MOV.U32 R5, RZ, RZ, R24 ;  /* 0x000000ffff057224 */ /* 0x001fe400078e0018 */
[----:B------:R-:W-:Y:S02]  /*299c0*/  IMAD.MOV.U32 R4, RZ, RZ, R25 ;  /* 0x000000ffff047224 */ /* 0x000fe400078e0019 */
[----:B------:R-:W4:Y:S01]  /*299d0*/  LDL.LU.64 R24, [R1+0x2940] ;  /* 0x0029400001187983 */ /* 0x000f220000300a00 */
[----:B---3--:R-:W-:Y:S01]  /*299e0*/  HMMA.16816.F32.BF16 R16, R20, R12, R16 ;  /* 0x0000000c1410723c */ /* 0x008fe20000041810 */
[----:B--2---:R-:W-:-:S02]  /*299f0*/  IMAD.MOV.U32 R7, RZ, RZ, R12 ;  /* 0x000000ffff077224 */ /* 0x004fc400078e000c */
[----:B------:R-:W-:Y:S11]  /*29a00*/  IMAD.MOV.U32 R6, RZ, RZ, R13 ;  /* 0x000000ffff067224 */ /* 0x000ff600078e000d */
[----:B------:R-:W-:Y:S09]  /*29a10*/  @!UPT UIADD3 URZ, URZ, URZ, URZ ;  /* 0x0000003f3f3ff290 */ /* 0x000ff2000fffe03f */
[----:B------:R-:W-:Y:S01]  /*29a20*/  STL.64 [R1+0x1d0], R16 ;  /* 0x0001d01001007387 */ /* 0x000fe20000100a00 */
[----:B------:R0:W-:Y:S03]  /*29a30*/  STL.64 [R1+0x1d8], R18 ;  /* 0x0001d81201007387 */ /* 0x0001e60000100a00 */
[----:B0-----:R-:W2:Y:S01]  /*29a40*/  LDL.LU.64 R18, [R1+0x2938] ;  /* 0x0029380001127983 */ /* 0x001ea20000300a00 */
[----:B------:R-:W2:Y:S02]  /*29a50*/  LDL.LU.64 R16, [R1+0x2930] ;  /* 0x0029300001107983 */ /* 0x000ea40000300a00 */
[----:B------:R-:W-:Y:S01]  /*29a60*/  STL.64 [R1+0x28f0], R8 ;  /* 0x0028f00801007387 */ /* 0x000fe20000100a00 */
[----:B----4-:R-:W-:Y:S01]  /*29a70*/  HMMA.16816.F32.BF16 R12, R20, R8, R24 ;  /* 0x00000008140c723c */ /* 0x010fe20000041818 */
[----:B------:R-:W3:Y:S11]  /*29a80*/  LDL.LU R24, [R1+0x230] ;  /* 0x0002300001187983 */ /* 0x000ef60000300800 */
[----:B------:R-:W-:Y:S11]  /*29a90*/  @!UPT UIADD3 URZ, URZ, URZ, URZ ;  /* 0x0000003f3f3ff290 */ /* 0x000ff6000fffe03f */
[----:B------:R0:W-:Y:S01]  /*29aa0*/  STL.64 [R1+0x1c0], R12 ;  /* 0x0001c00c01007387 */ /* 0x0001e20000100a00 */
[----:B------:R1:W-:Y:S02]  /*29ab0*/  STL.64 [R1+0x1c8], R14 ;  /* 0x0001c80e01007387 */ /* 0x0003e40000100a00 */
[----:B------:R-:W3:Y:S02]  /*29ac0*/  LDL.LU R25, [R1+0x234] ;  /* 0x0002340001197983 */ /* 0x000ee40000300800 */
[----:B------:R-:W4:Y:S01]  /*29ad0*/  LDL.LU R26, [R1+0x238] ;  /* 0x00023800011a7983 */ /* 0x000f220000300800 */
[----:B------:R-:W4:Y:S04]  /*29ae0*/  LDL.LU R27, [R1+0x23c] ;  /* 0x00023c00011b7983 */ /* 0x000f280000300800 */
[----:B----4-:R-:W-:Y:S01]  /*29af0*/  STL.64 [R1+0x2900], R26 ;  /* 0x0029001a01007387 */ /* 0x010fe20000100a00 */
[----:B---3--:R-:W-:Y:S02]  /*29b00*/  STL.64 [R1+0x28f8], R24 ;  /* 0x0028f81801007387 */ /* 0x008fe40000100a00 */
[----:B0-----:R-:W3:Y:S02]  /*29b10*/  LDL.LU R12, [R1+0x240] ;  /* 0x00024000010c7983 */ /* 0x001ee40000300800 */
[----:B------:R-:W3:Y:S01]  /*29b20*/  LDL.LU R13, [R1+0x244] ;  /* 0x00024400010d7983 */ /* 0x000ee20000300800 */
[----:B-1----:R-:W4:Y:S01]  /*29b30*/  LDL.LU R14, [R1+0x248] ;  /* 0x00024800010e7983 */ /* 0x002f220000300800 */
[----:B------:R-:W4:Y:S02]  /*29b40*/  LDL.LU R15, [R1+0x24c] ;  /* 0x00024c00010f7983 */ /* 0x000f240000300800 */
[----:B------:R-:W-:-:S02]  /*29b50*/  IMAD.MOV.U32 R8, RZ, RZ, R7 ;  /* 0x000000ffff087224 */ /* 0x000fc400078e0007 */
[----:B------:R-:W-:Y:S01]  /*29b60*/  IMAD.MOV.U32 R9, RZ, RZ, R6 ;  /* 0x000000ffff097224 */ /* 0x000fe200078e0006 */
[----:B----4-:R-:W-:Y:S01]  /*29b70*/  STL.64 [R1+0x2910], R14 ;  /* 0x0029100e01007387 */ /* 0x010fe20000100a00 */
[----:B---3--:R0:W-:Y:S03]  /*29b80*/  STL.64 [R1+0x2908], R12 ;  /* 0x0029080c01007387 */ /* 0x0081e60000100a00 */
[----:B------:R1:W-:Y:S02]  /*29b90*/  STL.64 [R1+0x2918], R8 ;  /* 0x0029180801007387 */ /* 0x0003e40000100a00 */
[----:B0-----:R-:W-:Y:S02]  /*29ba0*/  IMAD.MOV.U32 R12, RZ, RZ, R5 ;  /* 0x000000ffff0c7224 */ /* 0x001fe400078e0005 */
[----:B------:R-:W-:-:S05]  /*29bb0*/  IMAD.MOV.U32 R13, RZ, RZ, R4 ;  /* 0x000000ffff0d7224 */ /* 0x000fca00078e0004 */
[----:B------:R0:W-:Y:S01]  /*29bc0*/  STL.64 [R1+0x2920], R12 ;  /* 0x0029200c01007387 */ /* 0x0001e20000100a00 */
[----:B-1----:R-:W3:Y:S02]  /*29bd0*/  LDL.LU R8, [R1+0x2b0] ;  /* 0x0002b00001087983 */ /* 0x002ee40000300800 */
[----:B------:R-:W3:Y:S02]  /*29be0*/  LDL.LU R9, [R1+0x2b4] ;  /* 0x0002b40001097983 */ /* 0x000ee40000300800 */
[----:B------:R-:W3:Y:S01]  /*29bf0*/  LDL.LU R10, [R1+0x2b8] ;  /* 0x0002b800010a7983 */ /* 0x000ee20000300800 */
[----:B------:R-:W3:Y:S04]  /*29c00*/  LDL.LU R11, [R1+0x2bc] ;  /* 0x0002bc00010b7983 */ /* 0x000ee80000300800 */
[----:B0-----:R-:W2:Y:S01]  /*29c10*/  LDL.LU R12, [R1+0x2c0] ;  /* 0x0002c000010c7983 */ /* 0x001ea20000300800 */
[----:B------:R-:W2:Y:S02]  /*29c20*/  LDL.LU R13, [R1+0x2c4] ;  /* 0x0002c400010d7983 */ /* 0x000ea40000300800 */
[----:B------:R-:W2:Y:S02]  /*29c30*/  LDL.LU R14, [R1+0x2c8] ;  /* 0x0002c800010e7983 */ /* 0x000ea40000300800 */
[----:B------:R-:W2:Y:S01]  /*29c40*/  LDL.LU R15, [R1+0x2cc] ;  /* 0x0002cc00010f7983 */ /* 0x000ea20000300800 */
[----:B------:R-:W4:Y:S01]  /*29c50*/  LDL.LU R24, [R1+0x2a0] ;  /* 0x0002a00001187983 */ /* 0x000f220000300800 */
[----:B------:R-:W4:Y:S02]  /*29c60*/  LDL.LU R25, [R1+0x2a4] ;  /* 0x0002a40001197983 */ /* 0x000f240000300800 */
[----:B------:R-:W4:Y:S02]  /*29c70*/  LDL.LU R26, [R1+0x2a8] ;  /* 0x0002a800011a7983 */ /* 0x000f240000300800 */
[----:B------:R-:W4:Y:S01]  /*29c80*/  LDL.LU R27, [R1+0x2ac] ;  /* 0x0002ac00011b7983 */ /* 0x000f220000300800 */
[----:B------:R-:W2:Y:S01]  /*29c90*/  LDL.LU R4, [R1+0x140] ;  /* 0x0001400001047983 */ /* 0x000ea20000300800 */
[----:B------:R-:W2:Y:S02]  /*29ca0*/  LDL.LU R5, [R1+0x144] ;  /* 0x0001440001057983 */ /* 0x000ea40000300800 */
[----:B------:R-:W2:Y:S02]  /*29cb0*/  LDL.LU R6, [R1+0x148] ;  /* 0x0001480001067983 */ /* 0x000ea40000300800 */
[----:B------:R-:W2:Y:S02]  /*29cc0*/  LDL.LU R7, [R1+0x14c] ;  /* 0x00014c0001077983 */ /* 0x000ea40000300800 */
[----:B--2---:R-:W-:Y:S01]  /*29cd0*/  STL.64 [R1+0x28b8], R6 ;  /* 0x0028b80601007387 */ /* 0x004fe20000100a00 */
[----:B------:R0:W-:Y:S03]  /*29ce0*/  STL.64 [R1+0x28b0], R4 ;  /* 0x0028b00401007387 */ /* 0x0001e60000100a00 */
[----:B0-----:R-:W2:Y:S01]  /*29cf0*/  LDL.LU R4, [R1+0x150] ;  /* 0x0001500001047983 */ /* 0x001ea20000300800 */
        /* <DEDUP_REMOVED lines=9> */
[----:B------:R-:W-:Y:S01]  /*29d90*/  IMAD.MOV.U32 R20, RZ, RZ, R3 ;  /* 0x000000ffff147224 */ /* 0x000fe200078e0003 */
[----:B--2---:R-:W-:Y:S01]  /*29da0*/  STL.64 [R1+0x28d8], R6 ;  /* 0x0028d80601007387 */ /* 0x004fe20000100a00 */
[----:B------:R0:W-:Y:S03]  /*29db0*/  STL.64 [R1+0x28d0], R4 ;  /* 0x0028d00401007387 */ /* 0x0001e60000100a00 */
[----:B0-----:R-:W2:Y:S01]  /*29dc0*/  LDL.LU R4, [R1+0x290] ;  /* 0x0002900001047983 */ /* 0x001ea20000300800 */
[----:B------:R-:W2:Y:S02]  /*29dd0*/  LDL.LU R5, [R1+0x294] ;  /* 0x0002940001057983 */ /* 0x000ea40000300800 */
[----:B------:R-:W2:Y:S02]  /*29de0*/  LDL.LU R6, [R1+0x298] ;  /* 0x0002980001067983 */ /* 0x000ea40000300800 */
[----:B------:R-:W2:Y:S01]  /*29df0*/  LDL.LU R7, [R1+0x29c] ;  /* 0x00029c0001077983 */ /* 0x000ea20000300800 */
[----:B------:R-:W2:Y:S01]  /*29e00*/  LDL.LU R3, [R1+0x2928] ;  /* 0x0029280001037983 */ /* 0x000ea20000300800 */
[----:B------:R-:W2:Y:S02]  /*29e10*/  LDL R22, [R1+0x78] ;  /* 0x0000780001167983 */ /* 0x000ea40000100800 */
[----:B------:R-:W-:-:S07]  /*29e20*/  IMAD.MOV.U32 R21, RZ, RZ, R28 ;  /* 0x000000ffff157224 */ /* 0x000fce00078e001c */
[C---:B------:R-:W-:Y:S01]  /*29e30*/  HMMA.16816.F32.BF16 R12, R16.reuse, R20, R12 ;  /* 0x00000014100c723c */ /* 0x040fe2000004180c */
[----:B--2---:R-:W-:Y:S01]  /*29e40*/  STL [R1+0x286c], R22 ;  /* 0x00286c1601007387 */ /* 0x004fe20000100800 */
[----:B------:R-:W2:Y:S03]  /*29e50*/  LDL R23, [R1+0x7c] ;  /* 0x00007c0001177983 */ /* 0x000ea60000100800 */
[----:B--2---:R-:W-:Y:S11]  /*29e60*/  STL [R1+0x2870], R23 ;  /* 0x0028701701007387 */ /* 0x004ff60000100800 */
[----:B------:R-:W-:Y:S07]  /*29e70*/  @!UPT UIADD3 URZ, URZ, URZ, URZ ;  /* 0x0000003f3f3ff290 */ /* 0x000fee000fffe03f */
[----:B------:R0:W-:Y:S02]  /*29e80*/  STL.64 [R1+0x1e0], R12 ;  /* 0x0001e00c01007387 */ /* 0x0001e40000100a00 */
[----:B------:R3:W-:Y:S01]  /*29e90*/  STL.64 [R1+0x1e8], R14 ;  /* 0x0001e80e01007387 */ /* 0x0007e20000100a00 */
[----:B0-----:R-:W3:Y:S02]  /*29ea0*/  LDL.LU.64 R12, [R1+0x2920] ;  /* 0x00292000010c7983 */ /* 0x001ee40000300a00 */
[C---:B---3--:R-:W-:Y:S02]  /*29eb0*/  HMMA.16816.F32.BF16 R12, R16.reuse, R12, R8 ;  /* 0x0000000c100c723c */ /* 0x048fe40000041808 */
[----:B------:R-:W4:Y:S11]  /*29ec0*/  LDL.LU.64 R8, [R1+0x2918] ;  /* 0x0029180001087983 */ /* 0x000f360000300a00 */
[----:B------:R-:W-:Y:S10]  /*29ed0*/  @!UPT UIADD3 URZ, URZ, URZ, URZ ;  /* 0x0000003f3f3ff290 */ /* 0x000ff4000fffe03f */
[----:B------:R-:W-:Y:S01]  /*29ee0*/  STL.64 [R1+0x1f0], R12 ;  /* 0x0001f00c01007387 */ /* 0x000fe20000100a00 */
[----:B------:R0:W-:Y:S03]  /*29ef0*/  STL.64 [R1+0x1f8], R14 ;  /* 0x0001f80e01007387 */ /* 0x0001e60000100a00 */
[----:B0-----:R-:W2:Y:S01]  /*29f00*/  LDL.LU.64 R14, [R1+0x2910] ;  /* 0x00291000010e7983 */ /* 0x001ea20000300a00 */
[----:B------:R-:W2:Y:S01]  /*29f10*/  LDL.LU.64 R12, [R1+0x2908] ;  /* 0x00290800010c7983 */ /* 0x000ea20000300a00 */
[C---:B----4-:R-:W-:Y:S02]  /*29f20*/  HMMA.16816.F32.BF16 R8, R16.reuse, R8, R24 ;  /* 0x000000081008723c */ /* 0x050fe40000041818 */
[----:B------:R-:W3:Y:S01]  /*29f30*/  LDL.LU.64 R26, [R1+0x2900] ;  /* 0x00290000011a7983 */ /* 0x000ee20000300a00 */
[----:B------:R-:W3:Y:S11]  /*29f40*/  LDL.LU.64 R24, [R1+0x28f8] ;  /* 0x0028f80001187983 */ /* 0x000ef60000300a00 */
[----:B------:R-:W-:Y:S09]  /*29f50*/  @!UPT UIADD3 URZ, URZ, URZ, URZ ;  /* 0x0000003f3f3ff290 */ /* 0x000ff2000fffe03f */
        /* <DEDUP_REMOVED lines=8> */
[----:B------:R-:W-:Y:S03]  /*29fe0*/  STL.64 [R1+0x218], R18 ;  /* 0x0002181201007387 */ /* 0x000fe60000100a00 */
[----:B0-----:R-:W2:Y:S01]  /*29ff0*/  LDL.LU.64 R16, [R1+0x30] ;  /* 0x0000300001107983 */ /* 0x001ea20000300a00 */
[----:B---3--:R-:W-:Y:S11]  /*2a000*/  HMMA.16816.F32.BF16 R24, R12, R20, R24 ;  /* 0x000000140c18723c */ /* 0x008ff60000041818 */
[----:B------:R-:W-:Y:S11]  /*2a010*/  @!UPT UIADD3 URZ, URZ, URZ, URZ ;  /* 0x0000003f3f3ff290 */ /* 0x000ff6000fffe03f */
[----:B------:R-:W-:Y:S01]  /*2a020*/  @!UPT UIADD3 URZ, URZ, URZ, URZ ;  /* 0x0000003f3f3ff290 */ /* 0x000fe2000fffe03f */
[----:B------:R-:W-:Y:S01]  /*2a030*/  STL.64 [R1+0x200], R24 ;  /* 0x0002001801007387 */ /* 0x000fe20000100a00 */
[----:B------:R-:W-:Y:S02]  /*2a040*/  STL.64 [R1+0x208], R26 ;  /* 0x0002081a01007387 */ /* 0x000fe40000100a00 */
[----:B------:R-:W0:Y:S02]  /*2a050*/  LDSM.16.MT88.4 R24, [R29+0xc000] ;  /* 0x00c000001d18783b */ /* 0x000e240000004200 */
[----:B0-----:R-:W-:Y:S02]  /*2a060*/  STL.64 [R1+0x2840], R26 ;  /* 0x0028401a01007387 */ /* 0x001fe40000100a00 */
[----:B------:R0:W-:Y:S02]  /*2a070*/  STL.64 [R1+0x2838], R24 ;  /* 0x0028381801007387 */ /* 0x0001e40000100a00 */
[----:B0-----:R-:W3:Y:S01]  /*2a080*/  LDL.LU R24, [R1+0x180] ;  /* 0x0001800001187983 */ /* 0x001ee20000300800 */
[----:B------:R-:W-:-:S02]  /*2a090*/  IMAD.MOV.U32 R26, RZ, RZ, R2 ;  /* 0x000000ffff1a7224 */ /* 0x000fc400078e0002 */
[----:B------:R-:W-:Y:S02]  /*2a0a0*/  IMAD.MOV.U32 R27, RZ, RZ, R0 ;  /* 0x000000ffff1b7224 */ /* 0x000fe400078e0000 */
[----:B------:R-:W-:-:S03]  /*2a0b0*/  IMAD.MOV.U32 R25, RZ, RZ, R3 ;  /* 0x000000ffff197224 */ /* 0x000fc600078e0003 */
[----:B------:R-:W-:Y:S04]  /*2a0c0*/  STL.64 [R1+0x2890], R26 ;  /* 0x0028901a01007387 */ /* 0x000fe80000100a00 */
[----:B---3--:R0:W-:Y:S04]  /*2a0d0*/  STL.64 [R1+0x2888], R24 ;  /* 0x0028881801007387 */ /* 0x0081e80000100a00 */
[----:B0-----:R-:W3:Y:S02]  /*2a0e0*/  LDL.LU.64 R24, [R1+0x20] ;  /* 0x0000200001187983 */ /* 0x001ee40000300a00 */
[C---:B---3--:R-:W-:Y:S11]  /*2a0f0*/  HMMA.16816.F32.BF16 R4, R12.reuse, R24, R4 ;  /* 0x000000180c04723c */ /* 0x048ff60000041804 */
        /* <DEDUP_REMOVED lines=15> */
[----:B------:R0:W-:Y:S03]  /*2a1f0*/  STL.64 [R1+0x2898], R16 ;  /* 0x0028981001007387 */ /* 0x0001e60000100a00 */
        /* <DEDUP_REMOVED lines=8> */
[----:B------:R-:W2:Y:S02]  /*2a280*/  LDL.LU.64 R10, [R1+0x28a8] ;  /* 0x0028a800010a7983 */ /* 0x000ea40000300a00 */
[----:B------:R-:W2:Y:S11]  /*2a290*/  LDL.LU.64 R8, [R1+0x28a0] ;  /* 0x0028a00001087983 */ /* 0x000eb60000300a00 */
[----:B------:R-:W-:Y:S04]  /*2a2a0*/  @!UPT UIADD3 URZ, URZ, URZ, URZ ;  /* 0x0000003f3f3ff290 */ /* 0x000fe8000fffe03f */
[----:B------:R0:W-:Y:S01]  /*2a2b0*/  STL.64 [R1+0x220], R12 ;  /* 0x0002200c01007387 */ /* 0x0001e20000100a00 */
[----:B------:R1:W-:Y:S03]  /*2a2c0*/  STL.64 [R1+0x228], R14 ;  /* 0x0002280e01007387 */ /* 0x0003e60000100a00 */
[----:B0-----:R-:W4:Y:S01]  /*2a2d0*/  LDL.LU R12, [R1+0x100] ;  /* 0x00010000010c7983 */ /* 0x001f220000300800 */
[C---:B--2---:R-:W-:Y:S11]  /*2a2e0*/  HMMA.16816.F32.BF16 R4, R8.reuse, R20, R4 ;  /* 0x000000140804723c */ /* 0x044ff60000041804 */
[----:B------:R-:W-:Y:S11]  /*2a2f0*/  @!UPT UIADD3 URZ, URZ, URZ, URZ ;  /* 0x0000003f3f3ff290 */ /* 0x000ff6000fffe03f */
[----:B------:R-:W-:Y:S01]  /*2a300*/  @!UPT UIADD3 URZ, URZ, URZ, URZ ;  /* 0x0000003f3f3ff290 */ /* 0x000fe2000fffe03f */
[----:B------:R-:W-:Y:S01]  /*2a310*/  STL.64 [R1+0x280], R4 ;  /* 0x0002800401007387 */ /* 0x000fe20000100a00 */
[----:B------:R-:W-:Y:S02]  /*2a320*/  STL.64 [R1+0x288], R6 ;  /* 0x0002880601007387 */ /* 0x000fe40000100a00 */
[----:B------:R-:W4:Y:S02]  /*2a330*/  LDL.LU R13, [R1+0x104] ;  /* 0x00010400010d7983 */ /* 0x000f240000300800 */
[----:B-1----:R-:W2:Y:S01]  /*2a340*/  LDL.LU R14, [R1+0x108] ;  /* 0x00010800010e7983 */ /* 0x002ea20000300800 */
[----:B------:R-:W2:Y:S04]  /*2a350*/  LDL.LU R15, [R1+0x10c] ;  /* 0x00010c00010f7983 */ /* 0x000ea80000300800 */
[----:B------:R-:W0:Y:S01]  /*2a360*/  LDSM.16.MT88.4 R4, [R29+0xc080] ;  /* 0x00c080001d04783b */ /* 0x000e220000004200 */
[----:B---3--:R-:W-:Y:S01]  /*2a370*/  HMMA.16816.F32.BF16 R16, R8, R24, R16 ;  /* 0x000000180810723c */ /* 0x008fe20000041810 */
[----:B------:R-:W-:-:S02]  /*2a380*/  IMAD.MOV.U32 R3, RZ, RZ, R24 ;  /* 0x000000ffff037224 */ /* 0x000fc400078e0018 */
[----:B------:R-:W-:Y:S01]  /*2a390*/  IMAD.MOV.U32 R23, RZ, RZ, R25 ;  /* 0x000000ffff177224 */ /* 0x000fe200078e0019 */
[----:B--2---:R-:W-:Y:S01]  /*2a3a0*/  STL.64 [R1+0x2880], R14 ;  /* 0x0028800e01007387 */ /* 0x004fe20000100a00 */
[----:B----4-:R1:W-:Y:S03]  /*2a3b0*/  STL.64 [R1+0x2878], R12 ;  /* 0x0028780c01007387 */ /* 0x0103e60000100a00 */
[----:B-1----:R-:W2:Y:S01]  /*2a3c0*/  LDL.LU R12, [R1+0x130] ;  /* 0x00013000010c7983 */ /* 0x002ea20000300800 */
[----:B------:R-:W2:Y:S02]  /*2a3d0*/  LDL.LU R13, [R1+0x134] ;  /* 0x00013400010d7983 */ /* 0x000ea40000300800 */
[----:B------:R-:W2:Y:S02]  /*2a3e0*/  LDL.LU R14, [R1+0x138] ;  /* 0x00013800010e7983 */ /* 0x000ea40000300800 */
[----:B------:R-:W2:Y:S01]  /*2a3f0*/  LDL.LU R15, [R1+0x13c] ;  /* 0x00013c00010f7983 */ /* 0x000ea20000300800 */
[----:B0-----:R-:W-:Y:S01]  /*2a400*/  STL.64 [R1+0x2810], R6 ;  /* 0x0028100601007387 */ /* 0x001fe20000100a00 */
[----:B------:R0:W-:Y:S03]  /*2a410*/  STL.64 [R1+0x2808], R4 ;  /* 0x0028080401007387 */ /* 0x0001e60000100a00 */
[----:B0-----:R-:W2:Y:S01]  /*2a420*/  LDL.LU.64 R4, [R1+0x90] ;  /* 0x0000900001047983 */ /* 0x001ea20000300a00 */
[----:B------:R-:W3:Y:S04]  /*2a430*/  LDL.64 R6, [R1+0x98] ;  /* 0x0000980001067983 */ /* 0x000ee80000100a00 */
[----:B------:R0:W-:Y:S02]  /*2a440*/  STL.64 [R1+0x2b0], R16 ;  /* 0x0002b01001007387 */ /* 0x0001e40000100a00 */
[----:B------:R1:W-:Y:S01]  /*2a450*/  STL.64 [R1+0x2b8], R18 ;  /* 0x0002b81201007387 */ /* 0x0003e20000100a00 */
[----:B0-----:R-:W4:Y:S01]  /*2a460*/  LDL.LU.64 R16, [R1+0x2898] ;  /* 0x0028980001107983 */ /* 0x001f220000300a00 */
[----:B------:R-:W4:Y:S02]  /*2a470*/  LDL.LU.64 R26, [R1+0x2890] ;  /* 0x00289000011a7983 */ /* 0x000f240000300a00 */
[----:B------:R-:W4:Y:S02]  /*2a480*/  LDL.LU.64 R24, [R1+0x2888] ;  /* 0x0028880001187983 */ /* 0x000f240000300a00 */
[----:B----4-:R-:W-:Y:S01]  /*2a490*/  HMMA.16816.F32.BF16 R24, R8, R16, R24 ;  /* 0x000000100818723c */ /* 0x010fe20000041818 */
[----:B------:R-:W-:-:S02]  /*2a4a0*/  IMAD.MOV.U32 R22, RZ, RZ, R16 ;  /* 0x000000ffff167224 */ /* 0x000fc400078e0010 */
[----:B------:R-:W-:Y:S11]  /*2a4b0*/  IMAD.MOV.U32 R28, RZ, RZ, R17 ;  /* 0x000000ffff1c7224 */ /* 0x000ff600078e0011 */
[----:B------:R-:W-:Y:S09]  /*2a4c0*/  @!UPT UIADD3 URZ, URZ, URZ, URZ ;  /* 0x0000003f3f3ff290 */ /* 0x000ff2000fffe03f */
[----:B------:R0:W-:Y:S01]  /*2a4d0*/  STL.64 [R1+0x2c0], R24 ;  /* 0x0002c01801007387 */ /* 0x0001e20000100a00 */
[----:B------:R4:W-:Y:S02]  /*2a4e0*/  STL.64 [R1+0x2c8], R26 ;  /* 0x0002c81a01007387 */ /* 0x0009e40000100a00 */
[----:B------:R-:W3:Y:S02]  /*2a4f0*/  LDL.LU R16, [R1+0x120] ;  /* 0x0001200001107983 */ /* 0x000ee40000300800 */
[----:B------:R-:W3:Y:S01]  /*2a500*/  LDL.LU R17, [R1+0x124] ;  /* 0x0001240001117983 */ /* 0x000ee20000300800 */
[----:B-1----:R-:W3:Y:S01]  /*2a510*/  LDL.LU R18, [R1+0x128] ;  /* 0x0001280001127983 */ /* 0x002ee20000300800 */
[----:B------:R-:W3:Y:S03]  /*2a520*/  LDL.LU R19, [R1+0x12c] ;  /* 0x00012c0001137983 */ /* 0x000ee60000300800 */
[----:B0-----:R-:W3:Y:S01]  /*2a530*/  LDL.LU R24, [R1+0xc0] ;  /* 0x0000c00001187983 */ /* 0x001ee20000300800 */
[----:B------:R-:W3:Y:S02]  /*2a540*/  LDL.LU R25, [R1+0xc4] ;  /* 0x0000c40001197983 */ /* 0x000ee40000300800 */
[----:B----4-:R-:W4:Y:S02]  /*2a550*/  LDL.LU R26, [R1+0xc8] ;  /* 0x0000c800011a7983 */ /* 0x010f240000300800 */
[----:B------:R-:W4:Y:S01]  /*2a560*/  LDL.LU R27, [R1+0xcc] ;  /* 0x0000cc00011b7983 */ /* 0x000f220000300800 */
[----:B--2---:R-:W-:Y:S01]  /*2a570*/  HMMA.16816.F32.BF16 R8, R8, R4, R12 ;  /* 0x000000040808723c */ /* 0x004fe2000004180c */
[----:B----4-:R-:W-:Y:S01]  /*2a580*/  STL.64 [R1+0x2850], R26 ;  /* 0x0028501a01007387 */ /* 0x010fe20000100a00 */
[----:B---3--:R0:W-:Y:S03]  /*2a590*/  STL.64 [R1+0x2848], R24 ;  /* 0x0028481801007387 */ /* 0x0081e60000100a00 */
[----:B0-----:R-:W2:Y:S01]  /*2a5a0*/  LDL.LU.64 R24, [R1] ;  /* 0x0000000001187983 */ /* 0x001ea20000300a00 */
[----:B------:R-:W2:Y:S02]  /*2a5b0*/  LDL.LU.64 R26, [R1+0x8] ;  /* 0x00000800011a7983 */ /* 0x000ea40000300a00 */
[----:B------:R-:W2:Y:S02]  /*2a5c0*/  LDL.LU.64 R14, [R1+0x2880] ;  /* 0x00288000010e7983 */ /* 0x000ea40000300a00 */
[----:B------:R-:W2:Y:S01]  /*2a5d0*/  LDL.LU.64 R12, [R1+0x2878] ;  /* 0x00287800010c7983 */ /* 0x000ea20000300a00 */
[----:B------:R-:W-:Y:S01]  /*2a5e0*/  STL.64 [R1+0x2860], R6 ;  /* 0x0028600601007387 */ /* 0x000fe20000100a00 */
[----:B------:R0:W-:Y:S11]  /*2a5f0*/  STL.64 [R1+0x2858], R4 ;  /* 0x0028580401007387 */ /* 0x0001f60000100a00 */
[----:B------:R-:W-:Y:S02]  /*2a600*/  STL.64 [R1+0x2a0], R8 ;  /* 0x0002a00801007387 */ /* 0x000fe40000100a00 */
[----:B------:R-:W-:Y:S02]  /*2a610*/  STL.64 [R1+0x2a8], R10 ;  /* 0x0002a80a01007387 */ /* 0x000fe40000100a00 */
[----:B------:R-:W1:Y:S04]  /*2a620*/  LDSM.16.MT88.4 R8, [R29+0xc100] ;  /* 0x00c100001d08783b */ /* 0x000e680000004200 */
[----:B0-----:R-:W3:Y:S01]  /*2a630*/  LDL.LU R4, [R1+0x110] ;  /* 0x0001100001047983 */ /* 0x001ee20000300800 */
[----:B------:R-:W3:Y:S02]  /*2a640*/  LDL.LU R5, [R1+0x114] ;  /* 0x0001140001057983 */ /* 0x000ee40000300800 */
[----:B------:R-:W3:Y:S02]  /*2a650*/  LDL.LU R6, [R1+0x118] ;  /* 0x0001180001067983 */ /* 0x000ee40000300800 */
[----:B------:R-:W3:Y:S01]  /*2a660*/  LDL.LU R7, [R1+0x11c] ;  /* 0x00011c0001077983 */ /* 0x000ee20000300800 */
[----:B-1----:R-:W-:Y:S01]  /*2a670*/  STL.64 [R1+0x27d0], R10 ;  /* 0x0027d00a01007387 */ /* 0x002fe20000100a00 */
[----:B--2---:R-:W-:Y:S11]  /*2a680*/  HMMA.16816.F32.BF16 R12, R24, R20, R12 ;  /* 0x00000014180c723c */ /* 0x004ff6000004180c */
[----:B------:R-:W-:Y:S11]  /*2a690*/  @!UPT UIADD3 URZ, URZ, URZ, URZ ;  /* 0x0000003f3f3ff290 */ /* 0x000ff6000fffe03f */
[----:B------:R-:W-:Y:S01]  /*2a6a0*/  @!UPT UIADD3 URZ, URZ, URZ, URZ ;  /* 0x0000003f3f3ff290 */ /* 0x000fe2000fffe03f */
[----:B------:R-:W-:Y:S01]  /*2a6b0*/  STL.64 [R1+0x270], R12 ;  /* 0x0002700c01007387 */ /* 0x000fe20000100a00 */
[----:B------:R-:W-:Y:S02]  /*2a6c0*/  STL.64 [R1+0x278], R14 ;  /* 0x0002780e01007387 */ /* 0x000fe40000100a00 */
[----:B------:R-:W0:Y:S04]  /*2a6d0*/  LDSM.16.MT88.4 R12, [R29+0xc180] ;  /* 0x00c180001d0c783b */ /* 0x000e280000004200 */
[----:B------:R1:W-:Y:S02]  /*2a6e0*/  STL.64 [R1+0x27c8], R8 ;  /* 0x0027c80801007387 */ /* 0x0003e40000100a00 */
[----:B-1----:R-:W2:Y:S01]  /*2a6f0*/  LDL.LU R8, [R1+0xb0] ;  /* 0x0000b00001087983 */ /* 0x002ea20000300800 */
[----:B------:R-:W2:Y:S02]  /*2a700*/  LDL.LU R9, [R1+0xb4] ;  /* 0x0000b40001097983 */ /* 0x000ea40000300800 */
[----:B------:R-:W2:Y:S02]  /*2a710*/  LDL.LU R10, [R1+0xb8] ;  /* 0x0000b800010a7983 */ /* 0x000ea40000300800 */
[----:B------:R-:W2:Y:S01]  /*2a720*/  LDL.LU R11, [R1+0xbc] ;  /* 0x0000bc00010b7983 */ /* 0x000ea20000300800 */
[----:B0-----:R-:W-:Y:S01]  /*2a730*/  STL.64 [R1+0x2798], R14 ;  /* 0x0027980e01007387 */ /* 0x001fe20000100a00 */
[----:B------:R0:W-:Y:S02]  /*2a740*/  STL.64 [R1+0x2790], R12 ;  /* 0x0027900c01007387 */ /* 0x0001e40000100a00 */
[----:B0-----:R-:W-:-:S02]  /*2a750*/  IMAD.MOV.U32 R12, RZ, RZ, R3 ;  /* 0x000000ffff0c7224 */ /* 0x001fc400078e0003 */
[----:B------:R-:W-:Y:S01]  /*2a760*/  IMAD.MOV.U32 R13, RZ, RZ, R23 ;  /* 0x000000ffff0d7224 */ /* 0x000fe200078e0017 */
[----:B------:R-:W4:Y:S01]  /*2a770*/  LDL.LU R3, [R1+0x2874] ;  /* 0x0028740001037983 */ /* 0x000f220000300800 */
[----:B------:R-:W2:Y:S02]  /*2a780*/  LDL.LU R23, [R1+0x2870] ;  /* 0x0028700001177983 */ /* 0x000ea40000300800 */
[----:B------:R-:W2:Y:S02]  /*2a790*/  LDL R14, [R1+0x28] ;  /* 0x00002800010e7983 */ /* 0x000ea40000100800 */
[----:B------:R-:W2:Y:S01]  /*2a7a0*/  LDL R15, [R1+0x2c] ;  /* 0x00002c00010f7983 */ /* 0x000ea20000100800 */
[----:B------:R-:W-:Y:S11]  /*2a7b0*/  HMMA.16816.F32.BF16 R16, R24, R12, R16 ;  /* 0x0000000c1810723c */ /* 0x000ff60000041810 */
[----:B------:R-:W-:Y:S11]  /*2a7c0*/  @!UPT UIADD3 URZ, URZ, URZ, URZ ;  /* 0x0000003f3f3ff290 */ /* 0x000ff6000fffe03f */
[----:B------:R-:W-:Y:S01]  /*2a7d0*/  @!UPT UIADD3 URZ, URZ, URZ, URZ ;  /* 0x0000003f3f3ff290 */ /* 0x000fe2000fffe03f */
[----:B------:R-:W-:Y:S01]  /*2a7e0*/  STL.64 [R1+0x260], R16 ;  /* 0x0002601001007387 */ /* 0x000fe20000100a00 */
[----:B------:R-:W-:Y:S02]  /*2a7f0*/  STL.64 [R1+0x268], R18 ;  /* 0x0002681201007387 */ /* 0x000fe40000100a00 */
[----:B------:R-:W0:Y:S04]  /*2a800*/  LDSM.16.MT88.4 R16, [R29+0xc200] ;  /* 0x00c200001d10783b */ /* 0x000e280000004200 */
[----:B------:R-:W-:Y:S02]  /*2a810*/  IMAD.MOV.U32 R13, RZ, RZ, R26 ;  /* 0x000000ffff0d7224 */ /* 0x000fe400078e001a */
[----:B------:R-:W-:Y:S01]  /*2a820*/  IMAD.MOV.U32 R12, RZ, RZ, R27 ;  /* 0x000000ffff0c7224 */ /* 0x000fe200078e001b */
[----:B0-----:R-:W-:Y:S01]  /*2a830*/  STL.64 [R1+0x2750], R18 ;  /* 0x0027501201007387 */ /* 0x001fe20000100a00 */
[----:B------:R0:W-:Y:S02]  /*2a840*/  STL.64 [R1+0x2748], R16 ;  /* 0x0027481001007387 */ /* 0x0001e40000100a00 */
[----:B0-----:R-:W-:-:S02]  /*2a850*/  IMAD.MOV.U32 R16, RZ, RZ, R22 ;  /* 0x000000ffff107224 */ /* 0x001fc400078e0016 */
[----:B------:R-:W-:Y:S01]  /*2a860*/  IMAD.MOV.U32 R17, RZ, RZ, R28 ;  /* 0x000000ffff117224 */ /* 0x000fe200078e001c */
[----:B------:R-:W2:Y:S01]  /*2a870*/  LDL.LU R22, [R1+0x286c] ;  /* 0x00286c0001167983 */ /* 0x000ea20000300800 */
[----:B------:R-:W2:Y:S02]  /*2a880*/  LDL.LU R28, [R1+0x2868] ;  /* 0x00286800011c7983 */ /* 0x000ea40000300800 */
[----:B------:R-:W2:Y:S02]  /*2a890*/  LDL R18, [R1+0x38] ;  /* 0x0000380001127983 */ /* 0x000ea40000100800 */
[----:B------:R-:W2:Y:S01]  /*2a8a0*/  LDL R19, [R1+0x3c] ;  /* 0x00003c0001137983 */ /* 0x000ea20000100800 */
[----:B---3--:R-:W-:Y:S07]  /*2a8b0*/  HMMA.16816.F32.BF16 R4, R24, R16, R4 ;  /* 0x000000101804723c */ /* 0x008fee0000041804 */
[----:B------:R-:W-:-:S02]  /*2a8c0*/  IMAD.MOV.U32 R16, RZ, RZ, R24 ;  /* 0x000000ffff107224 */ /* 0x000fc400078e0018 */
[----:B------:R-:W-:Y:S11]  /*2a8d0*/  IMAD.MOV.U32 R17, RZ, RZ, R25 ;  /* 0x000000ffff117224 */ /* 0x000ff600078e0019 */
[----:B------:R-:W-:Y:S03]  /*2a8e0*/  @!UPT UIADD3 URZ, URZ, URZ, URZ ;  /* 0x0000003f3f3ff290 */ /* 0x000fe6000fffe03f */
[----:B------:R-:W-:Y:S01]  /*2a8f0*/  STL.64 [R1+0x330], R4 ;  /* 0x0003300401007387 */ /* 0x000fe20000100a00 */
[----:B------:R0:W-:Y:S03]  /*2a900*/  STL.64 [R1+0x338], R6 ;  /* 0x0003380601007387 */ /* 0x0001e60000100a00 */
[----:B0-----:R-:W3:Y:S01]  /*2a910*/  LDL.LU.64 R6, [R1+0x2860] ;  /* 0x0028600001067983 */ /* 0x001ee20000300a00 */
[----:B------:R-:W3:Y:S02]  /*2a920*/  LDL.LU.64 R4, [R1+0x2858] ;  /* 0x0028580001047983 */ /* 0x000ee40000300a00 */
[----:B------:R-:W3:Y:S02]  /*2a930*/  LDL.LU.64 R26, [R1+0x2850] ;  /* 0x00285000011a7983 */ /* 0x000ee40000300a00 */
[----:B------:R-:W3:Y:S01]  /*2a940*/  LDL.LU.64 R24, [R1+0x2848] ;  /* 0x0028480001187983 */ /* 0x000ee20000300a00 */
[----:B--2---:R0:W-:Y:S02]  /*2a950*/  STL.64 [R1+0x2828], R18 ;  /* 0x0028281201007387 */ /* 0x0041e40000100a00 */
[----:B0-----:R-:W-:-:S02]  /*2a960*/  IMAD.MOV.U32 R18, RZ, RZ, R13 ;  /* 0x000000ffff127224 */ /* 0x001fc400078e000d */
[----:B------:R-:W-:-:S07]  /*2a970*/  IMAD.MOV.U32 R19, RZ, RZ, R12 ;  /* 0x000000ffff137224 */ /* 0x000fce00078e000c */
[----:B---3--:R-:W-:Y:S01]  /*2a980*/  HMMA.16816.F32.BF16 R16, R16, R4, R24 ;  /* 0x000000041010723c */ /* 0x008fe20000041818 */
[----:B------:R-:W2:Y:S01]  /*2a990*/  LDL.LU.64 R26, [R1+0x2840] ;  /* 0x00284000011a7983 */ /* 0x000ea20000300a00 */
[----:B------:R-:W2:Y:S02]  /*2a9a0*/  LDL.LU.64 R24, [R1+0x2838] ;  /* 0x0028380001187983 */ /* 0x000ea40000300a00 */
[----:B------:R0:W-:Y:S11]  /*2a9b0*/  STL.64 [R1+0x2820], R6 ;  /* 0x0028200601007387 */ /* 0x0001f60000100a00 */
[----:B------:R-:W-:Y:S08]  /*2a9c0*/  @!UPT UIADD3 URZ, URZ, URZ, URZ ;  /* 0x0000003f3f3ff290 */ /* 0x000ff0000fffe03f */
[----:B------:R1:W-:Y:S01]  /*2a9d0*/  STL.64 [R1+0x320], R16 ;  /* 0x0003201001007387 */ /* 0x0003e20000100a00 */
[----:B------:R3:W-:Y:S02]  /*2a9e0*/  STL.64 [R1+0x328], R18 ;  /* 0x0003281201007387 */ /* 0x0007e40000100a00 */
[----:B------:R-:W3:Y:S01]  /*2a9f0*/  LDL.LU R4, [R1+0xe0] ;  /* 0x0000e00001047983 */ /* 0x000ee20000300800 */
[----:B--2---:R-:W-:Y:S01]  /*2aa00*/  HMMA.16816.F32.BF16 R8, R24, R22, R8 ;  /* 0x000000161808723c */ /* 0x004fe20000041808 */
[----:B------:R-:W2:Y:S11]  /*2aa10*/  LDSM.16.MT88.4 R20, [R29+0xc280] ;  /* 0x00c280001d14783b */ /* 0x000eb60000004200 */
[----:B------:R-:W-:Y:S11]  /*2aa20*/  @!UPT UIADD3 URZ, URZ, URZ, URZ ;  /* 0x0000003f3f3ff290 */ /* 0x000ff6000fffe03f */
[----:B------:R4:W-:Y:S01]  /*2aa30*/  STL.64 [R1+0x310], R8 ;  /* 0x0003100801007387 */ /* 0x0009e20000100a00 */
[----:B------:R4:W-:Y:S02]  /*2aa40*/  STL.64 [R1+0x318], R10 ;  /* 0x0003180a01007387 */ /* 0x0009e40000100a00 */
[----:B------:R-:W2:Y:S02]  /*2aa50*/  LDL.LU R5, [R1+0xe4] ;  /* 0x0000e40001057983 */ /* 0x000ea40000300800 */
[----:B0-----:R-:W2:Y:S01]  /*2aa60*/  LDL.LU R6, [R1+0xe8] ;  /* 0x0000e80001067983 */ /* 0x001ea20000300800 */
[----:B------:R-:W2:Y:S01]  /*2aa70*/  LDL.LU R7, [R1+0xec] ;  /* 0x0000ec0001077983 */ /* 0x000ea20000300800 */
[----:B-1----:R-:W2:Y:S02]  /*2aa80*/  LDL.LU R16, [R1+0xf0] ;  /* 0x0000f00001107983 */ /* 0x002ea40000300800 */
[----:B------:R-:W2:Y:S02]  /*2aa90*/  LDL.LU R17, [R1+0xf4] ;  /* 0x0000f40001117983 */ /* 0x000ea40000300800 */
[----:B---3--:R-:W2:Y:S01]  /*2aaa0*/  LDL.LU R18, [R1+0xf8] ;  /* 0x0000f80001127983 */ /* 0x008ea20000300800 */
[----:B------:R-:W2:Y:S04]  /*2aab0*/  LDL.LU R19, [R1+0xfc] ;  /* 0x0000fc0001137983 */ /* 0x000ea80000300800 */
[----:B----4-:R-:W3:Y:S01]  /*2aac0*/  LDL.LU R8, [R1+0x60] ;  /* 0x0000600001087983 */ /* 0x010ee20000300800 */
[----:B------:R-:W3:Y:S02]  /*2aad0*/  LDL.LU R9, [R1+0x64] ;  /* 0x0000640001097983 */ /* 0x000ee40000300800 */
[----:B------:R-:W4:Y:S02]  /*2aae0*/  LDL.LU R10, [R1+0x68] ;  /* 0x00006800010a7983 */ /* 0x000f240000300800 */
[----:B------:R-:W4:Y:S02]  /*2aaf0*/  LDL.LU R11, [R1+0x6c] ;  /* 0x00006c00010b7983 */ /* 0x000f240000300800 */
[----:B----4-:R-:W-:Y:S01]  /*2ab00*/  STL.64 [R1+0x27e0], R10 ;  /* 0x0027e00a01007387 */ /* 0x010fe20000100a00 */
[----:B---3--:R0:W-:Y:S03]  /*2ab10*/  STL.64 [R1+0x27d8], R8 ;  /* 0x0027d80801007387 */ /* 0x0081e60000100a00 */
[----:B0-----:R-:W3:Y:S01]  /*2ab20*/  LDL.LU R8, [R1+0xd0] ;  /* 0x0000d00001087983 */ /* 0x001ee20000300800 */
[----:B------:R-:W3:Y:S02]  /*2ab30*/  LDL.LU R9, [R1+0xd4] ;  /* 0x0000d40001097983 */ /* 0x000ee40000300800 */
[----:B------:R-:W4:Y:S02]  /*2ab40*/  LDL.LU R10, [R1+0xd8] ;  /* 0x0000d800010a7983 */ /* 0x000f240000300800 */
[----:B------:R-:W-:-:S02]  /*2ab50*/  IMAD.MOV.U32 R11, RZ, RZ, R28 ;  /* 0x000000ffff0b7224 */ /* 0x000fc400078e001c */
[----:B------:R-:W2:Y:S04]  /*2ab60*/  LDL.LU R28, [R1+0x2830] ;  /* 0x00283000011c7983 */ /* 0x000ea80000300800 */
[----:B----4-:R-:W-:Y:S01]  /*2ab70*/  STL.64 [R1+0x27f0], R10 ;  /* 0x0027f00a01007387 */ /* 0x010fe20000100a00 */
[----:B---3--:R0:W-:Y:S03]  /*2ab80*/  STL.64 [R1+0x27e8], R8 ;  /* 0x0027e80801007387 */ /* 0x0081e60000100a00 */
[----:B0-----:R-:W3:Y:S01]  /*2ab90*/  LDL.LU R8, [R1+0x10] ;  /* 0x0000100001087983 */ /* 0x001ee20000300800 */
[----:B------:R-:W3:Y:S02]  /*2aba0*/  LDL.LU R9, [R1+0x14] ;  /* 0x0000140001097983 */ /* 0x000ee40000300800 */
[----:B------:R-:W4:Y:S02]  /*2abb0*/  LDL.LU R10, [R1+0x18] ;  /* 0x00001800010a7983 */ /* 0x000f240000300800 */
[----:B------:R-:W4:Y:S01]  /*2abc0*/  LDL.LU R11, [R1+0x1c] ;  /* 0x00001c00010b7983 */ /* 0x000f220000300800 */
[C---:B--2---:R-:W-:Y:S01]  /*2abd0*/  HMMA.16816.F32.BF16 R16, R24.reuse, R14, R16 ;  /* 0x0000000e1810723c */ /* 0x044fe20000041810 */
[----:B----4-:R0:W-:Y:S01]  /*2abe0*/  STL.64 [R1+0x2800], R10 ;  /* 0x0028000a01007387 */ /* 0x0101e20000100a00 */
[----:B---3--:R1:W-:Y:S03]  /*2abf0*/  STL.64 [R1+0x27f8], R8 ;  /* 0x0027f80801007387 */ /* 0x0083e60000100a00 */
[----:B0-----:R-:W2:Y:S04]  /*2ac00*/  LDL.64 R10, [R1+0x78] ;  /* 0x00007800010a7983 */ /* 0x001ea80000100a00 */
[----:B--2---:R0:W-:Y:S01]  /*2ac10*/  STL.64 [R1+0x2818], R10 ;  /* 0x0028180a01007387 */ /* 0x0041e20000100a00 */
[----:B-1----:R-:W2:Y:S02]  /*2ac20*/  LDL.LU R8, [R1+0xa0] ;  /* 0x0000a00001087983 */ /* 0x002ea40000300800 */
[----:B------:R-:W2:Y:S01]  /*2ac30*/  LDL.LU R9, [R1+0xa4] ;  /* 0x0000a40001097983 */ /* 0x000ea20000300800 */
[----:B0-----:R-:W2:Y:S01]  /*2ac40*/  LDL.LU R10, [R1+0xa8] ;  /* 0x0000a800010a7983 */ /* 0x001ea20000300800 */
[----:B------:R-:W2:Y:S02]  /*2ac50*/  LDL.LU R11, [R1+0xac] ;  /* 0x0000ac00010b7983 */ /* 0x000ea40000300800 */
[----:B------:R-:W-:Y:S02]  /*2ac60*/  STL.64 [R1+0x2718], R22 ;  /* 0x0027181601007387 */ /* 0x000fe40000100a00 */
[----:B------:R0:W-:Y:S02]  /*2ac70*/  STL.64 [R1+0x2710], R20 ;  /* 0x0027101401007387 */ /* 0x0001e40000100a00 */
[----:B0-----:R-:W3:Y:S01]  /*2ac80*/  LDL.LU R20, [R1+0x80] ;  /* 0x0000800001147983 */ /* 0x001ee20000300800 */
[----:B------:R-:W3:Y:S02]  /*2ac90*/  LDL.LU R21, [R1+0x84] ;  /* 0x0000840001157983 */ /* 0x000ee40000300800 */
[----:B------:R-:W3:Y:S02]  /*2aca0*/  LDL.LU R22, [R1+0x88] ;  /* 0x0000880001167983 */ /* 0x000ee40000300800 */
[----:B------:R-:W-:Y:S01]  /*2acb0*/  STL.64 [R1+0x300], R16 ;  /* 0x0003001001007387 */ /* 0x000fe20000100a00 */
[----:B------:R0:W-:Y:S04]  /*2acc0*/  STL.64 [R1+0x308], R18 ;  /* 0x0003081201007387 */ /* 0x0001e80000100a00 */
[----:B0-----:R-:W4:Y:S02]  /*2acd0*/  LDL.LU.64 R18, [R1+0x2828] ;  /* 0x0028280001127983 */ /* 0x001f240000300a00 */
[C---:B----4-:R-:W-:Y:S11]  /*2ace0*/  HMMA.16816.F32.BF16 R4, R24.reuse, R18, R4 ;  /* 0x000000121804723c */ /* 0x050ff60000041804 */
[----:B------:R-:W-:Y:S11]  /*2acf0*/  @!UPT UIADD3 URZ, URZ, URZ, URZ ;  /* 0x0000003f3f3ff290 */ /* 0x000ff6000fffe03f */
[----:B------:R-:W-:Y:S01]  /*2ad00*/  @!UPT UIADD3 URZ, URZ, URZ, URZ ;  /* 0x0000003f3f3ff290 */ /* 0x000fe2000fffe03f */
[----:B------:R-:W-:Y:S01]  /*2ad10*/  STL.64 [R1+0x2f0], R4 ;  /* 0x0002f00401007387 */ /* 0x000fe20000100a00 */
[----:B------:R0:W-:Y:S03]  /*2ad20*/  STL.64 [R1+0x2f8], R6 ;  /* 0x0002f80601007387 */ /* 0x0001e60000100a00 */
[----:B0-----:R-:W2:Y:S02]  /*2ad30*/  LDL.LU.64 R6, [R1+0x2820] ;  /* 0x0028200001067983 */ /* 0x001ea40000300a00 */
[----:B--2---:R-:W-:Y:S02]  /*2ad40*/  HMMA.16816.F32.BF16 R24, R24, R6, R8 ;  /* 0x000000061818723c */ /* 0x004fe40000041808 */
[----:B------:R-:W2:Y:S05]  /*2ad50*/  LDL.LU.64 R10, [R1+0x2818] ;  /* 0x00281800010a7983 */ /* 0x000eaa0000300a00 */
[----:B------:R-:W-:-:S02]  /*2ad60*/  IMAD.MOV.U32 R9, RZ, RZ, R6 ;  /* 0x000000ffff097224 */ /* 0x000fc400078e0006 */
[----:B------:R-:W-:Y:S11]  /*2ad70*/  IMAD.MOV.U32 R8, RZ, RZ, R7 ;  /* 0x000000ffff087224 */ /* 0x000ff600078e0007 */
[----:B------:R-:W-:Y:S03]  /*2ad80*/  @!UPT UIADD3 URZ, URZ, URZ, URZ ;  /* 0x0000003f3f3ff290 */ /* 0x000fe6000fffe03f */
[----:B------:R-:W-:Y:S01]  /*2ad90*/  STL.64 [R1+0x290], R24 ;  /* 0x0002901801007387 */ /* 0x000fe20000100a00 */
[----:B------:R0:W-:Y:S02]  /*2ada0*/  STL.64 [R1+0x298], R26 ;  /* 0x0002981a01007387 */ /* 0x0001e40000100a00 */
[----:B------:R-:W3:Y:S02]  /*2adb0*/  LDL.LU.64 R6, [R1+0x2810] ;  /* 0x0028100001067983 */ /* 0x000ee40000300a00 */
[----:B------:R-:W3:Y:S02]  /*2adc0*/  LDL.LU.64 R4, [R1+0x2808] ;  /* 0x0028080001047983 */ /* 0x000ee40000300a00 */
[----:B------:R-:W-:Y:S02]  /*2add0*/  IMAD.MOV.U32 R23, RZ, RZ, R28 ;  /* 0x000000ffff177224 */ /* 0x000fe400078e001c */
[----:B0-----:R-:W-:Y:S02]  /*2ade0*/  IMAD.MOV.U32 R26, RZ, RZ, R9 ;  /* 0x000000ffff1a7224 */ /* 0x001fe400078e0009 */
[----:B------:R-:W-:-:S02]  /*2adf0*/  IMAD.MOV.U32 R27, RZ, RZ, R8 ;  /* 0x000000ffff1b7224 */ /* 0x000fc400078e0008 */
[----:B--2---:R-:W-:Y:S02]  /*2ae00*/  IMAD.MOV.U32 R13, RZ, RZ, R10 ;  /* 0x000000ffff0d7224 */ /* 0x004fe400078e000a */
[----:B------:R-:W-:Y:S01]  /*2ae10*/  IMAD.MOV.U32 R12, RZ, RZ, R11 ;  /* 0x000000ffff0c7224 */ /* 0x000fe200078e000b */
[C---:B---3--:R-:W-:Y:S01]  /*2ae20*/  HMMA.16816.F32.BF16 R20, R4.reuse, R10, R20 ;  /* 0x0000000a0414723c */ /* 0x048fe20000041814 */
[----:B------:R-:W2:Y:S01]  /*2ae30*/  LDL.LU.64 R10, [R1+0x2800] ;  /* 0x00280000010a7983 */ /* 0x000ea20000300a00 */
[----:B------:R-:W2:Y:S11]  /*2ae40*/  LDL.LU.64 R8, [R1+0x27f8] ;  /* 0x0027f80001087983 */ /* 0x000eb60000300a00 */
[----:B------:R-:W-:Y:S10]  /*2ae50*/  @!UPT UIADD3 URZ, URZ, URZ, URZ ;  /* 0x0000003f3f3ff290 */ /* 0x000ff4000fffe03f */
[----:B------:R0:W-:Y:S01]  /*2ae60*/  STL.64 [R1+0x190], R20 ;  /* 0x0001901401007387 */ /* 0x0001e20000100a00 */
[----:B------:R1:W-:Y:S02]  /*2ae70*/  STL [R1+0x198], R22 ;  /* 0x0001981601007387 */ /* 0x0003e40000100800 */
[----:B------:R-:W-:Y:S01]  /*2ae80*/  IMAD.MOV.U32 R28, RZ, RZ, R23 ;  /* 0x000000ffff1c7224 */ /* 0x000fe200078e0017 */
[----:B0-----:R-:W3:Y:S01]  /*2ae90*/  LDL.LU R20, [R1+0x160] ;  /* 0x0001600001147983 */ /* 0x001ee20000300800 */
[----:B------:R-:W3:Y:S02]  /*2aea0*/  LDL.LU R21, [R1+0x164] ;  /* 0x0001640001157983 */ /* 0x000ee40000300800 */
[----:B-1----:R-:W4:Y:S02]  /*2aeb0*/  LDL.LU R22, [R1+0x168] ;  /* 0x0001680001167983 */ /* 0x002f240000300800 */
[----:B------:R-:W4:Y:S02]  /*2aec0*/  LDL.LU R23, [R1+0x16c] ;  /* 0x00016c0001177983 */ /* 0x000f240000300800 */
[----:B----4-:R-:W-:Y:S01]  /*2aed0*/  STL.64 [R1+0x27a8], R22 ;  /* 0x0027a81601007387 */ /* 0x010fe20000100a00 */
[----:B---3--:R0:W-:Y:S03]  /*2aee0*/  STL.64 [R1+0x27a0], R20 ;  /* 0x0027a01401007387 */ /* 0x0081e60000100a00 */
[----:B0-----:R-:W3:Y:S01]  /*2aef0*/  LDL.LU R20, [R1+0x40] ;  /* 0x0000400001147983 */ /* 0x001ee20000300800 */
[----:B------:R-:W3:Y:S02]  /*2af00*/  LDL.LU R21, [R1+0x44] ;  /* 0x0000440001157983 */ /* 0x000ee40000300800 */
[----:B------:R-:W4:Y:S02]  /*2af10*/  LDL.LU R22, [R1+0x48] ;  /* 0x0000480001167983 */ /* 0x000f240000300800 */
[----:B------:R-:W4:Y:S01]  /*2af20*/  LDL.LU R23, [R1+0x4c] ;  /* 0x00004c0001177983 */ /* 0x000f220000300800 */
[----:B--2---:R-:W-:Y:S01]  /*2af30*/  HMMA.16816.F32.BF16 R8, R4, R14, R8 ;  /* 0x0000000e0408723c */ /* 0x004fe20000041808 */
[----:B----4-:R0:W-:Y:S01]  /*2af40*/  STL.64 [R1+0x27b8], R22 ;  /* 0x0027b81601007387 */ /* 0x0101e20000100a00 */
[----:B---3--:R-:W-:Y:S02]  /*2af50*/  STL.64 [R1+0x27b0], R20 ;  /* 0x0027b01401007387 */ /* 0x008fe40000100a00 */
[----:B------:R-:W-:Y:S02]  /*2af60*/  STL [R1+0x2690], R28 ;  /* 0x0026901c01007387 */ /* 0x000fe40000100800 */
[----:B------:R1:W-:Y:S02]  /*2af70*/  STL.64 [R1+0x27c0], R14 ;  /* 0x0027c00e01007387 */ /* 0x0003e40000100a00 */
[----:B0-----:R-:W-:-:S02]  /*2af80*/  IMAD.MOV.U32 R23, RZ, RZ, R12 ;  /* 0x000000ffff177224 */ /* 0x001fc400078e000c */
[----:B------:R-:W2:Y:S11]  /*2af90*/  LDL.LU R12, [R1+0x50] ;  /* 0x00005000010c7983 */ /* 0x000eb60000300800 */
[----:B------:R-:W-:Y:S02]  /*2afa0*/  @!UPT UIADD3 URZ, URZ, URZ, URZ ;  /* 0x0000003f3f3ff290 */ /* 0x000fe4000fffe03f */
[----:B------:R-:W-:Y:S02]  /*2afb0*/  STL.64 [R1+0x180], R8 ;  /* 0x0001800801007387 */ /* 0x000fe40000100a00 */
[----:B------:R-:W-:Y:S02]  /*2afc0*/  STL.64 [R1+0x188], R10 ;  /* 0x0001880a01007387 */ /* 0x000fe40000100a00 */
[----:B------:R-:W0:Y:S01]  /*2afd0*/  LDSM.16.MT88.4 R8, [R29+0xc300] ;  /* 0x00c300001d08783b */ /* 0x000e220000004200 */
[----:B------:R-:W-:-:S03]  /*2afe0*/  IMAD.MOV.U32 R22, RZ, RZ, R13 ;  /* 0x000000ffff167224 */ /* 0x000fc600078e000d */
[----:B------:R-:W2:Y:S01]  /*2aff0*/  LDL.LU R13, [R1+0x54] ;  /* 0x00005400010d7983 */ /* 0x000ea20000300800 */
[----:B-1----:R-:W2:Y:S02]  /*2b000*/  LDL.LU R14, [R1+0x58] ;  /* 0x00005800010e7983 */ /* 0x002ea40000300800 */
[----:B------:R-:W2:Y:S01]  /*2b010*/  LDL.LU R15, [R1+0x5c] ;  /* 0x00005c00010f7983 */ /* 0x000ea20000300800 */
[----:B0-----:R-:W-:Y:S01]  /*2b020*/  STL.64 [R1+0x10], R8 ;  /* 0x0000100801007387 */ /* 0x001fe20000100a00 */
[----:B------:R0:W-:Y:S03]  /*2b030*/  STL.64 [R1+0x18], R10 ;  /* 0x0000180a01007387 */ /* 0x0001e60000100a00 */
[----:B0-----:R-:W3:Y:S01]  /*2b040*/  LDL.LU.64 R10, [R1+0x27f0] ;  /* 0x0027f000010a7983 */ /* 0x001ee20000300a00 */
[----:B------:R-:W3:Y:S02]  /*2b050*/  LDL.LU.64 R8, [R1+0x27e8] ;  /* 0x0027e80001087983 */ /* 0x000ee40000300a00 */
[C---:B---3--:R-:W-:Y:S11]  /*2b060*/  HMMA.16816.F32.BF16 R8, R4.reuse, R18, R8 ;  /* 0x000000120408723c */ /* 0x048ff60000041808 */
[----:B------:R-:W-:Y:S11]  /*2b070*/  @!UPT UIADD3 URZ, URZ, URZ, URZ ;  /* 0x0000003f3f3ff290 */ /* 0x000ff6000fffe03f */
[----:B------:R-:W-:Y:S01]  /*2b080*/  @!UPT UIADD3 URZ, URZ, URZ, URZ ;  /* 0x0000003f3f3ff290 */ /* 0x000fe2000fffe03f */
[----:B------:R-:W-:Y:S01]  /*2b090*/  STL.64 [R1+0x130], R8 ;  /* 0x0001300801007387 */ /* 0x000fe20000100a00 */
[----:B------:R0:W-:Y:S03]  /*2b0a0*/  STL.64 [R1+0x138], R10 ;  /* 0x0001380a01007387 */ /* 0x0001e60000100a00 */
[----:B0-----:R-:W3:Y:S01]  /*2b0b0*/  LDL.LU.64 R10, [R1+0x27e0] ;  /* 0x0027e000010a7983 */ /* 0x001ee20000300a00 */
[----:B------:R-:W3:Y:S02]  /*2b0c0*/  LDL.LU.64 R8, [R1+0x27d8] ;  /* 0x0027d80001087983 */ /* 0x000ee40000300a00 */
[----:B---3--:R-:W-:Y:S01]  /*2b0d0*/  HMMA.16816.F32.BF16 R4, R4, R26, R8 ;  /* 0x0000001a0404723c */ /* 0x008fe20000041808 */
[----:B------:R-:W2:Y:S01]  /*2b0e0*/  LDL.LU.64 R10, [R1+0x27d0] ;  /* 0x0027d000010a7983 */ /* 0x000ea20000300a00 */
[----:B------:R-:W2:Y:S11]  /*2b0f0*/  LDL.LU.64 R8, [R1+0x27c8] ;  /* 0x0027c80001087983 */ /* 0x000eb60000300a00 */
[----:B------:R-:W-:Y:S10]  /*2b100*/  @!UPT UIADD3 URZ, URZ, URZ, URZ ;  /* 0x0000003f3f3ff290 */ /* 0x000ff4000fffe03f */
[----:B------:R0:W-:Y:S01]  /*2b110*/  STL.64 [R1+0x120], R4 ;  /* 0x0001200401007387 */ /* 0x0001e20000100a00 */
[----:B------:R1:W-:Y:S03]  /*2b120*/  STL.64 [R1+0x128], R6 ;  /* 0x0001280601007387 */ /* 0x0003e60000100a00 */
[----:B0-----:R-:W3:Y:S01]  /*2b130*/  LDL.LU R4, [R1+0x170] ;  /* 0x0001700001047983 */ /* 0x001ee20000300800 */
[----:B------:R-:W3:Y:S02]  /*2b140*/  LDL.LU R5, [R1+0x174] ;  /* 0x0001740001057983 */ /* 0x000ee40000300800 */
[----:B-1----:R-:W3:Y:S02]  /*2b150*/  LDL.LU R6, [R1+0x178] ;  /* 0x0001780001067983 */ /* 0x002ee40000300800 */
[----:B------:R-:W3:Y:S01]  /*2b160*/  LDL.LU R7, [R1+0x17c] ;  /* 0x00017c0001077983 */ /* 0x000ee20000300800 */
[C---:B--2---:R-:W-:Y:S01]  /*2b170*/  HMMA.16816.F32.BF16 R20, R8.reuse, R22, R12 ;  /* 0x000000160814723c */ /* 0x044fe2000004180c */
[----:B------:R-:W2:Y:S11]  /*2b180*/  LDL.LU.64 R14, [R1+0x27c0] ;  /* 0x0027c000010e7983 */ /* 0x000eb60000300a00 */
[----:B------:R-:W-:Y:S11]  /*2b190*/  @!UPT UIADD3 URZ, URZ, URZ, URZ ;  /* 0x0000003f3f3ff290 */ /* 0x000ff6000fffe03f */
[----:B------:R-:W-:Y:S01]  /*2b1a0*/  STL.64 [R1+0x110], R20 ;  /* 0x0001101401007387 */ /* 0x000fe20000100a00 */
[----:B------:R0:W-:Y:S02]  /*2b1b0*/  STL [R1+0x118], R22 ;  /* 0x0001181601007387 */ /* 0x0001e40000100800 */
[----:B------:R-:W-:Y:S02]  /*2b1c0*/  IMAD.MOV.U32 R28, RZ, RZ, R23 ;  /* 0x000000ffff1c7224 */ /* 0x000fe400078e0017 */
[----:B0-----:R-:W2:Y:S01]  /*2b1d0*/  LDL.LU.64 R22, [R1+0x27b8] ;  /* 0x0027b80001167983 */ /* 0x001ea20000300a00 */
[----:B------:R-:W2:Y:S01]  /*2b1e0*/  LDL.LU.64 R20, [R1+0x27b0] ;  /* 0x0027b00001147983 */ /* 0x000ea20000300a00 */
[C---:B---3--:R-:W-:Y:S01]  /*2b1f0*/  HMMA.16816.F32.BF16 R4, R8.reuse, R18, R4 ;  /* 0x000000120804723c */ /* 0x048fe20000041804 */
[----:B------:R-:W-:Y:S07]  /*2b200*/  STL [R1+0x2694], R28 ;  /* 0x0026941c01007387 */ /* 0x000fee0000100800 */
[----:B--2---:R-:W-:Y:S01]  /*2b210*/  HMMA.16816.F32.BF16 R12, R8, R14, R20 ;  /* 0x0000000e080c723c */ /* 0x004fe20000041814 */
[----:B------:R-:W2:Y:S01]  /*2b220*/  LDL.LU.64 R22, [R1+0x27a8] ;  /* 0x0027a80001167983 */ /* 0x000ea20000300a00 */
[----:B------:R-:W2:Y:S11]  /*2b230*/  LDL.LU.64 R20, [R1+0x27a0] ;  /* 0x0027a00001147983 */ /* 0x000eb60000300a00 */
[----:B------:R-:W-:Y:S10]  /*2b240*/  @!UPT UIADD3 URZ, URZ, URZ, URZ ;  /* 0x0000003f3f3ff290 */ /* 0x000ff4000fffe03f */
[----:B------:R-:W-:Y:S01]  /*2b250*/  STL.64 [R1+0x100], R12 ;  /* 0x0001000c01007387 */ /* 0x000fe20000100a00 */
[----:B------:R0:W-:Y:S03]  /*2b260*/  STL.64 [R1+0x108], R14 ;  /* 0x0001080e01007387 */ /* 0x0001e60000100a00 */
[----:B0-----:R-:W3:Y:S01]  /*2b270*/  LDL.LU.64 R14, [R1+0x2798] ;  /* 0x00279800010e7983 */ /* 0x001ee20000300a00 */
[----:B------:R-:W3:Y:S02]  /*2b280*/  LDL.LU.64 R12, [R1+0x2790] ;  /* 0x00279000010c7983 */ /* 0x000ee40000300a00 */
[----:B------:R-:W-:Y:S02]  /*2b290*/  STL.64 [R1+0xf0], R4 ;  /* 0x0000f00401007387 */ /* 0x000fe40000100a00 */
[----:B------:R-:W-:Y:S01]  /*2b2a0*/  STL [R1+0xf8], R6 ;  /* 0x0000f80601007387 */ /* 0x000fe20000100800 */
[----:B------:R-:W4:Y:S01]  /*2b2b0*/  LDL.LU R16, [R1+0x1c0] ;  /* 0x0001c00001107983 */ /* 0x000f220000300800 */
[----:B------:R-:W4:Y:S02]  /*2b2c0*/  LDL.LU R17, [R1+0x1c4] ;  /* 0x0001c40001117983 */ /* 0x000f240000300800 */
[----:B------:R-:W2:Y:S02]  /*2b2d0*/  LDL.LU R18, [R1+0x1c8] ;  /* 0x0001c80001127983 */ /* 0x000ea40000300800 */
[----:B------:R-:W2:Y:S02]  /*2b2e0*/  LDL.LU R19, [R1+0x1cc] ;  /* 0x0001cc0001137983 */ /* 0x000ea40000300800 */
[----:B--2---:R-:W-:Y:S01]  /*2b2f0*/  STL.64 [R1+0x2760], R18 ;  /* 0x0027601201007387 */ /* 0x004fe20000100a00 */
[----:B----4-:R0:W-:Y:S03]  /*2b300*/  STL.64 [R1+0x2758], R16 ;  /* 0x0027581001007387 */ /* 0x0101e60000100a00 */
[----:B0-----:R-:W2:Y:S01]  /*2b310*/  LDL.LU R16, [R1+0x1d0] ;  /* 0x0001d00001107983 */ /* 0x001ea20000300800 */
[----:B------:R-:W2:Y:S02]  /*2b320*/  LDL.LU R17, [R1+0x1d4] ;  /* 0x0001d40001117983 */ /* 0x000ea40000300800 */
[----:B------:R-:W4:Y:S02]  /*2b330*/  LDL.LU R18, [R1+0x1d8] ;  /* 0x0001d80001127983 */ /* 0x000f240000300800 */
[----:B------:R-:W4:Y:S02]  /*2b340*/  LDL.LU R19, [R1+0x1dc] ;  /* 0x0001dc0001137983 */ /* 0x000f240000300800 */
[----:B------:R-:W-:-:S02]  /*2b350*/  IMAD.MOV.U32 R28, RZ, RZ, R7 ;  /* 0x000000ffff1c7224 */ /* 0x000fc400078e0007 */
[----:B------:R-:W-:Y:S01]  /*2b360*/  HMMA.16816.F32.BF16 R4, R8, R26, R20 ;  /* 0x0000001a0804723c */ /* 0x000fe20000041814 */
[----:B----4-:R-:W-:Y:S01]  /*2b370*/  STL.64 [R1+0x2770], R18 ;  /* 0x0027701201007387 */ /* 0x010fe20000100a00 */
[----:B--2---:R0:W-:Y:S03]  /*2b380*/  STL.64 [R1+0x2768], R16 ;  /* 0x0027681001007387 */ /* 0x0041e60000100a00 */
[----:B0-----:R-:W2:Y:S01]  /*2b390*/  LDL.LU R16, [R1+0x1b0] ;  /* 0x0001b00001107983 */ /* 0x001ea20000300800 */
[----:B------:R-:W2:Y:S02]  /*2b3a0*/  LDL.LU R17, [R1+0x1b4] ;  /* 0x0001b40001117983 */ /* 0x000ea40000300800 */
[----:B------:R-:W4:Y:S02]  /*2b3b0*/  LDL.LU R18, [R1+0x1b8] ;  /* 0x0001b80001127983 */ /* 0x000f240000300800 */
[----:B------:R-:W4:Y:S02]  /*2b3c0*/  LDL.LU R19, [R1+0x1bc] ;  /* 0x0001bc0001137983 */ /* 0x000f240000300800 */
[----:B----4-:R0:W-:Y:S01]  /*2b3d0*/  STL.64 [R1+0x2780], R18 ;  /* 0x0027801201007387 */ /* 0x0101e20000100a00 */
[----:B--2---:R-:W-:Y:S03]  /*2b3e0*/  STL.64 [R1+0x2778], R16 ;  /* 0x0027781001007387 */ /* 0x004fe60000100a00 */
[----:B0-----:R-:W3:Y:S01]  /*2b3f0*/  LDL.64 R18, [R1+0x78] ;  /* 0x0000780001127983 */ /* 0x001ee20000100a00 */
[----:B------:R0:W-:Y:S02]  /*2b400*/  STL.64 [R1+0x2788], R26 ;  /* 0x0027881a01007387 */ /* 0x0001e40000100a00 */
[----:B------:R-:W3:Y:S04]  /*2b410*/  LDL.LU R24, [R1+0x1a0] ;  /* 0x0001a00001187983 */ /* 0x000ee80000300800 */
[----:B------:R1:W-:Y:S01]  /*2b420*/  STL.64 [R1+0xe0], R4 ;  /* 0x0000e00401007387 */ /* 0x0003e20000100a00 */
[----:B------:R2:W-:Y:S01]  /*2b430*/  STL.64 [R1+0xe8], R6 ;  /* 0x0000e80601007387 */ /* 0x0005e20000100a00 */
[----:B------:R-:W3:Y:S03]  /*2b440*/  LDL.LU R25, [R1+0x1a4] ;  /* 0x0001a40001197983 */ /* 0x000ee60000300800 */
[----:B0-----:R-:W3:Y:S01]  /*2b450*/  LDL.LU R26, [R1+0x1a8] ;  /* 0x0001a800011a7983 */ /* 0x001ee20000300800 */
[----:B------:R-:W3:Y:S02]  /*2b460*/  LDL.LU R27, [R1+0x1ac] ;  /* 0x0001ac00011b7983 */ /* 0x000ee40000300800 */
[----:B------:R-:W4:Y:S02]  /*2b470*/  LDL.LU R8, [R1+0x220] ;  /* 0x0002200001087983 */ /* 0x000f240000300800 */
[----:B------:R-:W4:Y:S01]  /*2b480*/  LDL.LU R9, [R1+0x224] ;  /* 0x0002240001097983 */ /* 0x000f220000300800 */
[----:B------:R-:W4:Y:S01]  /*2b490*/  LDL.LU R10, [R1+0x228] ;  /* 0x00022800010a7983 */ /* 0x000f220000300800 */
[----:B------:R-:W4:Y:S02]  /*2b4a0*/  LDL.LU R11, [R1+0x22c] ;  /* 0x00022c00010b7983 */ /* 0x000f240000300800 */
[----:B-1----:R-:W4:Y:S02]  /*2b4b0*/  LDL.LU R4, [R1+0x1e0] ;  /* 0x0001e00001047983 */ /* 0x002f240000300800 */
[----:B------:R-:W4:Y:S01]  /*2b4c0*/  LDL.LU R5, [R1+0x1e4] ;  /* 0x0001e40001057983 */ /* 0x000f220000300800 */
[----:B--2---:R-:W2:Y:S01]  /*2b4d0*/  LDL.LU R6, [R1+0x1e8] ;  /* 0x0001e80001067983 */ /* 0x004ea20000300800 */
[----:B------:R-:W2:Y:S02]  /*2b4e0*/  LDL.LU R7, [R1+0x1ec] ;  /* 0x0001ec0001077983 */ /* 0x000ea40000300800 */
[----:B------:R-:W2:Y:S02]  /*2b4f0*/  LDL.LU R20, [R1+0x210] ;  /* 0x0002100001147983 */ /* 0x000ea40000300800 */
[----:B------:R-:W2:Y:S01]  /*2b500*/  LDL.LU R21, [R1+0x214] ;  /* 0x0002140001157983 */ /* 0x000ea20000300800 */
[----:B------:R-:W2:Y:S01]  /*2b510*/  LDL.LU R22, [R1+0x218] ;  /* 0x0002180001167983 */ /* 0x000ea20000300800 */
[----:B------:R-:W2:Y:S01]  /*2b520*/  LDL.LU R23, [R1+0x21c] ;  /* 0x00021c0001177983 */ /* 0x000ea20000300800 */
[C---:B---3--:R-:W-:Y:S02]  /*2b530*/  HMMA.16816.F32.BF16 R24, R12.reuse, R18, R24 ;  /* 0x000000120c18723c */ /* 0x048fe40000041818 */
[----:B--2---:R0:W-:Y:S01]  /*2b540*/  STL.64 [R1+0x2728], R22 ;  /* 0x0027281601007387 */ /* 0x0041e20000100a00 */
[----:B------:R-:W-:Y:S03]  /*2b550*/  STL.64 [R1+0x2720], R20 ;  /* 0x0027201401007387 */ /* 0x000fe60000100a00 */
[----:B0-----:R-:W2:Y:S01]  /*2b560*/  LDL.64 R22, [R1+0x38] ;  /* 0x0000380001167983 */ /* 0x001ea20000100a00 */
[----:B----4-:R0:W-:Y:S02]  /*2b570*/  STL.64 [R1+0x26e8], R10 ;  /* 0x0026e80a01007387 */ /* 0x0101e40000100a00 */
[----:B------:R1:W-:Y:S01]  /*2b580*/  STL.64 [R1+0x26e0], R8 ;  /* 0x0026e00801007387 */ /* 0x0003e20000100a00 */
[----:B0-----:R-:W3:Y:S11]  /*2b590*/  LDL.LU.64 R10, [R1+0x28] ;  /* 0x00002800010a7983 */ /* 0x001ef60000300a00 */
[----:B------:R-:W-:Y:S02]  /*2b5a0*/  @!UPT UIADD3 URZ, URZ, URZ, URZ ;  /* 0x0000003f3f3ff290 */ /* 0x000fe4000fffe03f */
[----:B------:R-:W-:Y:S02]  /*2b5b0*/  STL.64 [R1+0xd0], R24 ;  /* 0x0000d01801007387 */ /* 0x000fe40000100a00 */
[----:B------:R0:W-:Y:S02]  /*2b5c0*/  STL.64 [R1+0xd8], R26 ;  /* 0x0000d81a01007387 */ /* 0x0001e40000100a00 */
[----:B-1----:R-:W-:Y:S02]  /*2b5d0*/  IMAD.MOV.U32 R9, RZ, RZ, R18 ;  /* 0x000000ffff097224 */ /* 0x002fe400078e0012 */
[----:B------:R-:W-:Y:S01]  /*2b5e0*/  IMAD.MOV.U32 R8, RZ, RZ, R19 ;  /* 0x000000ffff087224 */ /* 0x000fe200078e0013 */
[----:B0-----:R-:W4:Y:S01]  /*2b5f0*/  LDL.LU.64 R26, [R1+0x2788] ;  /* 0x00278800011a7983 */ /* 0x001f220000300a00 */
[----:B------:R-:W3:Y:S02]  /*2b600*/  LDL.LU.64 R18, [R1+0x2780] ;  /* 0x0027800001127983 */ /* 0x000ee40000300a00 */
[----:B------:R-:W3:Y:S02]  /*2b610*/  LDL.LU.64 R16, [R1+0x2778] ;  /* 0x0027780001107983 */ /* 0x000ee40000300a00 */
[C---:B---3--:R-:W-:Y:S11]  /*2b620*/  HMMA.16816.F32.BF16 R16, R12.reuse, R10, R16 ;  /* 0x0000000a0c10723c */ /* 0x048ff60000041810 */
[----:B------:R-:W-:Y:S11]  /*2b630*/  @!UPT UIADD3 URZ, URZ, URZ, URZ ;  /* 0x0000003f3f3ff290 */ /* 0x000ff6000fffe03f */
[----:B------:R-:W-:Y:S01]  /*2b640*/  @!UPT UIADD3 URZ, URZ, URZ, URZ ;  /* 0x0000003f3f3ff290 */ /* 0x000fe2000fffe03f */
[----:B------:R-:W-:Y:S01]  /*2b650*/  STL.64 [R1+0xc0], R16 ;  /* 0x0000c01001007387 */ /* 0x000fe20000100a00 */
[----:B------:R0:W-:Y:S03]  /*2b660*/  STL.64 [R1+0xc8], R18 ;  /* 0x0000c81201007387 */ /* 0x0001e60000100a00 */
[----:B0-----:R-:W2:Y:S01]  /*2b670*/  LDL.LU.64 R18, [R1+0x2770] ;  /* 0x0027700001127983 */ /* 0x001ea20000300a00 */
[----:B------:R-:W2:Y:S02]  /*2b680*/  LDL.LU.64 R16, [R1+0x2768] ;  /* 0x0027680001107983 */ /* 0x000ea40000300a00 */
[----:B------:R-:W-:Y:S01]  /*2b690*/  STL.64 [R1+0x2740], R10 ;  /* 0x0027400a01007387 */ /* 0x000fe20000100a00 */
[C---:B--2---:R-:W-:Y:S11]  /*2b6a0*/  HMMA.16816.F32.BF16 R16, R12.reuse, R22, R16 ;  /* 0x000000160c10723c */ /* 0x044ff60000041810 */
[----:B------:R-:W-:Y:S11]  /*2b6b0*/  @!UPT UIADD3 URZ, URZ, URZ, URZ ;  /* 0x0000003f3f3ff290 */ /* 0x000ff6000fffe03f */
[----:B------:R-:W-:Y:S01]  /*2b6c0*/  @!UPT UIADD3 URZ, URZ, URZ, URZ ;  /* 0x0000003f3f3ff290 */ /* 0x000fe2000fffe03f */
[----:B------:R-:W-:Y:S01]  /*2b6d0*/  STL.64 [R1+0xb0], R16 ;  /* 0x0000b01001007387 */ /* 0x000fe20000100a00 */
[----:B------:R0:W-:Y:S03]  /*2b6e0*/  STL.64 [R1+0xb8], R18 ;  /* 0x0000b81201007387 */ /* 0x0001e60000100a00 */
[----:B0-----:R-:W4:Y:S01]  /*2b6f0*/  LDL.LU.64 R18, [R1+0x2760] ;  /* 0x0027600001127983 */ /* 0x001f220000300a00 */
[----:B------:R-:W4:Y:S02]  /*2b700*/  LDL.LU.64 R16, [R1+0x2758] ;  /* 0x0027580001107983 */ /* 0x000f240000300a00 */
[----:B------:R0:W-:Y:S02]  /*2b710*/  STL.64 [R1+0x2738], R22 ;  /* 0x0027381601007387 */ /* 0x0001e40000100a00 */
[----:B------:R-:W2:Y:S01]  /*2b720*/  LDL.LU R20, [R1+0x1f0] ;  /* 0x0001f00001147983 */ /* 0x000ea20000300800 */
[----:B------:R-:W2:Y:S04]  /*2b730*/  LDL.LU R21, [R1+0x1f4] ;  /* 0x0001f40001157983 */ /* 0x000ea80000300800 */
[----:B0-----:R-:W2:Y:S01]  /*2b740*/  LDL.LU R22, [R1+0x1f8] ;  /* 0x0001f80001167983 */ /* 0x001ea20000300800 */
[----:B------:R-:W2:Y:S01]  /*2b750*/  LDL.LU R23, [R1+0x1fc] ;  /* 0x0001fc0001177983 */ /* 0x000ea20000300800 */
[----:B----4-:R-:W-:Y:S02]  /*2b760*/  HMMA.16816.F32.BF16 R12, R12, R26, R16 ;  /* 0x0000001a0c0c723c */ /* 0x010fe40000041810 */
[----:B------:R-:W3:Y:S01]  /*2b770*/  LDL.LU.64 R18, [R1+0x2750] ;  /* 0x0027500001127983 */ /* 0x000ee20000300a00 */
[----:B------:R-:W3:Y:S02]  /*2b780*/  LDL.LU.64 R16, [R1+0x2748] ;  /* 0x0027480001107983 */ /* 0x000ee40000300a00 */
[----:B------:R0:W-:Y:S02]  /*2b790*/  STL.64 [R1+0x2730], R26 ;  /* 0x0027301a01007387 */ /* 0x0001e40000100a00 */
[----:B------:R-:W4:Y:S11]  /*2b7a0*/  LDL.LU R24, [R1+0x250] ;  /* 0x0002500001187983 */ /* 0x000f360000300800 */
[----:B------:R-:W-:Y:S05]  /*2b7b0*/  @!UPT UIADD3 URZ, URZ, URZ, URZ ;  /* 0x0000003f3f3ff290 */ /* 0x000fea000fffe03f */
[----:B------:R1:W-:Y:S01]  /*2b7c0*/  STL.64 [R1+0xa0], R12 ;  /* 0x0000a00c01007387 */ /* 0x0003e20000100a00 */
[----:B------:R2:W-:Y:S02]  /*2b7d0*/  STL.64 [R1+0xa8], R14 ;  /* 0x0000a80e01007387 */ /* 0x0005e40000100a00 */
[----:B------:R-:W4:Y:S02]  /*2b7e0*/  LDL.LU R25, [R1+0x254] ;  /* 0x0002540001197983 */ /* 0x000f240000300800 */
[----:B0-----:R-:W4:Y:S01]  /*2b7f0*/  LDL.LU R26, [R1+0x258] ;  /* 0x00025800011a7983 */ /* 0x001f220000300800 */
[----:B------:R-:W4:Y:S04]  /*2b800*/  LDL.LU R27, [R1+0x25c] ;  /* 0x00025c00011b7983 */ /* 0x000f280000300800 */
[----:B-1----:R-:W3:Y:S01]  /*2b810*/  LDL.LU R12, [R1+0x230] ;  /* 0x00023000010c7983 */ /* 0x002ee20000300800 */
[----:B------:R-:W3:Y:S02]  /*2b820*/  LDL.LU R13, [R1+0x234] ;  /* 0x00023400010d7983 */ /* 0x000ee40000300800 */
[----:B--2---:R-:W2:Y:S02]  /*2b830*/  LDL.LU R14, [R1+0x238] ;  /* 0x00023800010e7983 */ /* 0x004ea40000300800 */
[----:B------:R-:W2:Y:S02]  /*2b840*/  LDL.LU R15, [R1+0x23c] ;  /* 0x00023c00010f7983 */ /* 0x000ea40000300800 */
[----:B--2---:R0:W-:Y:S02]  /*2b850*/  STL.64 [R1+0x26f8], R14 ;  /* 0x0026f80e01007387 */ /* 0x0041e40000100a00 */
[----:B0-----:R-:W-:-:S02]  /*2b860*/  IMAD.MOV.U32 R14, RZ, RZ, R9 ;  /* 0x000000ffff0e7224 */ /* 0x001fc400078e0009 */
[----:B------:R-:W-:Y:S02]  /*2b870*/  IMAD.MOV.U32 R15, RZ, RZ, R8 ;  /* 0x000000ffff0f7224 */ /* 0x000fe400078e0008 */
[----:B------:R-:W0:Y:S05]  /*2b880*/  LDSM.16.MT88.4 R8, [R29+0xc380] ;  /* 0x00c380001d08783b */ /* 0x000e2a0000004200 */
[----:B---3--:R-:W-:Y:S01]  /*2b890*/  HMMA.16816.F32.BF16 R4, R16, R14, R4 ;  /* 0x0000000e1004723c */ /* 0x008fe20000041804 */
[----:B------:R-:W-:Y:S11]  /*2b8a0*/  STL.64 [R1+0x26f0], R12 ;  /* 0x0026f00c01007387 */ /* 0x000ff60000100a00 */
[----:B------:R-:W-:Y:S11]  /*2b8b0*/  @!UPT UIADD3 URZ, URZ, URZ, URZ ;  /* 0x0000003f3f3ff290 */ /* 0x000ff6000fffe03f */
[----:B------:R0:W-:Y:S01]  /*2b8c0*/  STL.64 [R1+0x140], R4 ;  /* 0x0001400401007387 */ /* 0x0001e20000100a00 */
[----:B------:R1:W-:Y:S02]  /*2b8d0*/  STL.64 [R1+0x148], R6 ;  /* 0x0001480601007387 */ /* 0x0003e40000100a00 */
[----:B0-----:R-:W-:Y:S02]  /*2b8e0*/  IMAD.MOV.U32 R5, RZ, RZ, R10 ;  /* 0x000000ffff057224 */ /* 0x001fe400078e000a */
[----:B------:R-:W-:Y:S02]  /*2b8f0*/  IMAD.MOV.U32 R4, RZ, RZ, R11 ;  /* 0x000000ffff047224 */ /* 0x000fe400078e000b */
[----:B------:R-:W2:Y:S01]  /*2b900*/  LDL.LU.64 R10, [R1+0x2740] ;  /* 0x00274000010a7983 */ /* 0x000ea20000300a00 */
[----:B-1----:R-:W-:Y:S02]  /*2b910*/  IMAD.MOV.U32 R7, RZ, RZ, R8 ;  /* 0x000000ffff077224 */ /* 0x002fe400078e0008 */
[----:B------:R-:W-:-:S05]  /*2b920*/  IMAD.MOV.U32 R6, RZ, RZ, R9 ;  /* 0x000000ffff067224 */ /* 0x000fca00078e0009 */
[----:B------:R-:W-:Y:S01]  /*2b930*/  STL.64 [R1+0x2708], R6 ;  /* 0x0027080601007387 */ /* 0x000fe20000100a00 */
[----:B------:R0:W-:Y:S03]  /*2b940*/  STL.64 [R1+0x2700], R4 ;  /* 0x0027000401007387 */ /* 0x0001e60000100a00 */
        /* <DEDUP_REMOVED lines=9> */
[----:B0-----:R-:W4:Y:S02]  /*2b9e0*/  LDL.LU.64 R22, [R1+0x2738] ;  /* 0x0027380001167983 */ /* 0x001f240000300a00 */
[C---:B----4-:R-:W-:Y:S01]  /*2b9f0*/  HMMA.16816.F32.BF16 R24, R16.reuse, R22, R24 ;  /* 0x000000161018723c */ /* 0x050fe20000041818 */
[----:B------:R-:W-:Y:S02]  /*2ba00*/  IMAD.MOV.U32 R9, RZ, RZ, R22 ;  /* 0x000000ffff097224 */ /* 0x000fe400078e0016 */
[----:B------:R-:W-:Y:S11]  /*2ba10*/  IMAD.MOV.U32 R8, RZ, RZ, R23 ;  /* 0x000000ffff087224 */ /* 0x000ff600078e0017 */
[----:B------:R-:W-:Y:S09]  /*2ba20*/  @!UPT UIADD3 URZ, URZ, URZ, URZ ;  /* 0x0000003f3f3ff290 */ /* 0x000ff2000fffe03f */
[----:B------:R-:W-:Y:S01]  /*2ba30*/  STL.64 [R1+0x170], R24 ;  /* 0x0001701801007387 */ /* 0x000fe20000100a00 */
[----:B------:R0:W-:Y:S03]  /*2ba40*/  STL.64 [R1+0x178], R26 ;  /* 0x0001781a01007387 */ /* 0x0001e60000100a00 */
[----:B0-----:R-:W2:Y:S01]  /*2ba50*/  LDL.LU.64 R26, [R1+0x2730] ;  /* 0x00273000011a7983 */ /* 0x001ea20000300a00 */
[----:B------:R-:W2:Y:S02]  /*2ba60*/  LDL.LU.64 R22, [R1+0x2728] ;  /* 0x0027280001167983 */ /* 0x000ea40000300a00 */
[----:B------:R-:W2:Y:S02]  /*2ba70*/  LDL.LU.64 R20, [R1+0x2720] ;  /* 0x0027200001147983 */ /* 0x000ea40000300a00 */
[----:B--2---:R-:W-:Y:S01]  /*2ba80*/  HMMA.16816.F32.BF16 R16, R16, R26, R20 ;  /* 0x0000001a1010723c */ /* 0x004fe20000041814 */
[----:B------:R-:W3:Y:S01]  /*2ba90*/  LDL.LU.64 R22, [R1+0x2718] ;  /* 0x0027180001167983 */ /* 0x000ee20000300a00 */
[----:B------:R-:W3:Y:S11]  /*2baa0*/  LDL.LU.64 R20, [R1+0x2710] ;  /* 0x0027100001147983 */ /* 0x000ef60000300a00 */
[----:B------:R-:W-:Y:S10]  /*2bab0*/  @!UPT UIADD3 URZ, URZ, URZ, URZ ;  /* 0x0000003f3f3ff290 */ /* 0x000ff4000fffe03f */
[----:B------:R-:W-:Y:S01]  /*2bac0*/  STL.64 [R1+0x160], R16 ;  /* 0x0001601001007387 */ /* 0x000fe20000100a00 */
[----:B------:R-:W-:Y:S01]  /*2bad0*/  STL.64 [R1+0x168], R18 ;  /* 0x0001681201007387 */ /* 0x000fe20000100a00 */
[C---:B---3--:R-:W-:Y:S02]  /*2bae0*/  HMMA.16816.F32.BF16 R12, R20.reuse, R14, R4 ;  /* 0x0000000e140c723c */ /* 0x048fe40000041804 */
[----:B------:R-:W2:Y:S01]  /*2baf0*/  LDL.LU.64 R6, [R1+0x2708] ;  /* 0x0027080001067983 */ /* 0x000ea20000300a00 */
[----:B------:R-:W3:Y:S11]  /*2bb00*/  LDL.LU.64 R4, [R1+0x2700] ;  /* 0x0027000001047983 */ /* 0x000ef60000300a00 */
[----:B------:R-:W-:Y:S09]  /*2bb10*/  @!UPT UIADD3 URZ, URZ, URZ, URZ ;  /* 0x0000003f3f3ff290 */ /* 0x000ff2000fffe03f */
[----:B------:R-:W-:Y:S01]  /*2bb20*/  STL.64 [R1+0x1a0], R12 ;  /* 0x0001a00c01007387 */ /* 0x000fe20000100a00 */
[----:B------:R0:W-:Y:S03]  /*2bb30*/  STL.64 [R1+0x1a8], R14 ;  /* 0x0001a80e01007387 */ /* 0x0001e60000100a00 */
[----:B0-----:R-:W4:Y:S01]  /*2bb40*/  LDL.LU.64 R14, [R1+0x26f8] ;  /* 0x0026f800010e7983 */ /* 0x001f220000300a00 */
[----:B------:R-:W4:Y:S02]  /*2bb50*/  LDL.LU.64 R12, [R1+0x26f0] ;  /* 0x0026f000010c7983 */ /* 0x000f240000300a00 */
[----:B------:R-:W-:Y:S02]  /*2bb60*/  IMAD.MOV.U32 R18, RZ, RZ, R9 ;  /* 0x000000ffff127224 */ /* 0x000fe400078e0009 */
[----:B------:R-:W-:Y:S01]  /*2bb70*/  IMAD.MOV.U32 R19, RZ, RZ, R8 ;  /* 0x000000ffff137224 */ /* 0x000fe200078e0008 */
[----:B----4-:R-:W-:Y:S11]  /*2bb80*/  HMMA.16816.F32.BF16 R12, R20, R10, R12 ;  /* 0x0000000a140c723c */ /* 0x010ff6000004180c */
[----:B------:R-:W-:Y:S11]  /*2bb90*/  @!UPT UIADD3 URZ, URZ, URZ, URZ ;  /* 0x0000003f3f3ff290 */ /* 0x000ff6000fffe03f */
[----:B------:R-:W-:Y:S01]  /*2bba0*/  @!UPT UIADD3 URZ, URZ, URZ, URZ ;  /* 0x0000003f3f3ff290 */ /* 0x000fe2000fffe03f */
[----:B------:R0:W-:Y:S01]  /*2bbb0*/  STL.64 [R1+0x1c0], R12 ;  /* 0x0001c00c01007387 */ /* 0x0001e20000100a00 */
[----:B------:R-:W-:Y:S02]  /*2bbc0*/  STL.64 [R1+0x1c8], R14 ;  /* 0x0001c80e01007387 */ /* 0x000fe40000100a00 */
[----:B0-----:R-:W-:Y:S02]  /*2bbd0*/  IMAD.MOV.U32 R13, RZ, RZ, R10 ;  /* 0x000000ffff0d7224 */ /* 0x001fe400078e000a */
[----:B------:R-:W-:Y:S02]  /*2bbe0*/  IMAD.MOV.U32 R12, RZ, RZ, R11 ;  /* 0x000000ffff0c7224 */ /* 0x000fe400078e000b */
[----:B------:R-:W4:Y:S01]  /*2bbf0*/  LDL.LU.64 R10, [R1+0x26e8] ;  /* 0x0026e800010a7983 */ /* 0x000f220000300a00 */
[----:B------:R-:W4:Y:S02]  /*2bc00*/  LDL.LU.64 R8, [R1+0x26e0] ;  /* 0x0026e00001087983 */ /* 0x000f240000300a00 */
[----:B------:R0:W-:Y:S02]  /*2bc10*/  STL.64 [R1+0x26d8], R12 ;  /* 0x0026d80c01007387 */ /* 0x0001e40000100a00 */
[----:B0-----:R-:W2:Y:S01]  /*2bc20*/  LDL.LU R12, [R1+0x240] ;  /* 0x00024000010c7983 */ /* 0x001ea20000300800 */
[----:B------:R-:W-:-:S02]  /*2bc30*/  IMAD.MOV.U32 R13, RZ, RZ, R3 ;  /* 0x000000ffff0d7224 */ /* 0x000fc400078e0003 */
[----:B------:R-:W-:Y:S02]  /*2bc40*/  IMAD.MOV.U32 R14, RZ, RZ, R2 ;  /* 0x000000ffff0e7224 */ /* 0x000fe400078e0002 */
[----:B------:R-:W-:Y:S01]  /*2bc50*/  IMAD.MOV.U32 R15, RZ, RZ, R0 ;  /* 0x000000ffff0f7224 */ /* 0x000fe200078e0000 */
[C---:B----4-:R-:W-:Y:S01]  /*2bc60*/  HMMA.16816.F32.BF16 R8, R20.reuse, R26, R8 ;  /* 0x0000001a1408723c */ /* 0x050fe20000041808 */
[----:B------:R-:W0:Y:S07]  /*2bc70*/  LDSM.16.MT88.4 R24, [R29+0x10000] ;  /* 0x010000001d18783b */ /* 0x000e2e0000004200 */
[----:B--2---:R-:W-:Y:S11]  /*2bc80*/  HMMA.16816.F32.BF16 R12, R20, R18, R12 ;  /* 0x00000012140c723c */ /* 0x004ff6000004180c */
[----:B------:R-:W-:Y:S05]  /*2bc90*/  @!UPT UIADD3 URZ, URZ, URZ, URZ ;  /* 0x0000003f3f3ff290 */ /* 0x000fea000fffe03f */
[----:B------:R-:W-:Y:S02]  /*2bca0*/  IMAD.MOV.U32 R0, RZ, RZ, R11 ;  /* 0x000000ffff007224 */ /* 0x000fe400078e000b */
[----:B------:R-:W-:Y:S02]  /*2bcb0*/  IMAD.MOV.U32 R2, RZ, RZ, R10 ;  /* 0x000000ffff027224 */ /* 0x000fe400078e000a */
[----:B------:R-:W-:-:S03]  /*2bcc0*/  IMAD.MOV.U32 R3, RZ, RZ, R9 ;  /* 0x000000ffff037224 */ /* 0x000fc600078e0009 */
[----:B------:R-:W-:Y:S01]  /*2bcd0*/  STL.64 [R1+0x1f0], R12 ;  /* 0x0001f00c01007387 */ /* 0x000fe20000100a00 */
[----:B------:R-:W-:Y:S02]  /*2bce0*/  STL.64 [R1+0x1f8], R14 ;  /* 0x0001f80e01007387 */ /* 0x000fe40000100a00 */
[----:B------:R1:W-:Y:S02]  /*2bcf0*/  STL [R1+0x1e0], R8 ;  /* 0x0001e00801007387 */ /* 0x0003e40000100800 */
[----:B------:R-:W-:Y:S01]  /*2bd00*/  STL [R1+0x2540], R0 ;  /* 0x0025400001007387 */ /* 0x000fe20000100800 */
[----:B------:R-:W-:Y:S01]  /*2bd10*/  STL [R1+0x253c], R2 ;  /* 0x00253c0201007387 */ /* 0x000fe20000100800 */
[----:B------:R-:W-:Y:S02]  /*2bd20*/  STL [R1+0x2538], R3 ;  /* 0x0025380301007387 */ /* 0x000fe40000100800 */
[----:B0-----:R-:W-:Y:S02]  /*2bd30*/  STL.64 [R1+0x2658], R26 ;  /* 0x0026581a01007387 */ /* 0x001fe40000100a00 */
[----:B------:R0:W-:Y:S01]  /*2bd40*/  STL.64 [R1+0x2650], R24 ;  /* 0x0026501801007387 */ /* 0x0001e20000100a00 */
[----:B-1----:R-:W2:Y:S01]  /*2bd50*/  LDL.LU R8, [R1+0x280] ;  /* 0x0002800001087983 */ /* 0x002ea20000300800 */
[----:B------:R-:W2:Y:S02]  /*2bd60*/  LDL.LU R9, [R1+0x284] ;  /* 0x0002840001097983 */ /* 0x000ea40000300800 */
[----:B------:R-:W2:Y:S02]  /*2bd70*/  LDL.LU R10, [R1+0x288] ;  /* 0x00028800010a7983 */ /* 0x000ea40000300800 */
[----:B------:R-:W2:Y:S01]  /*2bd80*/  LDL.LU R11, [R1+0x28c] ;  /* 0x00028c00010b7983 */ /* 0x000ea20000300800 */
[----:B------:R-:W2:Y:S01]  /*2bd90*/  LDL.LU.64 R14, [R1+0x78] ;  /* 0x00007800010e7983 */ /* 0x000ea20000300a00 */
[----:B0-----:R-:W-:-:S03]  /*2bda0*/  IMAD.MOV.U32 R25, RZ, RZ, R6 ;  /* 0x000000ffff197224 */ /* 0x001fc600078e0006 */
[----:B------:R-:W0:Y:S01]  /*2bdb0*/  S2R R6, SR_TID.X ;  /* 0x0000000000067919 */ /* 0x000e220000002100 */
[----:B------:R-:W-:Y:S01]  /*2bdc0*/  IMAD.MOV.U32 R24, RZ, RZ, R7 ;  /* 0x000000ffff187224 */ /* 0x000fe200078e0007 */
[C---:B0-----:R-:W-:Y:S01]  /*2bdd0*/  LOP3.LUT R7, R6.reuse, 0x7, RZ, 0xc0, !PT ;  /* 0x0000000706077812 */ /* 0x041fe200078ec0ff */
[----:B------:R-:W-:-:S04]  /*2bde0*/  IMAD.SHL.U32 R6, R6, 0x2, RZ ;  /* 0x0000000206067824 */ /* 0x000fc800078e00ff */
[----:B------:R-:W-:-:S05]  /*2bdf0*/  IMAD R7, R7, 0x110, RZ ;  /* 0x0000011007077824 */ /* 0x000fca00078e02ff */
[----:B------:R-:W-:-:S05]  /*2be00*/  LOP3.LUT R7, R7, 0x30, R6, 0x78, !PT ;  /* 0x0000003007077812 */ /* 0x000fca00078e7806 */
[----:B------:R-:W0:Y:S01]  /*2be10*/  LDSM.16.M88.4 R16, [R7+0x20080] ;  /* 0x020080000710783b */ /* 0x000e220000000200 */
[----:B---3--:R-:W-:Y:S02]  /*2be20*/  IMAD.MOV.U32 R26, RZ, RZ, R5 ;  /* 0x000000ffff1a7224 */ /* 0x008fe400078e0005 */
[----:B------:R-:W-:-:S05]  /*2be30*/  IMAD.MOV.U32 R27, RZ, RZ, R4 ;  /* 0x000000ffff1b7224 */ /* 0x000fca00078e0004 */
[----:B------:R-:W-:Y:S01]  /*2be40*/  STL.64 [R1+0x26a8], R26 ;  /* 0x0026a81a01007387 */ /* 0x000fe20000100a00 */
[----:B------:R-:W-:Y:S02]  /*2be50*/  STL.64 [R1+0x26a0], R24 ;  /* 0x0026a01801007387 */ /* 0x000fe40000100a00 */
[----:B0-----:R-:W-:Y:S02]  /*2be60*/  IMAD.MOV.U32 R21, RZ, RZ, R16 ;  /* 0x000000ffff157224 */ /* 0x001fe400078e0010 */
[----:B------:R-:W-:Y:S01]  /*2be70*/  IMAD.MOV.U32 R20, RZ, RZ, R17 ;  /* 0x000000ffff147224 */ /* 0x000fe200078e0011 */
[----:B------:R-:W-:Y:S01]  /*2be80*/  STL.64 [R1+0x80], R16 ;  /* 0x0000801001007387 */ /* 0x000fe20000100a00 */
[----:B------:R-:W-:Y:S02]  /*2be90*/  STL.64 [R1+0x88], R18 ;  /* 0x0000881201007387 */ /* 0x000fe40000100a00 */
[----:B------:R-:W-:Y:S01]  /*2bea0*/  LDSM.16.M88.4 R16, [R7+0x21080] ;  /* 0x021080000710783b */ /* 0x000fe20000000200 */
[----:B------:R-:W-:Y:S03]  /*2beb0*/  STL.64 [R1+0x2698], R20 ;  /* 0x0026981401007387 */ /* 0x000fe60000100a00 */
[----:B------:R-:W0:Y:S04]  /*2bec0*/  LDSM.16.M88.4 R20, [R7+0x20880] ;  /* 0x020880000714783b */ /* 0x000e280000000200 */
[----:B------:R-:W1:Y:S01]  /*2bed0*/  LDSM.16.M88.4 R4, [R7+0x21880] ;  /* 0x021880000704783b */ /* 0x000e620000000200 */
[----:B0-----:R0:W-:Y:S03]  /*2bee0*/  STL.64 [R1+0x60], R20 ;  /* 0x0000601401007387 */ /* 0x0011e60000100a00 */
[----:B------:R3:W-:Y:S01]  /*2bef0*/  STL.64 [R1+0x68], R22 ;  /* 0x0000681601007387 */ /* 0x0007e20000100a00 */
[----:B0-----:R-:W4:Y:S01]  /*2bf00*/  LDL.LU R20, [R1+0x270] ;  /* 0x0002700001147983 */ /* 0x001f220000300800 */
[----:B------:R-:W-:Y:S02]  /*2bf10*/  STL.64 [R1+0x50], R16 ;  /* 0x0000501001007387 */ /* 0x000fe40000100a00 */
[----:B------:R-:W-:Y:S02]  /*2bf20*/  STL.64 [R1+0x58], R18 ;  /* 0x0000581201007387 */ /* 0x000fe40000100a00 */
[----:B-1----:R-:W-:Y:S01]  /*2bf30*/  STL.64 [R1+0x40], R4 ;  /* 0x0000400401007387 */ /* 0x002fe20000100a00 */
[----:B------:R-:W-:Y:S01]  /*2bf40*/  STL.64 [R1+0x48], R6 ;  /* 0x0000480601007387 */ /* 0x000fe20000100a00 */
[----:B------:R-:W4:Y:S02]  /*2bf50*/  LDL.LU R21, [R1+0x274] ;  /* 0x0002740001157983 */ /* 0x000f240000300800 */
[----:B---3--:R-:W3:Y:S02]  /*2bf60*/  LDL.LU R22, [R1+0x278] ;  /* 0x0002780001167983 */ /* 0x008ee40000300800 */
[----:B------:R-:W3:Y:S01]  /*2bf70*/  LDL.LU R23, [R1+0x27c] ;  /* 0x00027c0001177983 */ /* 0x000ee20000300800 */
[----:B------:R-:W0:Y:S04]  /*2bf80*/  LDSM.16.MT88.4 R4, [R29+0x10080] ;  /* 0x010080001d04783b */ /* 0x000e280000004200 */
[----:B---3--:R-:W-:Y:S01]  /*2bf90*/  STL.64 [R1+0x26b8], R22 ;  /* 0x0026b81601007387 */ /* 0x008fe20000100a00 */
[----:B----4-:R1:W-:Y:S03]  /*2bfa0*/  STL.64 [R1+0x26b0], R20 ;  /* 0x0026b01401007387 */ /* 0x0103e60000100a00 */
[----:B-1----:R-:W2:Y:S01]  /*2bfb0*/  LDL.LU R20, [R1+0x10] ;  /* 0x0000100001147983 */ /* 0x002ea20000300800 */
[----:B------:R-:W2:Y:S02]  /*2bfc0*/  LDL.LU R21, [R1+0x14] ;  /* 0x0000140001157983 */ /* 0x000ea40000300800 */
[----:B------:R-:W2:Y:S02]  /*2bfd0*/  LDL.LU R22, [R1+0x18] ;  /* 0x0000180001167983 */ /* 0x000ea40000300800 */
[----:B------:R-:W2:Y:S01]  /*2bfe0*/  LDL.LU R23, [R1+0x1c] ;  /* 0x00001c0001177983 */ /* 0x000ea20000300800 */
[----:B------:R-:W3:Y:S01]  /*2bff0*/  LDL.LU R16, [R1+0x2b0] ;  /* 0x0002b00001107983 */ /* 0x000ee20000300800 */
[----:B------:R-:W3:Y:S02]  /*2c000*/  LDL.LU R17, [R1+0x2b4] ;  /* 0x0002b40001117983 */ /* 0x000ee40000300800 */
[----:B------:R-:W3:Y:S02]  /*2c010*/  LDL.LU R18, [R1+0x2b8] ;  /* 0x0002b80001127983 */ /* 0x000ee40000300800 */
[----:B------:R-:W3:Y:S01]  /*2c020*/  LDL.LU R19, [R1+0x2bc] ;  /* 0x0002bc0001137983 */ /* 0x000ee20000300800 */
[----:B------:R-:W4:Y:S04]  /*2c030*/  LDL.LU.64 R26, [R1+0x98] ;  /* 0x00009800011a7983 */ /* 0x000f280000300a00 */
[----:B----4-:R1:W-:Y:S04]  /*2c040*/  STL.64 [R1+0x26d0], R26 ;  /* 0x0026d01a01007387 */ /* 0x0103e80000100a00 */
[----:B-1----:R-:W4:Y:S01]  /*2c050*/  LDL.LU.64 R26, [R1+0x38] ;  /* 0x00003800011a7983 */ /* 0x002f220000300a00 */
[----:B0-----:R-:W-:Y:S02]  /*2c060*/  STL.64 [R1+0x2618], R6 ;  /* 0x0026180601007387 */ /* 0x001fe40000100a00 */
[----:B------:R0:W-:Y:S02]  /*2c070*/  STL.64 [R1+0x2610], R4 ;  /* 0x0026100401007387 */ /* 0x0001e40000100a00 */
[----:B0-----:R-:W4:Y:S01]  /*2c080*/  LDL.LU R4, [R1+0x2c0] ;  /* 0x0002c00001047983 */ /* 0x001f220000300800 */
[----:B------:R-:W4:Y:S02]  /*2c090*/  LDL.LU R5, [R1+0x2c4] ;  /* 0x0002c40001057983 */ /* 0x000f240000300800 */
[----:B------:R-:W4:Y:S02]  /*2c0a0*/  LDL.LU R6, [R1+0x2c8] ;  /* 0x0002c80001067983 */ /* 0x000f240000300800 */
[----:B------:R-:W4:Y:S01]  /*2c0b0*/  LDL.LU R7, [R1+0x2cc] ;  /* 0x0002cc0001077983 */ /* 0x000f220000300800 */
[----:B------:R-:W3:Y:S01]  /*2c0c0*/  LDL.LU.64 R12, [R1+0x26d8] ;  /* 0x0026d800010c7983 */ /* 0x000ee20000300a00 */
[----:B--2---:R-:W-:Y:S11]  /*2c0d0*/  HMMA.16816.F32.BF16 R8, R20, R14, R8 ;  /* 0x0000000e1408723c */ /* 0x004ff60000041808 */
[----:B------:R-:W-:Y:S11]  /*2c0e0*/  @!UPT UIADD3 URZ, URZ, URZ, URZ ;  /* 0x0000003f3f3ff290 */ /* 0x000ff6000fffe03f */
[----:B------:R-:W-:Y:S01]  /*2c0f0*/  @!UPT UIADD3 URZ, URZ, URZ, URZ ;  /* 0x0000003f3f3ff290 */ /* 0x000fe2000fffe03f */
[----:B------:R-:W-:Y:S01]  /*2c100*/  STL [R1+0x200], R8 ;  /* 0x0002000801007387 */ /* 0x000fe20000100800 */
[----:B------:R-:W-:Y:S02]  /*2c110*/  IMAD.MOV.U32 R0, RZ, RZ, R9 ;  /* 0x000000ffff007224 */ /* 0x000fe400078e0009 */
[----:B------:R-:W-:Y:S02]  /*2c120*/  IMAD.MOV.U32 R2, RZ, RZ, R10 ;  /* 0x000000ffff027224 */ /* 0x000fe400078e000a */
[----:B------:R-:W-:Y:S02]  /*2c130*/  IMAD.MOV.U32 R3, RZ, RZ, R11 ;  /* 0x000000ffff037224 */ /* 0x000fe400078e000b */
[----:B------:R-:W0:Y:S01]  /*2c140*/  LDSM.16.MT88.4 R8, [R29+0x10100] ;  /* 0x010100001d08783b */ /* 0x000e220000004200 */
[----:B------:R-:W-:Y:S02]  /*2c150*/  IMAD.MOV.U32 R25, RZ, RZ, R14 ;  /* 0x000000ffff197224 */ /* 0x000fe400078e000e */
[----:B------:R-:W-:Y:S01]  /*2c160*/  IMAD.MOV.U32 R24, RZ, RZ, R15 ;  /* 0x000000ffff187224 */ /* 0x000fe200078e000f */
[----:B0-----:R3:W-:Y:S01]  /*2c170*/  STL.64 [R1+0x25c8], R10 ;  /* 0x0025c80a01007387 */ /* 0x0017e20000100a00 */
[----:B------:R-:W-:Y:S02]  /*2c180*/  STL.64 [R1+0x25c0], R8 ;  /* 0x0025c00801007387 */ /* 0x000fe40000100a00 */
[----:B---3--:R-:W-:-:S02]  /*2c190*/  IMAD.MOV.U32 R10, RZ, RZ, R13 ;  /* 0x000000ffff0a7224 */ /* 0x008fc400078e000d */
[----:B------:R-:W-:Y:S02]  /*2c1a0*/  IMAD.MOV.U32 R11, RZ, RZ, R12 ;  /* 0x000000ffff0b7224 */ /* 0x000fe400078e000c */
[----:B------:R-:W0:Y:S04]  /*2c1b0*/  LDSM.16.MT88.4 R12, [R29+0x10180] ;  /* 0x010180001d0c783b */ /* 0x000e280000004200 */
[----:B0-----:R-:W-:Y:S01]  /*2c1c0*/  STL.64 [R1+0x2588], R14 ;  /* 0x0025880e01007387 */ /* 0x001fe20000100a00 */
[----:B------:R0:W-:Y:S03]  /*2c1d0*/  STL.64 [R1+0x2580], R12 ;  /* 0x0025800c01007387 */ /* 0x0001e60000100a00 */
[----:B0-----:R-:W2:Y:S01]  /*2c1e0*/  LDL.LU R12, [R1+0x260] ;  /* 0x00026000010c7983 */ /* 0x001ea20000300800 */
[----:B------:R-:W2:Y:S02]  /*2c1f0*/  LDL.LU R13, [R1+0x264] ;  /* 0x00026400010d7983 */ /* 0x000ea40000300800 */
[----:B------:R-:W3:Y:S02]  /*2c200*/  LDL.LU R14, [R1+0x268] ;  /* 0x00026800010e7983 */ /* 0x000ee40000300800 */
[----:B------:R-:W3:Y:S01]  /*2c210*/  LDL.LU R15, [R1+0x26c] ;  /* 0x00026c00010f7983 */ /* 0x000ee20000300800 */
[C---:B------:R-:W-:Y:S01]  /*2c220*/  HMMA.16816.F32.BF16 R16, R20.reuse, R10, R16 ;  /* 0x0000000a1410723c */ /* 0x040fe20000041810 */
[----:B---3--:R-:W-:Y:S01]  /*2c230*/  STL.64 [R1+0x26c8], R14 ;  /* 0x0026c80e01007387 */ /* 0x008fe20000100a00 */
[----:B--2---:R0:W-:Y:S03]  /*2c240*/  STL.64 [R1+0x26c0], R12 ;  /* 0x0026c00c01007387 */ /* 0x0041e60000100a00 */
[----:B0-----:R-:W2:Y:S01]  /*2c250*/  LDL.LU R12, [R1+0x2a0] ;  /* 0x0002a000010c7983 */ /* 0x001ea20000300800 */
[----:B------:R-:W2:Y:S02]  /*2c260*/  LDL.LU R13, [R1+0x2a4] ;  /* 0x0002a400010d7983 */ /* 0x000ea40000300800 */
[----:B------:R-:W2:Y:S02]  /*2c270*/  LDL.LU R14, [R1+0x2a8] ;  /* 0x0002a800010e7983 */ /* 0x000ea40000300800 */
[----:B------:R-:W2:Y:S11]  /*2c280*/  LDL.LU R15, [R1+0x2ac] ;  /* 0x0002ac00010f7983 */ /* 0x000eb60000300800 */
[----:B------:R-:W-:Y:S02]  /*2c290*/  @!UPT UIADD3 URZ, URZ, URZ, URZ ;  /* 0x0000003f3f3ff290 */ /* 0x000fe4000fffe03f */
[----:B------:R-:W-:Y:S01]  /*2c2a0*/  STL.64 [R1+0x280], R16 ;  /* 0x0002801001007387 */ /* 0x000fe20000100a00 */
[----:B------:R-:W-:Y:S02]  /*2c2b0*/  STL.64 [R1+0x288], R18 ;  /* 0x0002881201007387 */ /* 0x000fe40000100a00 */
[----:B------:R-:W0:Y:S02]  /*2c2c0*/  LDSM.16.MT88.4 R16, [R29+0x10200] ;  /* 0x010200001d10783b */ /* 0x000e240000004200 */
[----:B0-----:R-:W-:Y:S02]  /*2c2d0*/  STL.64 [R1+0x2550], R18 ;  /* 0x0025501201007387 */ /* 0x001fe40000100a00 */
[----:B------:R0:W-:Y:S02]  /*2c2e0*/  STL.64 [R1+0x2548], R16 ;  /* 0x0025481001007387 */ /* 0x0001e40000100a00 */
[----:B0-----:R-:W3:Y:S01]  /*2c2f0*/  LDL.64 R16, [R1+0x40] ;  /* 0x0000400001107983 */ /* 0x001ee20000100a00 */
[C---:B----4-:R-:W-:Y:S03]  /*2c300*/  HMMA.16816.F32.BF16 R4, R20.reuse, R26, R4 ;  /* 0x0000001a1404723c */ /* 0x050fe60000041804 */
[----:B---3--:R-:W-:Y:S11]  /*2c310*/  STL.64 [R1+0x2620], R16 ;  /* 0x0026201001007387 */ /* 0x008ff60000100a00 */
[----:B------:R-:W-:Y:S09]  /*2c320*/  @!UPT UIADD3 URZ, URZ, URZ, URZ ;  /* 0x0000003f3f3ff290 */ /* 0x000ff2000fffe03f */
[----:B------:R0:W-:Y:S02]  /*2c330*/  STL.64 [R1+0x2e0], R4 ;  /* 0x0002e00401007387 */ /* 0x0001e40000100a00 */
[----:B------:R1:W-:Y:S02]  /*2c340*/  STL.64 [R1+0x2e8], R6 ;  /* 0x0002e80601007387 */ /* 0x0003e40000100a00 */
[----:B0-----:R-:W-:Y:S02]  /*2c350*/  IMAD.MOV.U32 R5, RZ, RZ, R26 ;  /* 0x000000ffff057224 */ /* 0x001fe400078e001a */
[----:B------:R-:W-:Y:S02]  /*2c360*/  IMAD.MOV.U32 R4, RZ, RZ, R27 ;  /* 0x000000ffff047224 */ /* 0x000fe400078e001b */
[----:B------:R-:W2:Y:S01]  /*2c370*/  LDL.LU.64 R26, [R1+0x26d0] ;  /* 0x0026d000011a7983 */ /* 0x000ea20000300a00 */
[----:B------:R-:W-:Y:S02]  /*2c380*/  IMAD.MOV.U32 R18, RZ, RZ, R25 ;  /* 0x000000ffff127224 */ /* 0x000fe400078e0019 */
[----:B------:R-:W-:Y:S01]  /*2c390*/  IMAD.MOV.U32 R19, RZ, RZ, R24 ;  /* 0x000000ffff137224 */ /* 0x000fe200078e0018 */
[----:B--2---:R-:W-:Y:S01]  /*2c3a0*/  HMMA.16816.F32.BF16 R20, R20, R26, R12 ;  /* 0x0000001a1414723c */ /* 0x004fe2000004180c */
[----:B------:R-:W2:Y:S01]  /*2c3b0*/  LDL.LU.64 R14, [R1+0x26c8] ;  /* 0x0026c800010e7983 */ /* 0x000ea20000300a00 */
[----:B------:R-:W2:Y:S02]  /*2c3c0*/  LDL.LU.64 R12, [R1+0x26c0] ;  /* 0x0026c000010c7983 */ /* 0x000ea40000300a00 */
[----:B-1----:R-:W-:-:S02]  /*2c3d0*/  IMAD.MOV.U32 R7, RZ, RZ, R26 ;  /* 0x000000ffff077224 */ /* 0x002fc400078e001a */
[----:B------:R-:W-:Y:S11]  /*2c3e0*/  IMAD.MOV.U32 R6, RZ, RZ, R27 ;  /* 0x000000ffff067224 */ /* 0x000ff600078e001b */
[----:B------:R-:W-:Y:S06]  /*2c3f0*/  @!UPT UIADD3 URZ, URZ, URZ, URZ ;  /* 0x0000003f3f3ff290 */ /* 0x000fec000fffe03f */
[----:B------:R-:W-:Y:S01]  /*2c400*/  STL.64 [R1+0x2d0], R20 ;  /* 0x0002d01401007387 */ /* 0x000fe20000100a00 */
[----:B------:R0:W-:Y:S03]  /*2c410*/  STL.64 [R1+0x2d8], R22 ;  /* 0x0002d81601007387 */ /* 0x0001e60000100a00 */
[----:B0-----:R-:W3:Y:S01]  /*2c420*/  LDL.LU.64 R22, [R1+0x26b8] ;  /* 0x0026b80001167983 */ /* 0x001ee20000300a00 */
[----:B------:R-:W3:Y:S02]  /*2c430*/  LDL.LU.64 R20, [R1+0x26b0] ;  /* 0x0026b00001147983 */ /* 0x000ee40000300a00 */
[----:B------:R-:W3:Y:S02]  /*2c440*/  LDL.LU.64 R26, [R1+0x26a8] ;  /* 0x0026a800011a7983 */ /* 0x000ee40000300a00 */
[----:B------:R-:W3:Y:S02]  /*2c450*/  LDL.LU.64 R24, [R1+0x26a0] ;  /* 0x0026a00001187983 */ /* 0x000ee40000300a00 */
[C---:B---3--:R-:W-:Y:S08]  /*2c460*/  HMMA.16816.F32.BF16 R16, R24.reuse, R18, R20 ;  /* 0x000000121810723c */ /* 0x048ff00000041814 */
[----:B--2---:R-:W-:Y:S01]  /*2c470*/  HMMA.16816.F32.BF16 R8, R24, R10, R12 ;  /* 0x0000000a1808723c */ /* 0x004fe2000004180c */
[----:B------:R-:W2:Y:S01]  /*2c480*/  LDL.LU.64 R20, [R1+0x2698] ;  /* 0x0026980001147983 */ /* 0x000ea20000300a00 */
[----:B------:R-:W3:Y:S11]  /*2c490*/  LDL.LU R12, [R1+0xe0] ;  /* 0x0000e000010c7983 */ /* 0x000ef60000300800 */
[----:B------:R-:W-:Y:S02]  /*2c4a0*/  @!UPT UIADD3 URZ, URZ, URZ, URZ ;  /* 0x0000003f3f3ff290 */ /* 0x000fe4000fffe03f */
[----:B------:R-:W-:Y:S01]  /*2c4b0*/  STL.64 [R1+0x2c0], R16 ;  /* 0x0002c01001007387 */ /* 0x000fe20000100a00 */
[----:B------:R-:W-:Y:S07]  /*2c4c0*/  STL.64 [R1+0x2c8], R18 ;  /* 0x0002c81201007387 */ /* 0x000fee0000100a00 */
[----:B------:R-:W-:Y:S02]  /*2c4d0*/  STL.64 [R1+0x2b0], R8 ;  /* 0x0002b00801007387 */ /* 0x000fe40000100a00 */
[----:B------:R-:W-:Y:S01]  /*2c4e0*/  STL.64 [R1+0x2b8], R10 ;  /* 0x0002b80a01007387 */ /* 0x000fe20000100a00 */
[----:B------:R-:W3:Y:S01]  /*2c4f0*/  LDL.LU R13, [R1+0xe4] ;  /* 0x0000e400010d7983 */ /* 0x000ee20000300800 */
        /* <DEDUP_REMOVED lines=8> */
[----:B------:R-:W2:Y:S01]  /*2c580*/  LDL.LU R28, [R1+0x2694] ;  /* 0x00269400011c7983 */ /* 0x000ea20000300800 */
[----:B------:R-:W2:Y:S02]  /*2c590*/  LDL.LU R8, [R1+0x120] ;  /* 0x0001200001087983 */ /* 0x000ea40000300800 */
[----:B------:R-:W2:Y:S02]  /*2c5a0*/  LDL.LU R9, [R1+0x124] ;  /* 0x0001240001097983 */ /* 0x000ea40000300800 */
[----:B------:R-:W2:Y:S01]  /*2c5b0*/  LDL.LU R10, [R1+0x128] ;  /* 0x00012800010a7983 */ /* 0x000ea20000300800 */
[----:B------:R-:W2:Y:S04]  /*2c5c0*/  LDL.LU R11, [R1+0x12c] ;  /* 0x00012c00010b7983 */ /* 0x000ea80000300800 */
        /* <DEDUP_REMOVED lines=8> */
[----:B0-----:R-:W2:Y:S04]  /*2c650*/  LDL.64 R8, [R1+0x60] ;  /* 0x0000600001087983 */ /* 0x001ea80000100a00 */
[----:B--2---:R-:W-:Y:S01]  /*2c660*/  STL.64 [R1+0x2638], R8 ;  /* 0x0026380801007387 */ /* 0x004fe20000100a00 */
[----:B----4-:R-:W-:Y:S02]  /*2c670*/  STL.64 [R1+0x25a8], R14 ;  /* 0x0025a80e01007387 */ /* 0x010fe40000100a00 */
[----:B---3--:R0:W-:Y:S02]  /*2c680*/  STL.64 [R1+0x25a0], R12 ;  /* 0x0025a00c01007387 */ /* 0x0081e40000100a00 */
[----:B0-----:R-:W2:Y:S01]  /*2c690*/  LDL.LU R12, [R1+0x100] ;  /* 0x00010000010c7983 */ /* 0x001ea20000300800 */
[----:B------:R-:W2:Y:S02]  /*2c6a0*/  LDL.LU R13, [R1+0x104] ;  /* 0x00010400010d7983 */ /* 0x000ea40000300800 */
[----:B------:R-:W3:Y:S02]  /*2c6b0*/  LDL.LU R14, [R1+0x108] ;  /* 0x00010800010e7983 */ /* 0x000ee40000300800 */
[----:B------:R-:W3:Y:S01]  /*2c6c0*/  LDL.LU R15, [R1+0x10c] ;  /* 0x00010c00010f7983 */ /* 0x000ee20000300800 */
[----:B------:R-:W4:Y:S01]  /*2c6d0*/  LDL.LU R16, [R1+0x2f0] ;  /* 0x0002f00001107983 */ /* 0x000f220000300800 */
[----:B------:R-:W4:Y:S02]  /*2c6e0*/  LDL.LU R17, [R1+0x2f4] ;  /* 0x0002f40001117983 */ /* 0x000f240000300800 */
[----:B------:R-:W2:Y:S02]  /*2c6f0*/  LDL.LU R18, [R1+0x2f8] ;  /* 0x0002f80001127983 */ /* 0x000ea40000300800 */
[----:B------:R-:W2:Y:S02]  /*2c700*/  LDL.LU R19, [R1+0x2fc] ;  /* 0x0002fc0001137983 */ /* 0x000ea40000300800 */
[----:B------:R-:W-:-:S02]  /*2c710*/  IMAD.MOV.U32 R8, RZ, RZ, R21 ;  /* 0x000000ffff087224 */ /* 0x000fc400078e0015 */
[----:B------:R-:W-:Y:S02]  /*2c720*/  IMAD.MOV.U32 R9, RZ, RZ, R20 ;  /* 0x000000ffff097224 */ /* 0x000fe400078e0014 */
[----:B------:R-:W-:Y:S02]  /*2c730*/  IMAD.MOV.U32 R10, RZ, RZ, R7 ;  /* 0x000000ffff0a7224 */ /* 0x000fe400078e0007 */
[----:B------:R-:W-:Y:S01]  /*2c740*/  IMAD.MOV.U32 R11, RZ, RZ, R6 ;  /* 0x000000ffff0b7224 */ /* 0x000fe200078e0006 */
[----:B------:R-:W0:Y:S04]  /*2c750*/  LDSM.16.MT88.4 R20, [R29+0x10280] ;  /* 0x010280001d14783b */ /* 0x000e280000004200 */
[----:B------:R-:W-:Y:S04]  /*2c760*/  STL.64 [R1+0x2660], R8 ;  /* 0x0026600801007387 */ /* 0x000fe80000100a00 */
[----:B--2---:R-:W-:Y:S01]  /*2c770*/  STL.64 [R1+0x2630], R18 ;  /* 0x0026301201007387 */ /* 0x004fe20000100a00 */
[----:B----4-:R1:W-:Y:S03]  /*2c780*/  STL.64 [R1+0x2628], R16 ;  /* 0x0026281001007387 */ /* 0x0103e60000100a00 */
[----:B-1----:R-:W2:Y:S01]  /*2c790*/  LDL.LU R16, [R1+0x300] ;  /* 0x0003000001107983 */ /* 0x002ea20000300800 */
[----:B------:R-:W2:Y:S02]  /*2c7a0*/  LDL.LU R17, [R1+0x304] ;  /* 0x0003040001117983 */ /* 0x000ea40000300800 */
[----:B------:R-:W4:Y:S02]  /*2c7b0*/  LDL.LU R18, [R1+0x308] ;  /* 0x0003080001127983 */ /* 0x000f240000300800 */
[----:B------:R-:W4:Y:S01]  /*2c7c0*/  LDL.LU R19, [R1+0x30c] ;  /* 0x00030c0001137983 */ /* 0x000f220000300800 */
[----:B------:R-:W-:Y:S04]  /*2c7d0*/  STL.64 [R1+0x2678], R10 ;  /* 0x0026780a01007387 */ /* 0x000fe80000100a00 */
        /* <DEDUP_REMOVED lines=11> */
[----:B------:R-:W4:Y:S02]  /*2c890*/  LDL.LU R19, [R1+0x32c] ;  /* 0x00032c0001137983 */ /* 0x000f240000300800 */
[----:B------:R-:W-:-:S02]  /*2c8a0*/  IMAD.MOV.U32 R11, RZ, RZ, R4 ;  /* 0x000000ffff0b7224 */ /* 0x000fc400078e0004 */
[----:B------:R-:W-:Y:S01]  /*2c8b0*/  IMAD.MOV.U32 R10, RZ, RZ, R5 ;  /* 0x000000ffff0a7224 */ /* 0x000fe200078e0005 */
[----:B----4-:R-:W-:Y:S01]  /*2c8c0*/  STL.64 [R1+0x2688], R18 ;  /* 0x0026881201007387 */ /* 0x010fe20000100a00 */
[----:B--2---:R1:W-:Y:S03]  /*2c8d0*/  STL.64 [R1+0x2680], R16 ;  /* 0x0026801001007387 */ /* 0x0043e60000100a00 */
[----:B-1----:R-:W2:Y:S01]  /*2c8e0*/  LDL.LU R16, [R1+0x330] ;  /* 0x0003300001107983 */ /* 0x002ea20000300800 */
[----:B------:R-:W2:Y:S02]  /*2c8f0*/  LDL.LU R17, [R1+0x334] ;  /* 0x0003340001117983 */ /* 0x000ea40000300800 */
[----:B------:R-:W2:Y:S02]  /*2c900*/  LDL.LU R18, [R1+0x338] ;  /* 0x0003380001127983 */ /* 0x000ea40000300800 */
[----:B------:R-:W2:Y:S01]  /*2c910*/  LDL.LU R19, [R1+0x33c] ;  /* 0x00033c0001137983 */ /* 0x000ea20000300800 */
[----:B------:R-:W4:Y:S01]  /*2c920*/  LDL.LU R4, [R1+0x290] ;  /* 0x0002900001047983 */ /* 0x000f220000300800 */
[----:B------:R-:W4:Y:S02]  /*2c930*/  LDL.LU R5, [R1+0x294] ;  /* 0x0002940001057983 */ /* 0x000f240000300800 */
[----:B------:R-:W4:Y:S02]  /*2c940*/  LDL.LU R6, [R1+0x298] ;  /* 0x0002980001067983 */ /* 0x000f240000300800 */
[----:B------:R-:W4:Y:S01]  /*2c950*/  LDL.LU R7, [R1+0x29c] ;  /* 0x00029c0001077983 */ /* 0x000f220000300800 */
[----:B---3--:R-:W-:Y:S01]  /*2c960*/  STL.64 [R1+0x25b8], R14 ;  /* 0x0025b80e01007387 */ /* 0x008fe20000100a00 */
[----:B------:R1:W-:Y:S03]  /*2c970*/  STL.64 [R1+0x25b0], R12 ;  /* 0x0025b00c01007387 */ /* 0x0003e60000100a00 */
[----:B-1----:R-:W3:Y:S01]  /*2c980*/  LDL.LU R12, [R1+0x110] ;  /* 0x00011000010c7983 */ /* 0x002ee20000300800 */
[----:B------:R-:W3:Y:S02]  /*2c990*/  LDL.LU R13, [R1+0x114] ;  /* 0x00011400010d7983 */ /* 0x000ee40000300800 */
[----:B------:R-:W2:Y:S02]  /*2c9a0*/  LDL.LU R14, [R1+0x118] ;  /* 0x00011800010e7983 */ /* 0x000ea40000300800 */
[----:B------:R-:W-:-:S02]  /*2c9b0*/  IMAD.MOV.U32 R15, RZ, RZ, R28 ;  /* 0x000000ffff0f7224 */ /* 0x000fc400078e001c */
[----:B------:R-:W4:Y:S04]  /*2c9c0*/  LDL.LU R28, [R1+0x2690] ;  /* 0x00269000011c7983 */ /* 0x000f280000300800 */
[----:B--2---:R-:W-:Y:S01]  /*2c9d0*/  STL.64 [R1+0x25f8], R14 ;  /* 0x0025f80e01007387 */ /* 0x004fe20000100a00 */
[----:B---3--:R1:W-:Y:S03]  /*2c9e0*/  STL.64 [R1+0x25f0], R12 ;  /* 0x0025f00c01007387 */ /* 0x0083e60000100a00 */
[----:B-1----:R-:W2:Y:S01]  /*2c9f0*/  LDL.LU R12, [R1+0x180] ;  /* 0x00018000010c7983 */ /* 0x002ea20000300800 */
[----:B------:R-:W2:Y:S02]  /*2ca00*/  LDL.LU R13, [R1+0x184] ;  /* 0x00018400010d7983 */ /* 0x000ea40000300800 */
[----:B------:R-:W3:Y:S02]  /*2ca10*/  LDL.LU R14, [R1+0x188] ;  /* 0x00018800010e7983 */ /* 0x000ee40000300800 */
[----:B------:R-:W3:Y:S01]  /*2ca20*/  LDL.LU R15, [R1+0x18c] ;  /* 0x00018c00010f7983 */ /* 0x000ee20000300800 */
[C---:B------:R-:W-:Y:S01]  /*2ca30*/  HMMA.16816.F32.BF16 R8, R24.reuse, R10, R16 ;  /* 0x0000000a1808723c */ /* 0x040fe20000041810 */
[----:B---3--:R-:W-:Y:S01]  /*2ca40*/  STL.64 [R1+0x2608], R14 ;  /* 0x0026080e01007387 */ /* 0x008fe20000100a00 */
[----:B--2---:R1:W-:Y:S03]  /*2ca50*/  STL.64 [R1+0x2600], R12 ;  /* 0x0026000c01007387 */ /* 0x0043e60000100a00 */
[----:B-1----:R-:W2:Y:S01]  /*2ca60*/  LDL.LU R12, [R1+0x190] ;  /* 0x00019000010c7983 */ /* 0x002ea20000300800 */
[----:B------:R-:W2:Y:S02]  /*2ca70*/  LDL.LU R13, [R1+0x194] ;  /* 0x00019400010d7983 */ /* 0x000ea40000300800 */
[----:B------:R-:W2:Y:S02]  /*2ca80*/  LDL.LU R14, [R1+0x198] ;  /* 0x00019800010e7983 */ /* 0x000ea40000300800 */
[----:B0-----:R-:W-:Y:S01]  /*2ca90*/  STL.64 [R1+0x2510], R22 ;  /* 0x0025101601007387 */ /* 0x001fe20000100a00 */
[----:B------:R0:W-:Y:S04]  /*2caa0*/  STL.64 [R1+0x2508], R20 ;  /* 0x0025081401007387 */ /* 0x0001e80000100a00 */
[----:B0-----:R-:W3:Y:S01]  /*2cab0*/  LDL.64 R20, [R1+0x50] ;  /* 0x0000500001147983 */ /* 0x001ee20000100a00 */
[----:B------:R-:W2:Y:S02]  /*2cac0*/  LDL.LU.64 R18, [R1+0x2688] ;  /* 0x0026880001127983 */ /* 0x000ea40000300a00 */
[----:B------:R-:W2:Y:S05]  /*2cad0*/  LDL.LU.64 R16, [R1+0x2680] ;  /* 0x0026800001107983 */ /* 0x000eaa0000300a00 */
[----:B------:R-:W-:Y:S01]  /*2cae0*/  STL.64 [R1+0x2a0], R8 ;  /* 0x0002a00801007387 */ /* 0x000fe20000100a00 */
[----:B------:R-:W-:Y:S02]  /*2caf0*/  STL.64 [R1+0x2a8], R10 ;  /* 0x0002a80a01007387 */ /* 0x000fe40000100a00 */
[----:B------:R-:W0:Y:S02]  /*2cb00*/  LDSM.16.MT88.4 R8, [R29+0x10300] ;  /* 0x010300001d08783b */ /* 0x000e240000004200 */
[----:B0-----:R-:W-:Y:S02]  /*2cb10*/  STL.64 [R1+0x10], R8 ;  /* 0x0000100801007387 */ /* 0x001fe40000100a00 */
[----:B------:R0:W-:Y:S02]  /*2cb20*/  STL.64 [R1+0x18], R10 ;  /* 0x0000180a01007387 */ /* 0x0001e40000100a00 */
[----:B0-----:R-:W2:Y:S02]  /*2cb30*/  LDL.LU.64 R10, [R1+0x2678] ;  /* 0x00267800010a7983 */ /* 0x001ea40000300a00 */
[----:B--2---:R-:W-:Y:S02]  /*2cb40*/  HMMA.16816.F32.BF16 R24, R24, R10, R16 ;  /* 0x0000000a1818723c */ /* 0x004fe40000041810 */
[----:B------:R-:W2:Y:S01]  /*2cb50*/  LDL.LU.64 R18, [R1+0x2670] ;  /* 0x0026700001127983 */ /* 0x000ea20000300a00 */
[----:B------:R-:W2:Y:S02]  /*2cb60*/  LDL.LU.64 R16, [R1+0x2668] ;  /* 0x0026680001107983 */ /* 0x000ea40000300a00 */
[----:B------:R-:W2:Y:S11]  /*2cb70*/  LDL.LU.64 R8, [R1+0x2660] ;  /* 0x0026600001087983 */ /* 0x000eb60000300a00 */
[----:B------:R-:W-:Y:S07]  /*2cb80*/  @!UPT UIADD3 URZ, URZ, URZ, URZ ;  /* 0x0000003f3f3ff290 */ /* 0x000fee000fffe03f */
[----:B------:R-:W-:Y:S01]  /*2cb90*/  STL.64 [R1+0x270], R24 ;  /* 0x0002701801007387 */ /* 0x000fe20000100a00 */
[----:B------:R0:W-:Y:S03]  /*2cba0*/  STL.64 [R1+0x278], R26 ;  /* 0x0002781a01007387 */ /* 0x0001e60000100a00 */
[----:B0-----:R-:W2:Y:S01]  /*2cbb0*/  LDL.LU.64 R26, [R1+0x2658] ;  /* 0x00265800011a7983 */ /* 0x001ea20000300a00 */
[----:B------:R-:W2:Y:S02]  /*2cbc0*/  LDL.LU.64 R24, [R1+0x2650] ;  /* 0x0026500001187983 */ /* 0x000ea40000300a00 */
[C---:B--2---:R-:W-:Y:S01]  /*2cbd0*/  HMMA.16816.F32.BF16 R8, R24.reuse, R8, R16 ;  /* 0x000000081808723c */ /* 0x044fe20000041810 */
[----:B------:R-:W2:Y:S01]  /*2cbe0*/  LDL.LU.64 R18, [R1+0x2648] ;  /* 0x0026480001127983 */ /* 0x000ea20000300a00 */
[----:B------:R-:W2:Y:S11]  /*2cbf0*/  LDL.LU.64 R16, [R1+0x2640] ;  /* 0x0026400001107983 */ /* 0x000eb60000300a00 */
[----:B------:R-:W-:Y:S10]  /*2cc00*/  @!UPT UIADD3 URZ, URZ, URZ, URZ ;  /* 0x0000003f3f3ff290 */ /* 0x000ff4000fffe03f */
[----:B------:R0:W-:Y:S01]  /*2cc10*/  STL.64 [R1+0x260], R8 ;  /* 0x0002600801007387 */ /* 0x0001e20000100a00 */
[----:B------:R-:W-:Y:S03]  /*2cc20*/  STL.64 [R1+0x268], R10 ;  /* 0x0002680a01007387 */ /* 0x000fe60000100a00 */
[----:B0-----:R-:W2:Y:S02]  /*2cc30*/  LDL.LU.64 R8, [R1+0x2638] ;  /* 0x0026380001087983 */ /* 0x001ea40000300a00 */
[C---:B--2---:R-:W-:Y:S11]  /*2cc40*/  HMMA.16816.F32.BF16 R16, R24.reuse, R8, R16 ;  /* 0x000000081810723c */ /* 0x044ff60000041810 */
[----:B------:R-:W-:Y:S11]  /*2cc50*/  @!UPT UIADD3 URZ, URZ, URZ, URZ ;  /* 0x0000003f3f3ff290 */ /* 0x000ff6000fffe03f */
[----:B------:R-:W-:Y:S01]  /*2cc60*/  @!UPT UIADD3 URZ, URZ, URZ, URZ ;  /* 0x0000003f3f3ff290 */ /* 0x000fe2000fffe03f */
[----:B------:R-:W-:Y:S01]  /*2cc70*/  STL.64 [R1+0x250], R16 ;  /* 0x0002501001007387 */ /* 0x000fe20000100a00 */
[----:B------:R0:W-:Y:S03]  /*2cc80*/  STL.64 [R1+0x258], R18 ;  /* 0x0002581201007387 */ /* 0x0001e60000100a00 */
[----:B0-----:R-:W3:Y:S01]  /*2cc90*/  LDL.LU.64 R18, [R1+0x2630] ;  /* 0x0026300001127983 */ /* 0x001ee20000300a00 */
[----:B------:R-:W3:Y:S02]  /*2cca0*/  LDL.LU.64 R16, [R1+0x2628] ;  /* 0x0026280001107983 */ /* 0x000ee40000300a00 */
[----:B---3--:R-:W-:Y:S11]  /*2ccb0*/  HMMA.16816.F32.BF16 R16, R24, R20, R16 ;  /* 0x000000141810723c */ /* 0x008ff60000041810 */
[----:B------:R-:W-:Y:S11]  /*2ccc0*/  @!UPT UIADD3 URZ, URZ, URZ, URZ ;  /* 0x0000003f3f3ff290 */ /* 0x000ff6000fffe03f */
[----:B------:R-:W-:Y:S01]  /*2ccd0*/  @!UPT UIADD3 URZ, URZ, URZ, URZ ;  /* 0x0000003f3f3ff290 */ /* 0x000fe2000fffe03f */
[----:B------:R0:W-:Y:S01]  /*2cce0*/  STL.64 [R1+0x240], R16 ;  /* 0x0002401001007387 */ /* 0x0001e20000100a00 */
[----:B------:R-:W-:Y:S03]  /*2ccf0*/  STL [R1+0x248], R18 ;  /* 0x0002481201007387 */ /* 0x000fe60000100800 */
[----:B0-----:R-:W2:Y:S01]  /*2cd00*/  LDL.LU.64 R16, [R1+0x2620] ;  /* 0x0026200001107983 */ /* 0x001ea20000300a00 */
[----:B----4-:R-:W-:Y:S02]  /*2cd10*/  IMAD.MOV.U32 R15, RZ, RZ, R28 ;  /* 0x000000ffff0f7224 */ /* 0x010fe400078e001c */
[----:B------:R-:W-:-:S05]  /*2cd20*/  IMAD.MOV.U32 R28, RZ, RZ, R19 ;  /* 0x000000ffff1c7224 */ /* 0x000fca00078e0013 */
[----:B------:R-:W-:Y:S01]  /*2cd30*/  STL [R1+0x24b8], R28 ;  /* 0x0024b81c01007387 */ /* 0x000fe20000100800 */
[----:B--2---:R-:W-:Y:S03]  /*2cd40*/  HMMA.16816.F32.BF16 R24, R24, R16, R4 ;  /* 0x000000101818723c */ /* 0x004fe60000041804 */
[----:B------:R-:W2:Y:S01]  /*2cd50*/  LDL.LU.64 R6, [R1+0x2618] ;  /* 0x0026180001067983 */ /* 0x000ea20000300a00 */
[----:B------:R-:W2:Y:S11]  /*2cd60*/  LDL.LU.64 R4, [R1+0x2610] ;  /* 0x0026100001047983 */ /* 0x000eb60000300a00 */
[----:B------:R-:W-:Y:S08]  /*2cd70*/  @!UPT UIADD3 URZ, URZ, URZ, URZ ;  /* 0x0000003f3f3ff290 */ /* 0x000ff0000fffe03f */
        /* <DEDUP_REMOVED lines=8> */
[----:B0-----:R-:W2:Y:S01]  /*2ce00*/  LDL.LU.64 R14, [R1+0x2608] ;  /* 0x00260800010e7983 */ /* 0x001ea20000300a00 */
[----:B------:R-:W2:Y:S02]  /*2ce10*/  LDL.LU.64 R12, [R1+0x2600] ;  /* 0x00260000010c7983 */ /* 0x000ea40000300a00 */
[----:B------:R-:W-:Y:S02]  /*2ce20*/  IMAD.MOV.U32 R19, RZ, RZ, R8 ;  /* 0x000000ffff137224 */ /* 0x000fe400078e0008 */
[----:B------:R-:W-:Y:S01]  /*2ce30*/  IMAD.MOV.U32 R18, RZ, RZ, R9 ;  /* 0x000000ffff127224 */ /* 0x000fe200078e0009 */
[C---:B--2---:R-:W-:Y:S11]  /*2ce40*/  HMMA.16816.F32.BF16 R12, R4.reuse, R8, R12 ;  /* 0x00000008040c723c */ /* 0x044ff6000004180c */
[----:B------:R-:W-:Y:S11]  /*2ce50*/  @!UPT UIADD3 URZ, URZ, URZ, URZ ;  /* 0x0000003f3f3ff290 */ /* 0x000ff6000fffe03f */
[----:B------:R-:W-:Y:S01]  /*2ce60*/  @!UPT UIADD3 URZ, URZ, URZ, URZ ;  /* 0x0000003f3f3ff290 */ /* 0x000fe2000fffe03f */
[----:B------:R-:W-:Y:S01]  /*2ce70*/  STL.64 [R1+0x210], R12 ;  /* 0x0002100c01007387 */ /* 0x000fe20000100a00 */
[----:B------:R0:W-:Y:S03]  /*2ce80*/  STL.64 [R1+0x218], R14 ;  /* 0x0002180e01007387 */ /* 0x0001e60000100a00 */
[----:B0-----:R-:W2:Y:S01]  /*2ce90*/  LDL.LU.64 R14, [R1+0x25f8] ;  /* 0x0025f800010e7983 */ /* 0x001ea20000300a00 */
[----:B------:R-:W2:Y:S02]  /*2cea0*/  LDL.LU.64 R12, [R1+0x25f0] ;  /* 0x0025f000010c7983 */ /* 0x000ea40000300a00 */
[----:B------:R-:W3:Y:S02]  /*2ceb0*/  LDL.LU.64 R10, [R1+0x25e8] ;  /* 0x0025e800010a7983 */ /* 0x000ee40000300a00 */
        /* <DEDUP_REMOVED lines=12> */
[----:B------:R-:W-:Y:S01]  /*2cf80*/  STL.64 [R1+0x1d0], R4 ;  /* 0x0001d00401007387 */ /* 0x000fe20000100a00 */
[----:B------:R-:W-:Y:S01]  /*2cf90*/  STL.64 [R1+0x1d8], R6 ;  /* 0x0001d80601007387 */ /* 0x000fe20000100a00 */
        /* <DEDUP_REMOVED lines=8> */
[----:B------:R-:W-:-:S07]  /*2d020*/  IMAD.MOV.U32 R5, RZ, RZ, R18 ;  /* 0x000000ffff057224 */ /* 0x000fce00078e0012 */
        /* <DEDUP_REMOVED lines=20> */
[----:B0-----:R-:W4:Y:S01]  /*2d170*/  LDL.LU R20, [R1+0xc0] ;  /* 0x0000c00001147983 */ /* 0x001f220000300800 */
[----:B------:R-:W4:Y:S02]  /*2d180*/  LDL.LU R21, [R1+0xc4] ;  /* 0x0000c40001157983 */ /* 0x000f240000300800 */
[----:B------:R-:W4:Y:S02]  /*2d190*/  LDL.LU R22, [R1+0xc8] ;  /* 0x0000c80001167983 */ /* 0x000f240000300800 */
[----:B------:R-:W4:Y:S01]  /*2d1a0*/  LDL.LU R23, [R1+0xcc] ;  /* 0x0000cc0001177983 */ /* 0x000f220000300800 */
[----:B--2---:R-:W-:Y:S01]  /*2d1b0*/  HMMA.16816.F32.BF16 R8, R8, R16, R12 ;  /* 0x000000100808723c */ /* 0x004fe2000004180c */
[----:B------:R-:W3:Y:S01]  /*2d1c0*/  LDL.LU.64 R14, [R1+0x2588] ;  /* 0x00258800010e7983 */ /* 0x000ee20000300a00 */
[----:B------:R-:W3:Y:S02]  /*2d1d0*/  LDL.LU.64 R12, [R1+0x2580] ;  /* 0x00258000010c7983 */ /* 0x000ee40000300a00 */
[----:B------:R0:W-:Y:S02]  /*2d1e0*/  STL.64 [R1+0x2568], R16 ;  /* 0x0025681001007387 */ /* 0x0001e40000100a00 */
[----:B0-----:R-:W2:Y:S11]  /*2d1f0*/  LDL.LU R16, [R1+0xb0] ;  /* 0x0000b00001107983 */ /* 0x001eb60000300800 */
[----:B------:R-:W-:Y:S06]  /*2d200*/  @!UPT UIADD3 URZ, URZ, URZ, URZ ;  /* 0x0000003f3f3ff290 */ /* 0x000fec000fffe03f */
[----:B------:R0:W-:Y:S01]  /*2d210*/  STL.64 [R1+0x130], R8 ;  /* 0x0001300801007387 */ /* 0x0001e20000100a00 */
[----:B------:R1:W-:Y:S02]  /*2d220*/  STL.64 [R1+0x138], R10 ;  /* 0x0001380a01007387 */ /* 0x0003e40000100a00 */
[----:B------:R-:W2:Y:S02]  /*2d230*/  LDL.LU R17, [R1+0xb4] ;  /* 0x0000b40001117983 */ /* 0x000ea40000300800 */
[----:B------:R-:W2:Y:S01]  /*2d240*/  LDL.LU R18, [R1+0xb8] ;  /* 0x0000b80001127983 */ /* 0x000ea20000300800 */
[----:B------:R-:W2:Y:S04]  /*2d250*/  LDL.LU R19, [R1+0xbc] ;  /* 0x0000bc0001137983 */ /* 0x000ea80000300800 */
[----:B0-----:R-:W2:Y:S01]  /*2d260*/  LDL.LU R8, [R1+0x140] ;  /* 0x0001400001087983 */ /* 0x001ea20000300800 */
[----:B------:R-:W2:Y:S02]  /*2d270*/  LDL.LU R9, [R1+0x144] ;  /* 0x0001440001097983 */ /* 0x000ea40000300800 */
[----:B-1----:R-:W2:Y:S02]  /*2d280*/  LDL.LU R10, [R1+0x148] ;  /* 0x00014800010a7983 */ /* 0x002ea40000300800 */
[----:B------:R-:W2:Y:S01]  /*2d290*/  LDL.LU R11, [R1+0x14c] ;  /* 0x00014c00010b7983 */ /* 0x000ea20000300800 */
[C---:B---3--:R-:W-:Y:S01]  /*2d2a0*/  HMMA.16816.F32.BF16 R4, R12.reuse, R24, R4 ;  /* 0x000000180c04723c */ /* 0x048fe20000041804 */
[----:B--2---:R-:W-:Y:S01]  /*2d2b0*/  STL.64 [R1+0x2560], R10 ;  /* 0x0025600a01007387 */ /* 0x004fe20000100a00 */
[----:B------:R0:W-:Y:S03]  /*2d2c0*/  STL.64 [R1+0x2558], R8 ;  /* 0x0025580801007387 */ /* 0x0001e60000100a00 */
[----:B0-----:R-:W2:Y:S01]  /*2d2d0*/  LDL.LU R8, [R1+0xa0] ;  /* 0x0000a00001087983 */ /* 0x001ea20000300800 */
[----:B------:R-:W2:Y:S02]  /*2d2e0*/  LDL.LU R9, [R1+0xa4] ;  /* 0x0000a40001097983 */ /* 0x000ea40000300800 */
[----:B------:R-:W2:Y:S02]  /*2d2f0*/  LDL.LU R10, [R1+0xa8] ;  /* 0x0000a800010a7983 */ /* 0x000ea40000300800 */
[----:B------:R-:W2:Y:S11]  /*2d300*/  LDL.LU R11, [R1+0xac] ;  /* 0x0000ac00010b7983 */ /* 0x000eb60000300800 */
[----:B------:R-:W-:Y:S02]  /*2d310*/  @!UPT UIADD3 URZ, URZ, URZ, URZ ;  /* 0x0000003f3f3ff290 */ /* 0x000fe4000fffe03f */
[----:B------:R0:W-:Y:S01]  /*2d320*/  STL.64 [R1+0x120], R4 ;  /* 0x0001200401007387 */ /* 0x0001e20000100a00 */
[----:B------:R-:W-:Y:S03]  /*2d330*/  STL.64 [R1+0x128], R6 ;  /* 0x0001280601007387 */ /* 0x000fe60000100a00 */
[----:B0-----:R-:W4:Y:S02]  /*2d340*/  LDL.LU.64 R4, [R1+0x2578] ;  /* 0x0025780001047983 */ /* 0x001f240000300a00 */
[C---:B----4-:R-:W-:Y:S11]  /*2d350*/  HMMA.16816.F32.BF16 R20, R12.reuse, R4, R20 ;  /* 0x000000040c14723c */ /* 0x050ff60000041814 */
[----:B------:R-:W-:Y:S11]  /*2d360*/  @!UPT UIADD3 URZ, URZ, URZ, URZ ;  /* 0x0000003f3f3ff290 */ /* 0x000ff6000fffe03f */
[----:B------:R-:W-:Y:S01]  /*2d370*/  @!UPT UIADD3 URZ, URZ, URZ, URZ ;  /* 0x0000003f3f3ff290 */ /* 0x000fe2000fffe03f */
[----:B------:R0:W-:Y:S01]  /*2d380*/  STL.64 [R1+0x110], R20 ;  /* 0x0001101401007387 */ /* 0x0001e20000100a00 */
[----:B------:R-:W-:Y:S03]  /*2d390*/  STL.64 [R1+0x118], R22 ;  /* 0x0001181601007387 */ /* 0x000fe60000100a00 */
[----:B0-----:R-:W3:Y:S02]  /*2d3a0*/  LDL.LU.64 R20, [R1+0x2570] ;  /* 0x0025700001147983 */ /* 0x001ee40000300a00 */
[C---:B---3--:R-:W-:Y:S01]  /*2d3b0*/  HMMA.16816.F32.BF16 R16, R12.reuse, R20, R16 ;  /* 0x000000140c10723c */ /* 0x048fe20000041810 */
[----:B------:R-:W-:Y:S02]  /*2d3c0*/  IMAD.MOV.U32 R27, RZ, RZ, R20 ;  /* 0x000000ffff1b7224 */ /* 0x000fe400078e0014 */
[----:B------:R-:W-:Y:S11]  /*2d3d0*/  IMAD.MOV.U32 R26, RZ, RZ, R21 ;  /* 0x000000ffff1a7224 */ /* 0x000ff600078e0015 */
[----:B------:R-:W-:Y:S09]  /*2d3e0*/  @!UPT UIADD3 URZ, URZ, URZ, URZ ;  /* 0x0000003f3f3ff290 */ /* 0x000ff2000fffe03f */
[----:B------:R0:W-:Y:S01]  /*2d3f0*/  STL.64 [R1+0xe0], R16 ;  /* 0x0000e01001007387 */ /* 0x0001e20000100a00 */
[----:B------:R-:W-:Y:S03]  /*2d400*/  STL.64 [R1+0xe8], R18 ;  /* 0x0000e81201007387 */ /* 0x000fe60000100a00 */
[----:B0-----:R-:W2:Y:S01]  /*2d410*/  LDL.LU.64 R16, [R1+0x2568] ;  /* 0x0025680001107983 */ /* 0x001ea20000300a00 */
[----:B------:R-:W3:Y:S02]  /*2d420*/  LDL.LU R20, [R1+0x160] ;  /* 0x0001600001147983 */ /* 0x000ee40000300800 */
[----:B------:R-:W3:Y:S02]  /*2d430*/  LDL.LU R21, [R1+0x164] ;  /* 0x0001640001157983 */ /* 0x000ee40000300800 */
[----:B------:R-:W4:Y:S01]  /*2d440*/  LDL.LU R22, [R1+0x168] ;  /* 0x0001680001167983 */ /* 0x000f220000300800 */
[----:B------:R-:W4:Y:S04]  /*2d450*/  LDL.LU R23, [R1+0x16c] ;  /* 0x00016c0001177983 */ /* 0x000f280000300800 */
[----:B----4-:R-:W-:Y:S01]  /*2d460*/  STL.64 [R1+0x2520], R22 ;  /* 0x0025201601007387 */ /* 0x010fe20000100a00 */
[----:B---3--:R0:W-:Y:S03]  /*2d470*/  STL.64 [R1+0x2518], R20 ;  /* 0x0025181401007387 */ /* 0x0081e60000100a00 */
[----:B0-----:R-:W3:Y:S01]  /*2d480*/  LDL.LU R20, [R1+0x170] ;  /* 0x0001700001147983 */ /* 0x001ee20000300800 */
[----:B------:R-:W3:Y:S02]  /*2d490*/  LDL.LU R21, [R1+0x174] ;  /* 0x0001740001157983 */ /* 0x000ee40000300800 */
[----:B------:R-:W4:Y:S02]  /*2d4a0*/  LDL.LU R22, [R1+0x178] ;  /* 0x0001780001167983 */ /* 0x000f240000300800 */
[----:B------:R-:W4:Y:S01]  /*2d4b0*/  LDL.LU R23, [R1+0x17c] ;  /* 0x00017c0001177983 */ /* 0x000f220000300800 */
[----:B--2---:R-:W-:Y:S01]  /*2d4c0*/  HMMA.16816.F32.BF16 R12, R12, R16, R8 ;  /* 0x000000100c0c723c */ /* 0x004fe20000041808 */
[----:B------:R-:W-:-:S02]  /*2d4d0*/  IMAD.MOV.U32 R7, RZ, RZ, R16 ;  /* 0x000000ffff077224 */ /* 0x000fc400078e0010 */
[----:B------:R-:W-:Y:S01]  /*2d4e0*/  IMAD.MOV.U32 R6, RZ, RZ, R17 ;  /* 0x000000ffff067224 */ /* 0x000fe200078e0011 */
[----:B----4-:R-:W-:Y:S01]  /*2d4f0*/  STL.64 [R1+0x2530], R22 ;  /* 0x0025301601007387 */ /* 0x010fe20000100a00 */
[----:B---3--:R0:W-:Y:S03]  /*2d500*/  STL.64 [R1+0x2528], R20 ;  /* 0x0025281401007387 */ /* 0x0081e60000100a00 */
[----:B0-----:R-:W2:Y:S01]  /*2d510*/  LDL.LU R20, [R1+0x150] ;  /* 0x0001500001147983 */ /* 0x001ea20000300800 */
[----:B------:R-:W2:Y:S02]  /*2d520*/  LDL.LU R21, [R1+0x154] ;  /* 0x0001540001157983 */ /* 0x000ea40000300800 */
[----:B------:R-:W2:Y:S02]  /*2d530*/  LDL.LU R22, [R1+0x158] ;  /* 0x0001580001167983 */ /* 0x000ea40000300800 */
[----:B------:R-:W2:Y:S01]  /*2d540*/  LDL.LU R23, [R1+0x15c] ;  /* 0x00015c0001177983 */ /* 0x000ea20000300800 */
[----:B------:R-:W3:Y:S01]  /*2d550*/  LDL.LU.64 R10, [R1+0x2560] ;  /* 0x00256000010a7983 */ /* 0x000ee20000300a00 */
[----:B------:R-:W3:Y:S08]  /*2d560*/  LDL.LU.64 R8, [R1+0x2558] ;  /* 0x0025580001087983 */ /* 0x000ef00000300a00 */
[----:B------:R-:W-:Y:S02]  /*2d570*/  STL.64 [R1+0xd0], R12 ;  /* 0x0000d00c01007387 */ /* 0x000fe40000100a00 */
[----:B------:R-:W-:Y:S01]  /*2d580*/  STL.64 [R1+0xd8], R14 ;  /* 0x0000d80e01007387 */ /* 0x000fe20000100a00 */
[----:B------:R-:W3:Y:S01]  /*2d590*/  LDL.LU.64 R18, [R1+0x2550] ;  /* 0x0025500001127983 */ /* 0x000ee20000300a00 */
[----:B------:R-:W3:Y:S02]  /*2d5a0*/  LDL.LU.64 R16, [R1+0x2548] ;  /* 0x0025480001107983 */ /* 0x000ee40000300a00 */
[C---:B---3--:R-:W-:Y:S11]  /*2d5b0*/  HMMA.16816.F32.BF16 R8, R16.reuse, R24, R8 ;  /* 0x000000181008723c */ /* 0x048ff60000041808 */
[----:B------:R-:W-:Y:S11]  /*2d5c0*/  @!UPT UIADD3 URZ, URZ, URZ, URZ ;  /* 0x0000003f3f3ff290 */ /* 0x000ff6000fffe03f */
[----:B------:R-:W-:Y:S01]  /*2d5d0*/  @!UPT UIADD3 URZ, URZ, URZ, URZ ;  /* 0x0000003f3f3ff290 */ /* 0x000fe2000fffe03f */
[----:B------:R0:W-:Y:S01]  /*2d5e0*/  STL.64 [R1+0xc0], R8 ;  /* 0x0000c00801007387 */ /* 0x0001e20000100a00 */
[----:B------:R1:W-:Y:S03]  /*2d5f0*/  STL.64 [R1+0xc8], R10 ;  /* 0x0000c80a01007387 */ /* 0x0003e60000100a00 */
[----:B0-----:R-:W3:Y:S01]  /*2d600*/  LDL.LU R8, [R1+0x280] ;  /* 0x0002800001087983 */ /* 0x001ee20000300800 */
[----:B------:R-:W3:Y:S02]  /*2d610*/  LDL.LU R9, [R1+0x284] ;  /* 0x0002840001097983 */ /* 0x000ee40000300800 */
[----:B-1----:R-:W4:Y:S02]  /*2d620*/  LDL.LU R10, [R1+0x288] ;  /* 0x00028800010a7983 */ /* 0x002f240000300800 */
[----:B------:R-:W4:Y:S01]  /*2d630*/  LDL.LU R11, [R1+0x28c] ;  /* 0x00028c00010b7983 */ /* 0x000f220000300800 */
[----:B--2---:R-:W-:Y:S01]  /*2d640*/  HMMA.16816.F32.BF16 R20, R16, R4, R20 ;  /* 0x000000041014723c */ /* 0x004fe20000041814 */
[----:B----4-:R-:W-:Y:S01]  /*2d650*/  STL.64 [R1+0x24c8], R10 ;  /* 0x0024c80a01007387 */ /* 0x010fe20000100a00 */
[----:B---3--:R0:W-:Y:S03]  /*2d660*/  STL.64 [R1+0x24c0], R8 ;  /* 0x0024c00801007387 */ /* 0x0081e60000100a00 */
[----:B0-----:R-:W2:Y:S01]  /*2d670*/  LDL.LU R8, [R1+0x200] ;  /* 0x0002000001087983 */ /* 0x001ea20000300800 */
[----:B------:R-:W-:-:S02]  /*2d680*/  IMAD.MOV.U32 R10, RZ, RZ, R2 ;  /* 0x000000ffff0a7224 */ /* 0x000fc400078e0002 */
[----:B------:R-:W-:Y:S02]  /*2d690*/  IMAD.MOV.U32 R11, RZ, RZ, R3 ;  /* 0x000000ffff0b7224 */ /* 0x000fe400078e0003 */
[----:B------:R-:W-:Y:S02]  /*2d6a0*/  IMAD.MOV.U32 R9, RZ, RZ, R0 ;  /* 0x000000ffff097224 */ /* 0x000fe400078e0000 */
[----:B------:R-:W3:Y:S01]  /*2d6b0*/  LDL.LU R0, [R1+0x2540] ;  /* 0x0025400001007983 */ /* 0x000ee20000300800 */
[----:B------:R-:W4:Y:S02]  /*2d6c0*/  LDL.LU R2, [R1+0x253c] ;  /* 0x00253c0001027983 */ /* 0x000f240000300800 */
[----:B------:R-:W3:Y:S02]  /*2d6d0*/  LDL.LU R3, [R1+0x2538] ;  /* 0x0025380001037983 */ /* 0x000ee40000300800 */
[----:B------:R-:W-:Y:S01]  /*2d6e0*/  STL.64 [R1+0x24d8], R10 ;  /* 0x0024d80a01007387 */ /* 0x000fe20000100a00 */
[----:B--2---:R-:W-:Y:S05]  /*2d6f0*/  STL.64 [R1+0x24d0], R8 ;  /* 0x0024d00801007387 */ /* 0x004fea0000100a00 */
[----:B------:R-:W-:Y:S02]  /*2d700*/  STL.64 [R1+0xb0], R20 ;  /* 0x0000b01401007387 */ /* 0x000fe40000100a00 */
[----:B------:R0:W-:Y:S02]  /*2d710*/  STL.64 [R1+0xb8], R22 ;  /* 0x0000b81601007387 */ /* 0x0001e40000100a00 */
[----:B0-----:R-:W2:Y:S01]  /*2d720*/  LDL.LU.64 R22, [R1+0x2530] ;  /* 0x0025300001167983 */ /* 0x001ea20000300a00 */
[----:B------:R-:W2:Y:S02]  /*2d730*/  LDL.LU.64 R20, [R1+0x2528] ;  /* 0x0025280001147983 */ /* 0x000ea40000300a00 */
[----:B------:R-:W-:-:S02]  /*2d740*/  IMAD.MOV.U32 R12, RZ, RZ, R27 ;  /* 0x000000ffff0c7224 */ /* 0x000fc400078e001b */
[----:B------:R-:W-:Y:S01]  /*2d750*/  IMAD.MOV.U32 R13, RZ, RZ, R26 ;  /* 0x000000ffff0d7224 */ /* 0x000fe200078e001a */
[----:B------:R0:W-:Y:S01]  /*2d760*/  STL.64 [R1+0x2500], R4 ;  /* 0x0025000401007387 */ /* 0x0001e20000100a00 */
[----:B------:R-:W-:Y:S02]  /*2d770*/  IMAD.MOV.U32 R9, RZ, RZ, R6 ;  /* 0x000000ffff097224 */ /* 0x000fe400078e0006 */
[----:B------:R-:W-:Y:S01]  /*2d780*/  IMAD.MOV.U32 R8, RZ, RZ, R7 ;  /* 0x000000ffff087224 */ /* 0x000fe200078e0007 */
        /* <DEDUP_REMOVED lines=16> */
[----:B------:R0:W-:Y:S01]  /*2d890*/  STL.64 [R1+0x24f0], R8 ;  /* 0x0024f00801007387 */ /* 0x0001e20000100a00 */
[----:B--2---:R-:W-:Y:S03]  /*2d8a0*/  HMMA.16816.F32.BF16 R16, R16, R8, R20 ;  /* 0x000000081010723c */ /* 0x004fe60000041814 */
[----:B------:R-:W1:Y:S04]  /*2d8b0*/  LDSM.16.MT88.4 R20, [R29+0x10380] ;  /* 0x010380001d14783b */ /* 0x000e680000004200 */
[----:B0-----:R-:W2:Y:S11]  /*2d8c0*/  LDL.LU R8, [R1+0x1f0] ;  /* 0x0001f00001087983 */ /* 0x001eb60000300800 */
[----:B------:R-:W-:Y:S05]  /*2d8d0*/  @!UPT UIADD3 URZ, URZ, URZ, URZ ;  /* 0x0000003f3f3ff290 */ /* 0x000fea000fffe03f */
[----:B------:R1:W-:Y:S01]  /*2d8e0*/  STL.64 [R1+0x70], R16 ;  /* 0x0000701001007387 */ /* 0x0003e20000100a00 */
[----:B------:R0:W-:Y:S02]  /*2d8f0*/  STL.64 [R1+0x78], R18 ;  /* 0x0000781201007387 */ /* 0x0001e40000100a00 */
[----:B------:R-:W2:Y:S02]  /*2d900*/  LDL.LU R9, [R1+0x1f4] ;  /* 0x0001f40001097983 */ /* 0x000ea40000300800 */
[----:B------:R-:W2:Y:S01]  /*2d910*/  LDL.LU R10, [R1+0x1f8] ;  /* 0x0001f800010a7983 */ /* 0x000ea20000300800 */
[----:B------:R-:W2:Y:S01]  /*2d920*/  LDL.LU R11, [R1+0x1fc] ;  /* 0x0001fc00010b7983 */ /* 0x000ea20000300800 */
[----:B-1----:R-:W-:Y:S02]  /*2d930*/  IMAD.MOV.U32 R17, RZ, RZ, R22 ;  /* 0x000000ffff117224 */ /* 0x002fe400078e0016 */
[----:B------:R-:W-:Y:S02]  /*2d940*/  IMAD.MOV.U32 R16, RZ, RZ, R23 ;  /* 0x000000ffff107224 */ /* 0x000fe400078e0017 */
[----:B0-----:R-:W-:-:S02]  /*2d950*/  IMAD.MOV.U32 R19, RZ, RZ, R20 ;  /* 0x000000ffff137224 */ /* 0x001fc400078e0014 */
[----:B------:R-:W-:Y:S01]  /*2d960*/  IMAD.MOV.U32 R18, RZ, RZ, R21 ;  /* 0x000000ffff127224 */ /* 0x000fe200078e0015 */
[----:B------:R-:W3:Y:S01]  /*2d970*/  LDL.LU.64 R22, [R1+0x2510] ;  /* 0x0025100001167983 */ /* 0x000ee20000300a00 */
[----:B------:R-:W3:Y:S02]  /*2d980*/  LDL.LU.64 R20, [R1+0x2508] ;  /* 0x0025080001147983 */ /* 0x000ee40000300a00 */
[----:B------:R-:W-:Y:S01]  /*2d990*/  STL [R1+0x24bc], R19 ;  /* 0x0024bc1301007387 */ /* 0x000fe20000100800 */
[----:B------:R-:W-:Y:S01]  /*2d9a0*/  STL [R1+0x24e8], R18 ;  /* 0x0024e81201007387 */ /* 0x000fe20000100800 */
[----:B------:R0:W-:Y:S03]  /*2d9b0*/  STL.64 [R1+0x24e0], R16 ;  /* 0x0024e01001007387 */ /* 0x0001e60000100a00 */
[----:B0-----:R-:W2:Y:S01]  /*2d9c0*/  LDL.LU R16, [R1+0x1e0] ;  /* 0x0001e00001107983 */ /* 0x001ea20000300800 */
[C---:B---3--:R-:W-:Y:S11]  /*2d9d0*/  HMMA.16816.F32.BF16 R4, R20.reuse, R24, R4 ;  /* 0x000000181404723c */ /* 0x048ff60000041804 */
[----:B------:R-:W-:Y:S11]  /*2d9e0*/  @!UPT UIADD3 URZ, URZ, URZ, URZ ;  /* 0x0000003f3f3ff290 */ /* 0x000ff6000fffe03f */
[----:B------:R-:W-:Y:S01]  /*2d9f0*/  @!UPT UIADD3 URZ, URZ, URZ, URZ ;  /* 0x0000003f3f3ff290 */ /* 0x000fe2000fffe03f */
[----:B------:R0:W-:Y:S01]  /*2da00*/  STL.64 [R1+0x30], R4 ;  /* 0x0000300401007387 */ /* 0x0001e20000100a00 */
[----:B------:R-:W-:Y:S03]  /*2da10*/  STL.64 [R1+0x38], R6 ;  /* 0x0000380601007387 */ /* 0x000fe60000100a00 */
[----:B0-----:R-:W3:Y:S02]  /*2da20*/  LDL.LU.64 R4, [R1+0x2500] ;  /* 0x0025000001047983 */ /* 0x001ee40000300a00 */
[C---:B---3--:R-:W-:Y:S11]  /*2da30*/  HMMA.16816.F32.BF16 R12, R20.reuse, R4, R12 ;  /* 0x00000004140c723c */ /* 0x048ff6000004180c */
[----:B------:R-:W-:Y:S11]  /*2da40*/  @!UPT UIADD3 URZ, URZ, URZ, URZ ;  /* 0x0000003f3f3ff290 */ /* 0x000ff6000fffe03f */
[----:B------:R-:W-:Y:S01]  /*2da50*/  @!UPT UIADD3 URZ, URZ, URZ, URZ ;  /* 0x0000003f3f3ff290 */ /* 0x000fe2000fffe03f */
[----:B------:R0:W-:Y:S01]  /*2da60*/  STL.64 [R1+0x20], R12 ;  /* 0x0000200c01007387 */ /* 0x0001e20000100a00 */
[----:B------:R-:W-:Y:S03]  /*2da70*/  STL.64 [R1+0x28], R14 ;  /* 0x0000280e01007387 */ /* 0x000fe60000100a00 */
[----:B0-----:R-:W2:Y:S02]  /*2da80*/  LDL.LU.64 R12, [R1+0x24f8] ;  /* 0x0024f800010c7983 */ /* 0x001ea40000300a00 */
[----:B--2---:R-:W-:Y:S11]  /*2da90*/  HMMA.16816.F32.BF16 R8, R20, R12, R8 ;  /* 0x0000000c1408723c */ /* 0x004ff60000041808 */
[----:B------:R-:W-:Y:S11]  /*2daa0*/  @!UPT UIADD3 URZ, URZ, URZ, URZ ;  /* 0x0000003f3f3ff290 */ /* 0x000ff6000fffe03f */
[----:B------:R-:W-:Y:S01]  /*2dab0*/  @!UPT UIADD3 URZ, URZ, URZ, URZ ;  /* 0x0000003f3f3ff290 */ /* 0x000fe2000fffe03f */
[----:B------:R0:W-:Y:S01]  /*2dac0*/  STL.64 [R1+0x100], R8 ;  /* 0x0001000801007387 */ /* 0x0001e20000100a00 */
[----:B------:R1:W-:Y:S03]  /*2dad0*/  STL.64 [R1+0x108], R10 ;  /* 0x0001080a01007387 */ /* 0x0003e60000100a00 */
[----:B0-----:R-:W2:Y:S01]  /*2dae0*/  LDL.LU.64 R8, [R1+0x24f0] ;  /* 0x0024f00001087983 */ /* 0x001ea20000300a00 */
[----:B------:R-:W-:Y:S02]  /*2daf0*/  IMAD.MOV.U32 R17, RZ, RZ, R3 ;  /* 0x000000ffff117224 */ /* 0x000fe400078e0003 */
[----:B----4-:R-:W-:Y:S02]  /*2db00*/  IMAD.MOV.U32 R18, RZ, RZ, R2 ;  /* 0x000000ffff127224 */ /* 0x010fe400078e0002 */
[----:B------:R-:W-:-:S07]  /*2db10*/  IMAD.MOV.U32 R19, RZ, RZ, R0 ;  /* 0x000000ffff137224 */ /* 0x000fce00078e0000 */
[----:B--2---:R-:W-:Y:S01]  /*2db20*/  HMMA.16816.F32.BF16 R20, R20, R8, R16 ;  /* 0x000000081414723c */ /* 0x004fe20000041810 */
[----:B------:R-:W2:Y:S01]  /*2db30*/  LDL.LU R18, [R1+0x24e8] ;  /* 0x0024e80001127983 */ /* 0x000ea20000300800 */
[----:B------:R-:W3:Y:S02]  /*2db40*/  LDL.LU.64 R16, [R1+0x24e0] ;  /* 0x0024e00001107983 */ /* 0x000ee40000300a00 */
[----:B-1----:R-:W4:Y:S02]  /*2db50*/  LDL.LU.64 R10, [R1+0x24d8] ;  /* 0x0024d800010a7983 */ /* 0x002f240000300a00 */
[----:B------:R-:W4:Y:S11]  /*2db60*/  LDL.LU.64 R8, [R1+0x24d0] ;  /* 0x0024d00001087983 */ /* 0x000f360000300a00 */
[----:B------:R-:W-:Y:S06]  /*2db70*/  @!UPT UIADD3 URZ, URZ, URZ, URZ ;  /* 0x0000003f3f3ff290 */ /* 0x000fec000fffe03f */
[----:B------:R0:W-:Y:S01]  /*2db80*/  STL [R1+0xf0], R20 ;  /* 0x0000f01401007387 */ /* 0x0001e20000100800 */
[----:B------:R-:W-:Y:S02]  /*2db90*/  IMAD.MOV.U32 R3, RZ, RZ, R21 ;  /* 0x000000ffff037224 */ /* 0x000fe400078e0015 */
[----:B------:R-:W-:Y:S02]  /*2dba0*/  IMAD.MOV.U32 R2, RZ, RZ, R22 ;  /* 0x000000ffff027224 */ /* 0x000fe400078e0016 */
[----:B------:R-:W-:Y:S01]  /*2dbb0*/  IMAD.MOV.U32 R0, RZ, RZ, R23 ;  /* 0x000000ffff007224 */ /* 0x000fe200078e0017 */
[----:B0-----:R-:W4:Y:S01]  /*2dbc0*/  LDL.LU R20, [R1+0x10] ;  /* 0x0000100001147983 */ /* 0x001f220000300800 */
[----:B------:R-:W4:Y:S02]  /*2dbd0*/  LDL.LU R21, [R1+0x14] ;  /* 0x0000140001157983 */ /* 0x000f240000300800 */
[----:B------:R-:W4:Y:S02]  /*2dbe0*/  LDL.LU R22, [R1+0x18] ;  /* 0x0000180001167983 */ /* 0x000f240000300800 */
[----:B------:R-:W4:Y:S02]  /*2dbf0*/  LDL.LU R23, [R1+0x1c] ;  /* 0x00001c0001177983 */ /* 0x000f240000300800 */
[----:B------:R-:W-:-:S02]  /*2dc00*/  IMAD.MOV.U32 R19, RZ, RZ, R24 ;  /* 0x000000ffff137224 */ /* 0x000fc400078e0018 */
[----:B------:R-:W-:Y:S01]  /*2dc10*/  IMAD.MOV.U32 R28, RZ, RZ, R25 ;  /* 0x000000ffff1c7224 */ /* 0x000fe200078e0019 */
[C---:B----4-:R-:W-:Y:S01]  /*2dc20*/  HMMA.16816.F32.BF16 R8, R20.reuse, R24, R8 ;  /* 0x000000181408723c */ /* 0x050fe20000041808 */
[----:B------:R-:W0:Y:S11]  /*2dc30*/  LDSM.16.MT88.4 R24, [R29+0x14000] ;  /* 0x014000001d18783b */ /* 0x000e360000004200 */
[----:B------:R-:W-:Y:S11]  /*2dc40*/  @!UPT UIADD3 URZ, URZ, URZ, URZ ;  /* 0x0000003f3f3ff290 */ /* 0x000ff6000fffe03f */
[----:B------:R-:W-:Y:S01]  /*2dc50*/  STL.64 [R1+0x140], R8 ;  /* 0x0001400801007387 */ /* 0x000fe20000100a00 */
[----:B------:R1:W-:Y:S03]  /*2dc60*/  STL.64 [R1+0x148], R10 ;  /* 0x0001480a01007387 */ /* 0x0003e60000100a00 */
[----:B-1----:R-:W4:Y:S01]  /*2dc70*/  LDL.LU.64 R10, [R1+0x24c8] ;  /* 0x0024c800010a7983 */ /* 0x002f220000300a00 */
[----:B------:R-:W4:Y:S03]  /*2dc80*/  LDL.LU.64 R8, [R1+0x24c0] ;  /* 0x0024c00001087983 */ /* 0x000f260000300a00 */
[----:B0-----:R-:W-:Y:S01]  /*2dc90*/  STL.64 [R1+0x2470], R26 ;  /* 0x0024701a01007387 */ /* 0x001fe20000100a00 */
[----:B------:R0:W-:Y:S03]  /*2dca0*/  STL.64 [R1+0x2468], R24 ;  /* 0x0024681801007387 */ /* 0x0001e60000100a00 */
[----:B0-----:R-:W2:Y:S01]  /*2dcb0*/  LDL.LU R24, [R1+0x2e0] ;  /* 0x0002e00001187983 */ /* 0x001ea20000300800 */
[----:B------:R-:W2:Y:S02]  /*2dcc0*/  LDL.LU R25, [R1+0x2e4] ;  /* 0x0002e40001197983 */ /* 0x000ea40000300800 */
[----:B------:R-:W2:Y:S02]  /*2dcd0*/  LDL.LU R26, [R1+0x2e8] ;  /* 0x0002e800011a7983 */ /* 0x000ea40000300800 */
[----:B------:R-:W2:Y:S01]  /*2dce0*/  LDL.LU R27, [R1+0x2ec] ;  /* 0x0002ec00011b7983 */ /* 0x000ea20000300800 */
[C---:B----4-:R-:W-:Y:S01]  /*2dcf0*/  HMMA.16816.F32.BF16 R8, R20.reuse, R4, R8 ;  /* 0x000000041408723c */ /* 0x050fe20000041808 */
[----:B------:R-:W0:Y:S04]  /*2dd00*/  LDSM.16.MT88.4 R4, [R29+0x14080] ;  /* 0x014080001d04783b */ /* 0x000e280000004200 */
[----:B0-----:R-:W-:Y:S11]  /*2dd10*/  STL.64 [R1+0x2420], R6 ;  /* 0x0024200601007387 */ /* 0x001ff60000100a00 */
[----:B------:R-:W-:Y:S07]  /*2dd20*/  @!UPT UIADD3 URZ, URZ, URZ, URZ ;  /* 0x0000003f3f3ff290 */ /* 0x000fee000fffe03f */
[----:B------:R-:W-:Y:S02]  /*2dd30*/  STL.64 [R1+0x280], R8 ;  /* 0x0002800801007387 */ /* 0x000fe40000100a00 */
[----:B------:R-:W-:Y:S02]  /*2dd40*/  STL.64 [R1+0x288], R10 ;  /* 0x0002880a01007387 */ /* 0x000fe40000100a00 */
[----:B------:R2:W-:Y:S01]  /*2dd50*/  STL.64 [R1+0x2418], R4 ;  /* 0x0024180401007387 */ /* 0x0005e20000100a00 */
[----:B------:R-:W0:Y:S01]  /*2dd60*/  LDSM.16.MT88.4 R8, [R29+0x14100] ;  /* 0x014100001d08783b */ /* 0x000e220000004200 */
[----:B--2---:R-:W-:Y:S03]  /*2dd70*/  HMMA.16816.F32.BF16 R4, R20, R12, R24 ;  /* 0x0000000c1404723c */ /* 0x004fe60000041818 */
[----:B------:R-:W1:Y:S04]  /*2dd80*/  LDSM.16.MT88.4 R12, [R29+0x14180] ;  /* 0x014180001d0c783b */ /* 0x000e680000004200 */
[----:B0-----:R-:W-:Y:S01]  /*2dd90*/  STL.64 [R1+0x23c0], R10 ;  /* 0x0023c00a01007387 */ /* 0x001fe20000100a00 */
[----:B------:R-:W-:Y:S03]  /*2dda0*/  STL.64 [R1+0x23b8], R8 ;  /* 0x0023b80801007387 */ /* 0x000fe60000100a00 */
[----:B-1----:R-:W-:Y:S11]  /*2ddb0*/  STL.64 [R1+0x2390], R14 ;  /* 0x0023900e01007387 */ /* 0x002ff60000100a00 */
[----:B------:R-:W-:Y:S01]  /*2ddc0*/  @!UPT UIADD3 URZ, URZ, URZ, URZ ;  /* 0x0000003f3f3ff290 */ /* 0x000fe2000fffe03f */
[----:B------:R-:W-:Y:S02]  /*2ddd0*/  STL.64 [R1+0x2e0], R4 ;  /* 0x0002e00401007387 */ /* 0x000fe40000100a00 */
[----:B------:R-:W-:Y:S02]  /*2dde0*/  STL.64 [R1+0x2e8], R6 ;  /* 0x0002e80601007387 */ /* 0x000fe40000100a00 */
[----:B------:R0:W-:Y:S02]  /*2ddf0*/  STL.64 [R1+0x2388], R12 ;  /* 0x0023880c01007387 */ /* 0x0001e40000100a00 */
[----:B0-----:R-:W2:Y:S01]  /*2de00*/  LDL.LU R12, [R1+0x180] ;  /* 0x00018000010c7983 */ /* 0x001ea20000300800 */
[----:B------:R-:W2:Y:S02]  /*2de10*/  LDL.LU R13, [R1+0x184] ;  /* 0x00018400010d7983 */ /* 0x000ea40000300800 */
[----:B------:R-:W4:Y:S02]  /*2de20*/  LDL.LU R14, [R1+0x188] ;  /* 0x00018800010e7983 */ /* 0x000f240000300800 */
[----:B------:R-:W4:Y:S02]  /*2de30*/  LDL.LU R15, [R1+0x18c] ;  /* 0x00018c00010f7983 */ /* 0x000f240000300800 */
[----:B----4-:R-:W-:Y:S01]  /*2de40*/  STL.64 [R1+0x23a0], R14 ;  /* 0x0023a00e01007387 */ /* 0x010fe20000100a00 */
[----:B--2---:R0:W-:Y:S03]  /*2de50*/  STL.64 [R1+0x2398], R12 ;  /* 0x0023980c01007387 */ /* 0x0041e60000100a00 */
        /* <DEDUP_REMOVED lines=12> */
[----:B0-----:R-:W2:Y:S01]  /*2df20*/  LDL.LU.64 R12, [R1+0x50] ;  /* 0x00005000010c7983 */ /* 0x001ea20000300a00 */
[----:B------:R-:W4:Y:S03]  /*2df30*/  LDL.64 R14, [R1+0x58] ;  /* 0x00005800010e7983 */ /* 0x000f260000100a00 */
[----:B----4-:R-:W-:Y:S01]  /*2df40*/  STL.64 [R1+0x24a0], R14 ;  /* 0x0024a00e01007387 */ /* 0x010fe20000100a00 */
[----:B--2---:R-:W-:Y:S02]  /*2df50*/  STL.64 [R1+0x2498], R12 ;  /* 0x0024980c01007387 */ /* 0x004fe40000100a00 */
[----:B------:R-:W2:Y:S02]  /*2df60*/  LDL.LU R8, [R1+0x1d0] ;  /* 0x0001d00001087983 */ /* 0x000ea40000300800 */
[----:B------:R-:W2:Y:S01]  /*2df70*/  LDL.LU R9, [R1+0x1d4] ;  /* 0x0001d40001097983 */ /* 0x000ea20000300800 */
[----:B------:R-:W4:Y:S01]  /*2df80*/  LDL.LU R10, [R1+0x1d8] ;  /* 0x0001d800010a7983 */ /* 0x000f220000300800 */
[----:B------:R-:W4:Y:S03]  /*2df90*/  LDL.LU R11, [R1+0x1dc] ;  /* 0x0001dc00010b7983 */ /* 0x000f260000300800 */
        /* <DEDUP_REMOVED lines=11> */
[----:B------:R-:W4:Y:S01]  /*2e050*/  LDL.LU R11, [R1+0x21c] ;  /* 0x00021c00010b7983 */ /* 0x000f220000300800 */
[----:B------:R-:W2:Y:S01]  /*2e060*/  LDL.LU R12, [R1+0x2d0] ;  /* 0x0002d000010c7983 */ /* 0x000ea20000300800 */
[----:B------:R-:W3:Y:S02]  /*2e070*/  LDL.LU R13, [R1+0x2d4] ;  /* 0x0002d400010d7983 */ /* 0x000ee40000300800 */
[----:B------:R-:W3:Y:S02]  /*2e080*/  LDL.LU R14, [R1+0x2d8] ;  /* 0x0002d800010e7983 */ /* 0x000ee40000300800 */
[----:B------:R-:W3:Y:S01]  /*2e090*/  LDL.LU R15, [R1+0x2dc] ;  /* 0x0002dc00010f7983 */ /* 0x000ee20000300800 */
[----:B----4-:R-:W-:Y:S01]  /*2e0a0*/  STL.64 [R1+0x2400], R10 ;  /* 0x0024000a01007387 */ /* 0x010fe20000100a00 */
[----:B--2---:R0:W-:Y:S02]  /*2e0b0*/  STL.64 [R1+0x23f8], R8 ;  /* 0x0023f80801007387 */ /* 0x0041e40000100a00 */
[----:B0-----:R-:W-:-:S02]  /*2e0c0*/  IMAD.MOV.U32 R8, RZ, RZ, R19 ;  /* 0x000000ffff087224 */ /* 0x001fc400078e0013 */
[----:B------:R-:W-:Y:S01]  /*2e0d0*/  IMAD.MOV.U32 R9, RZ, RZ, R28 ;  /* 0x000000ffff097224 */ /* 0x000fe200078e001c */
[----:B------:R-:W2:Y:S01]  /*2e0e0*/  LDL.LU R19, [R1+0x24bc] ;  /* 0x0024bc0001137983 */ /* 0x000ea20000300800 */
[----:B------:R-:W4:Y:S02]  /*2e0f0*/  LDL.LU R28, [R1+0x24b8] ;  /* 0x0024b800011c7983 */ /* 0x000f240000300800 */
[----:B------:R-:W2:Y:S02]  /*2e100*/  LDL R10, [R1+0x88] ;  /* 0x00008800010a7983 */ /* 0x000ea40000100800 */
[----:B------:R-:W2:Y:S01]  /*2e110*/  LDL R11, [R1+0x8c] ;  /* 0x00008c00010b7983 */ /* 0x000ea20000100800 */
        /* <DEDUP_REMOVED lines=9> */
[----:B----4-:R-:W-:-:S02]  /*2e1b0*/  IMAD.MOV.U32 R7, RZ, RZ, R28 ;  /* 0x000000ffff077224 */ /* 0x010fc400078e001c */
[----:B------:R-:W-:Y:S02]  /*2e1c0*/  IMAD.MOV.U32 R24, RZ, RZ, R19 ;  /* 0x000000ffff187224 */ /* 0x000fe400078e0013 */
[----:B------:R-:W-:Y:S02]  /*2e1d0*/  IMAD.MOV.U32 R25, RZ, RZ, R18 ;  /* 0x000000ffff197224 */ /* 0x000fe400078e0012 */
[----:B---3--:R-:W-:Y:S02]  /*2e1e0*/  IMAD.MOV.U32 R26, RZ, RZ, R17 ;  /* 0x000000ffff1a7224 */ /* 0x008fe400078e0011 */
[----:B------:R-:W-:Y:S02]  /*2e1f0*/  IMAD.MOV.U32 R27, RZ, RZ, R16 ;  /* 0x000000ffff1b7224 */ /* 0x000fe400078e0010 */
[----:B------:R-:W0:Y:S04]  /*2e200*/  LDSM.16.MT88.4 R16, [R29+0x14200] ;  /* 0x014200001d10783b */ /* 0x000e280000004200 */
[----:B--2---:R-:W-:Y:S01]  /*2e210*/  STL.64 [R1+0x2440], R6 ;  /* 0x0024400601007387 */ /* 0x004fe20000100a00 */
[----:B------:R1:W-:Y:S03]  /*2e220*/  STL.64 [R1+0x2438], R4 ;  /* 0x0024380401007387 */ /* 0x0003e60000100a00 */
[----:B-1----:R-:W2:Y:S01]  /*2e230*/  LDL.LU.64 R4, [R1+0x60] ;  /* 0x0000600001047983 */ /* 0x002ea20000300a00 */
[----:B------:R-:W3:Y:S03]  /*2e240*/  LDL.64 R6, [R1+0x68] ;  /* 0x0000680001067983 */ /* 0x000ee60000100a00 */
[----:B---3--:R-:W-:Y:S01]  /*2e250*/  STL.64 [R1+0x24b0], R6 ;  /* 0x0024b00601007387 */ /* 0x008fe20000100a00 */
[----:B--2---:R-:W-:Y:S02]  /*2e260*/  STL.64 [R1+0x24a8], R4 ;  /* 0x0024a80401007387 */ /* 0x004fe40000100a00 */
[----:B0-----:R-:W-:Y:S02]  /*2e270*/  STL.64 [R1+0x2350], R18 ;  /* 0x0023501201007387 */ /* 0x001fe40000100a00 */
[----:B------:R0:W-:Y:S02]  /*2e280*/  STL.64 [R1+0x2348], R16 ;  /* 0x0023481001007387 */ /* 0x0001e40000100a00 */
[----:B0-----:R-:W2:Y:S01]  /*2e290*/  LDL.LU.64 R16, [R1+0x40] ;  /* 0x0000400001107983 */ /* 0x001ea20000300a00 */
[----:B------:R-:W3:Y:S01]  /*2e2a0*/  LDL.64 R18, [R1+0x48] ;  /* 0x0000480001127983 */ /* 0x000ee20000100a00 */
[----:B--2---:R-:W-:Y:S02]  /*2e2b0*/  HMMA.16816.F32.BF16 R12, R20, R16, R12 ;  /* 0x00000010140c723c */ /* 0x004fe4000004180c */
[----:B------:R-:W0:Y:S11]  /*2e2c0*/  LDSM.16.MT88.4 R20, [R29+0x14280] ;  /* 0x014280001d14783b */ /* 0x000e360000004200 */
[----:B------:R-:W-:Y:S10]  /*2e2d0*/  @!UPT UIADD3 URZ, URZ, URZ, URZ ;  /* 0x0000003f3f3ff290 */ /* 0x000ff4000fffe03f */
[----:B------:R-:W-:Y:S01]  /*2e2e0*/  STL.64 [R1+0x2f0], R12 ;  /* 0x0002f00c01007387 */ /* 0x000fe20000100a00 */
[----:B------:R-:W-:Y:S02]  /*2e2f0*/  STL [R1+0x2f8], R14 ;  /* 0x0002f80e01007387 */ /* 0x000fe40000100800 */
[----:B---3--:R-:W-:Y:S02]  /*2e300*/  STL.64 [R1+0x2490], R18 ;  /* 0x0024901201007387 */ /* 0x008fe40000100a00 */
[----:B------:R1:W-:Y:S02]  /*2e310*/  STL.64 [R1+0x2488], R16 ;  /* 0x0024881001007387 */ /* 0x0003e40000100a00 */
[----:B------:R-:W-:Y:S01]  /*2e320*/  IMAD.MOV.U32 R28, RZ, RZ, R15 ;  /* 0x000000ffff1c7224 */ /* 0x000fe200078e000f */
        /* <DEDUP_REMOVED lines=8> */
[----:B------:R-:W4:Y:S01]  /*2e3b0*/  LDL.LU R4, [R1+0x2c0] ;  /* 0x0002c00001047983 */ /* 0x000f220000300800 */
[----:B------:R-:W4:Y:S02]  /*2e3c0*/  LDL.LU R5, [R1+0x2c4] ;  /* 0x0002c40001057983 */ /* 0x000f240000300800 */
[----:B------:R-:W4:Y:S02]  /*2e3d0*/  LDL.LU R6, [R1+0x2c8] ;  /* 0x0002c80001067983 */ /* 0x000f240000300800 */
[----:B------:R-:W4:Y:S01]  /*2e3e0*/  LDL.LU R7, [R1+0x2cc] ;  /* 0x0002cc0001077983 */ /* 0x000f220000300800 */
[----:B0-----:R-:W-:Y:S01]  /*2e3f0*/  STL.64 [R1+0x2310], R22 ;  /* 0x0023101601007387 */ /* 0x001fe20000100a00 */
        /* <DEDUP_REMOVED lines=16> */
[----:B------:R-:W2:Y:S01]  /*2e500*/  LDL.LU R23, [R1+0x25c] ;  /* 0x00025c0001177983 */ /* 0x000ea20000300800 */
[C---:B----4-:R-:W-:Y:S01]  /*2e510*/  HMMA.16816.F32.BF16 R4, R24.reuse, R8, R4 ;  /* 0x000000081804723c */ /* 0x050fe20000041804 */
[----:B--2---:R-:W-:Y:S01]  /*2e520*/  STL.64 [R1+0x2460], R22 ;  /* 0x0024601601007387 */ /* 0x004fe20000100a00 */
[----:B------:R0:W-:Y:S03]  /*2e530*/  STL.64 [R1+0x2458], R20 ;  /* 0x0024581401007387 */ /* 0x0001e60000100a00 */
        /* <DEDUP_REMOVED lines=8> */
[----:B------:R-:W2:Y:S02]  /*2e5c0*/  LDL.LU R22, [R1+0x278] ;  /* 0x0002780001167983 */ /* 0x000ea40000300800 */
[----:B------:R-:W2:Y:S02]  /*2e5d0*/  LDL.LU R23, [R1+0x27c] ;  /* 0x00027c0001177983 */ /* 0x000ea40000300800 */
[----:B------:R-:W-:Y:S01]  /*2e5e0*/  STL.64 [R1+0x2d0], R4 ;  /* 0x0002d00401007387 */ /* 0x000fe20000100a00 */
[----:B------:R0:W-:Y:S03]  /*2e5f0*/  STL.64 [R1+0x2d8], R6 ;  /* 0x0002d80601007387 */ /* 0x0001e60000100a00 */
[----:B0-----:R-:W4:Y:S01]  /*2e600*/  LDL.LU.64 R6, [R1+0x24b0] ;  /* 0x0024b00001067983 */ /* 0x001f220000300a00 */
[----:B------:R-:W3:Y:S02]  /*2e610*/  LDL.LU.64 R4, [R1+0x24a8] ;  /* 0x0024a80001047983 */ /* 0x000ee40000300a00 */
[C---:B---3--:R-:W-:Y:S11]  /*2e620*/  HMMA.16816.F32.BF16 R12, R24.reuse, R4, R12 ;  /* 0x00000004180c723c */ /* 0x048ff6000004180c */
[----:B------:R-:W-:Y:S11]  /*2e630*/  @!UPT UIADD3 URZ, URZ, URZ, URZ ;  /* 0x0000003f3f3ff290 */ /* 0x000ff6000fffe03f */
[----:B------:R-:W-:Y:S01]  /*2e640*/  @!UPT UIADD3 URZ, URZ, URZ, URZ ;  /* 0x0000003f3f3ff290 */ /* 0x000fe2000fffe03f */
[----:B------:R-:W-:Y:S01]  /*2e650*/  STL.64 [R1+0x2c0], R12 ;  /* 0x0002c00c01007387 */ /* 0x000fe20000100a00 */
[----:B------:R0:W-:Y:S03]  /*2e660*/  STL.64 [R1+0x2c8], R14 ;  /* 0x0002c80e01007387 */ /* 0x0001e60000100a00 */
[----:B0-----:R-:W3:Y:S01]  /*2e670*/  LDL.LU.64 R14, [R1+0x24a0] ;  /* 0x0024a000010e7983 */ /* 0x001ee20000300a00 */
[----:B------:R-:W2:Y:S02]  /*2e680*/  LDL.LU.64 R12, [R1+0x2498] ;  /* 0x00249800010c7983 */ /* 0x000ea40000300a00 */
[C---:B--2---:R-:W-:Y:S11]  /*2e690*/  HMMA.16816.F32.BF16 R16, R24.reuse, R12, R16 ;  /* 0x0000000c1810723c */ /* 0x044ff60000041810 */
[----:B------:R-:W-:Y:S11]  /*2e6a0*/  @!UPT UIADD3 URZ, URZ, URZ, URZ ;  /* 0x0000003f3f3ff290 */ /* 0x000ff6000fffe03f */
[----:B------:R-:W-:Y:S01]  /*2e6b0*/  @!UPT UIADD3 URZ, URZ, URZ, URZ ;  /* 0x0000003f3f3ff290 */ /* 0x000fe2000fffe03f */
[----:B------:R-:W-:Y:S01]  /*2e6c0*/  STL.64 [R1+0x2b0], R16 ;  /* 0x0002b01001007387 */ /* 0x000fe20000100a00 */
[----:B------:R-:W-:Y:S02]  /*2e6d0*/  STL.64 [R1+0x2b8], R18 ;  /* 0x0002b81201007387 */ /* 0x000fe40000100a00 */
[----:B------:R-:W0:Y:S02]  /*2e6e0*/  LDSM.16.MT88.4 R16, [R29+0x14300] ;  /* 0x014300001d10783b */ /* 0x000e240000004200 */
[----:B0-----:R-:W-:Y:S02]  /*2e6f0*/  STL.64 [R1+0x90], R16 ;  /* 0x0000901001007387 */ /* 0x001fe40000100a00 */
[----:B------:R0:W-:Y:S02]  /*2e700*/  STL.64 [R1+0x98], R18 ;  /* 0x0000981201007387 */ /* 0x0001e40000100a00 */
        /* <DEDUP_REMOVED lines=17> */
[----:B----4-:R-:W-:Y:S02]  /*2e820*/  IMAD.MOV.U32 R9, RZ, RZ, R6 ;  /* 0x000000ffff097224 */ /* 0x010fe400078e0006 */
        /* <DEDUP_REMOVED lines=22> */
[----:B------:R0:W-:Y:S02]  /*2e990*/  STL.64 [R1+0x238], R26 ;  /* 0x0002381a01007387 */ /* 0x0001e40000100a00 */
[----:B0-----:R-:W-:Y:S02]  /*2e9a0*/  IMAD.MOV.U32 R26, RZ, RZ, R9 ;  /* 0x000000ffff1a7224 */ /* 0x001fe400078e0009 */
[----:B------:R-:W-:Y:S02]  /*2e9b0*/  IMAD.MOV.U32 R27, RZ, RZ, R8 ;  /* 0x000000ffff1b7224 */ /* 0x000fe400078e0008 */
[C---:B--2---:R-:W-:Y:S01]  /*2e9c0*/  HMMA.16816.F32.BF16 R8, R4.reuse, R10, R20 ;  /* 0x0000000a0408723c */ /* 0x044fe20000041814 */
[----:B------:R-:W2:Y:S01]  /*2e9d0*/  LDL.LU.64 R22, [R1+0x2410] ;  /* 0x0024100001167983 */ /* 0x000ea20000300a00 */
[----:B------:R-:W2:Y:S11]  /*2e9e0*/  LDL.LU.64 R20, [R1+0x2408] ;  /* 0x0024080001147983 */ /* 0x000eb60000300a00 */
[----:B------:R-:W-:Y:S10]  /*2e9f0*/  @!UPT UIADD3 URZ, URZ, URZ, URZ ;  /* 0x0000003f3f3ff290 */ /* 0x000ff4000fffe03f */
[----:B------:R-:W-:Y:S01]  /*2ea00*/  STL.64 [R1+0x220], R8 ;  /* 0x0002200801007387 */ /* 0x000fe20000100a00 */
        /* <DEDUP_REMOVED lines=17> */
[----:B------:R-:W-:Y:S02]  /*2eb20*/  IMAD.MOV.U32 R17, RZ, RZ, R14 ;  /* 0x000000ffff117224 */ /* 0x000fe400078e000e */
[----:B------:R-:W-:Y:S02]  /*2eb30*/  IMAD.MOV.U32 R16, RZ, RZ, R15 ;  /* 0x000000ffff107224 */ /* 0x000fe400078e000f */
[----:B------:R-:W4:Y:S01]  /*2eb40*/  LDL.LU.64 R14, [R1+0x23d0] ;  /* 0x0023d000010e7983 */ /* 0x000f220000300a00 */
[----:B------:R-:W4:Y:S01]  /*2eb50*/  LDL.LU.64 R12, [R1+0x23c8] ;  /* 0x0023c800010c7983 */ /* 0x000f220000300a00 */
[----:B---3--:R-:W-:Y:S02]  /*2eb60*/  HMMA.16816.F32.BF16 R4, R4, R18, R8 ;  /* 0x000000120404723c */ /* 0x008fe40000041808 */
[----:B------:R-:W4:Y:S01]  /*2eb70*/  LDL.LU.64 R10, [R1+0x23c0] ;  /* 0x0023c000010a7983 */ /* 0x000f220000300a00 */
[----:B------:R-:W4:Y:S11]  /*2eb80*/  LDL.LU.64 R8, [R1+0x23b8] ;  /* 0x0023b80001087983 */ /* 0x000f360000300a00 */
[----:B------:R-:W-:Y:S09]  /*2eb90*/  @!UPT UIADD3 URZ, URZ, URZ, URZ ;  /* 0x0000003f3f3ff290 */ /* 0x000ff2000fffe03f */
        /* <DEDUP_REMOVED lines=8> */
[----:B0-----:R-:W3:Y:S01]  /*2ec20*/  LDL.LU.64 R14, [R1+0x23b0] ;  /* 0x0023b000010e7983 */ /* 0x001ee20000300a00 */
[----:B------:R-:W3:Y:S02]  /*2ec30*/  LDL.LU.64 R12, [R1+0x23a8] ;  /* 0x0023a800010c7983 */ /* 0x000ee40000300a00 */
[----:B---3--:R-:W-:Y:S01]  /*2ec40*/  HMMA.16816.F32.BF16 R24, R8, R26, R12 ;  /* 0x0000001a0818723c */ /* 0x008fe2000004180c */
[----:B------:R-:W3:Y:S01]  /*2ec50*/  LDL.LU.64 R14, [R1+0x23a0] ;  /* 0x0023a000010e7983 */ /* 0x000ee20000300a00 */
[----:B------:R-:W3:Y:S11]  /*2ec60*/  LDL.LU.64 R12, [R1+0x2398] ;  /* 0x00239800010c7983 */ /* 0x000ef60000300a00 */
[----:B------:R-:W-:Y:S10]  /*2ec70*/  @!UPT UIADD3 URZ, URZ, URZ, URZ ;  /* 0x0000003f3f3ff290 */ /* 0x000ff4000fffe03f */
[----:B------:R0:W-:Y:S01]  /*2ec80*/  STL.64 [R1+0x1c0], R24 ;  /* 0x0001c01801007387 */ /* 0x0001e20000100a00 */
[----:B------:R1:W-:Y:S03]  /*2ec90*/  STL.64 [R1+0x1c8], R26 ;  /* 0x0001c81a01007387 */ /* 0x0003e60000100a00 */
[----:B0-----:R-:W4:Y:S01]  /*2eca0*/  LDL.LU.64 R24, [R1+0x90] ;  /* 0x0000900001187983 */ /* 0x001f220000300a00 */
[----:B-1----:R-:W2:Y:S03]  /*2ecb0*/  LDL.LU.64 R26, [R1+0x98] ;  /* 0x00009800011a7983 */ /* 0x002ea60000300a00 */
[----:B--2---:R0:W-:Y:S02]  /*2ecc0*/  STL.64 [R1+0x22d0], R26 ;  /* 0x0022d01a01007387 */ /* 0x0041e40000100a00 */
[----:B0-----:R-:W-:-:S02]  /*2ecd0*/  IMAD.MOV.U32 R26, RZ, RZ, R17 ;  /* 0x000000ffff1a7224 */ /* 0x001fc400078e0011 */
[----:B------:R-:W-:-:S07]  /*2ece0*/  IMAD.MOV.U32 R27, RZ, RZ, R16 ;  /* 0x000000ffff1b7224 */ /* 0x000fce00078e0010 */
[C---:B---3--:R-:W-:Y:S08]  /*2ecf0*/  HMMA.16816.F32.BF16 R12, R8.reuse, R26, R12 ;  /* 0x0000001a080c723c */ /* 0x048ff0000004180c */
[----:B------:R-:W-:Y:S01]  /*2ed00*/  HMMA.16816.F32.BF16 R8, R8, R18, R20 ;  /* 0x000000120808723c */ /* 0x000fe20000041814 */
[----:B----4-:R-:W-:Y:S11]  /*2ed10*/  STL.64 [R1+0x22c8], R24 ;  /* 0x0022c81801007387 */ /* 0x010ff60000100a00 */
[----:B------:R-:W-:Y:S03]  /*2ed20*/  @!UPT UIADD3 URZ, URZ, URZ, URZ ;  /* 0x0000003f3f3ff290 */ /* 0x000fe6000fffe03f */
[----:B------:R-:W-:Y:S01]  /*2ed30*/  STL.64 [R1+0x1b0], R12 ;  /* 0x0001b00c01007387 */ /* 0x000fe20000100a00 */
[----:B------:R0:W-:Y:S03]  /*2ed40*/  STL.64 [R1+0x1b8], R14 ;  /* 0x0001b80e01007387 */ /* 0x0001e60000100a00 */
[----:B0-----:R-:W2:Y:S01]  /*2ed50*/  LDL.LU.64 R14, [R1+0x2390] ;  /* 0x00239000010e7983 */ /* 0x001ea20000300a00 */
[----:B------:R-:W2:Y:S02]  /*2ed60*/  LDL.LU.64 R12, [R1+0x2388] ;  /* 0x00238800010c7983 */ /* 0x000ea40000300a00 */
[----:B------:R-:W-:Y:S02]  /*2ed70*/  STL.64 [R1+0x2370], R26 ;  /* 0x0023701a01007387 */ /* 0x000fe40000100a00 */
[----:B------:R-:W-:Y:S01]  /*2ed80*/  STL.64 [R1+0x2368], R18 ;  /* 0x0023681201007387 */ /* 0x000fe20000100a00 */
[----:B------:R-:W3:Y:S01]  /*2ed90*/  LDL.LU R20, [R1+0x70] ;  /* 0x0000700001147983 */ /* 0x000ee20000300800 */
[----:B------:R-:W-:Y:S02]  /*2eda0*/  STL.64 [R1+0x1a0], R8 ;  /* 0x0001a00801007387 */ /* 0x000fe40000100a00 */
[----:B------:R-:W-:Y:S02]  /*2edb0*/  STL.64 [R1+0x1a8], R10 ;  /* 0x0001a80a01007387 */ /* 0x000fe40000100a00 */
[----:B------:R-:W3:Y:S01]  /*2edc0*/  LDL.LU R21, [R1+0x74] ;  /* 0x0000740001157983 */ /* 0x000ee20000300800 */
[----:B------:R-:W4:Y:S01]  /*2edd0*/  LDL.LU R22, [R1+0x78] ;  /* 0x0000780001167983 */ /* 0x000f220000300800 */
[----:B------:R-:W4:Y:S03]  /*2ede0*/  LDL.LU R23, [R1+0x7c] ;  /* 0x00007c0001177983 */ /* 0x000f260000300800 */
[----:B----4-:R-:W-:Y:S01]  /*2edf0*/  STL.64 [R1+0x2320], R22 ;  /* 0x0023201601007387 */ /* 0x010fe20000100a00 */
[----:B---3--:R0:W-:Y:S03]  /*2ee00*/  STL.64 [R1+0x2318], R20 ;  /* 0x0023181401007387 */ /* 0x0081e60000100a00 */
[----:B0-----:R-:W3:Y:S01]  /*2ee10*/  LDL.LU R20, [R1+0xa0] ;  /* 0x0000a00001147983 */ /* 0x001ee20000300800 */
[----:B------:R-:W3:Y:S02]  /*2ee20*/  LDL.LU R21, [R1+0xa4] ;  /* 0x0000a40001157983 */ /* 0x000ee40000300800 */
[----:B------:R-:W4:Y:S02]  /*2ee30*/  LDL.LU R22, [R1+0xa8] ;  /* 0x0000a80001167983 */ /* 0x000f240000300800 */
[----:B------:R-:W4:Y:S01]  /*2ee40*/  LDL.LU R23, [R1+0xac] ;  /* 0x0000ac0001177983 */ /* 0x000f220000300800 */
[----:B------:R-:W2:Y:S01]  /*2ee50*/  LDL.LU R16, [R1+0xe0] ;  /* 0x0000e00001107983 */ /* 0x000ea20000300800 */
[----:B------:R-:W2:Y:S02]  /*2ee60*/  LDL.LU R17, [R1+0xe4] ;  /* 0x0000e40001117983 */ /* 0x000ea40000300800 */
[----:B------:R-:W2:Y:S02]  /*2ee70*/  LDL.LU R18, [R1+0xe8] ;  /* 0x0000e80001127983 */ /* 0x000ea40000300800 */
[----:B------:R-:W2:Y:S02]  /*2ee80*/  LDL.LU R19, [R1+0xec] ;  /* 0x0000ec0001137983 */ /* 0x000ea40000300800 */
[----:B--2---:R-:W-:Y:S01]  /*2ee90*/  STL.64 [R1+0x2380], R18 ;  /* 0x0023801201007387 */ /* 0x004fe20000100a00 */
[----:B------:R0:W-:Y:S02]  /*2eea0*/  STL.64 [R1+0x2378], R16 ;  /* 0x0023781001007387 */ /* 0x0001e40000100a00 */
[----:B------:R-:W2:Y:S02]  /*2eeb0*/  LDL.LU R24, [R1+0x110] ;  /* 0x0001100001187983 */ /* 0x000ea40000300800 */
[----:B------:R-:W2:Y:S01]  /*2eec0*/  LDL.LU R25, [R1+0x114] ;  /* 0x0001140001197983 */ /* 0x000ea20000300800 */
[----:B------:R-:W2:Y:S01]  /*2eed0*/  LDL.LU R26, [R1+0x118] ;  /* 0x00011800011a7983 */ /* 0x000ea20000300800 */
[----:B------:R-:W2:Y:S03]  /*2eee0*/  LDL.LU R27, [R1+0x11c] ;  /* 0x00011c00011b7983 */ /* 0x000ea60000300800 */
[----:B0-----:R-:W2:Y:S01]  /*2eef0*/  LDL.LU R16, [R1+0x120] ;  /* 0x0001200001107983 */ /* 0x001ea20000300800 */
[----:B------:R-:W2:Y:S02]  /*2ef00*/  LDL.LU R17, [R1+0x124] ;  /* 0x0001240001117983 */ /* 0x000ea40000300800 */
[----:B------:R-:W2:Y:S02]  /*2ef10*/  LDL.LU R18, [R1+0x128] ;  /* 0x0001280001127983 */ /* 0x000ea40000300800 */
[----:B------:R-:W2:Y:S01]  /*2ef20*/  LDL.LU R19, [R1+0x12c] ;  /* 0x00012c0001137983 */ /* 0x000ea20000300800 */
[----:B----4-:R-:W-:Y:S01]  /*2ef30*/  STL.64 [R1+0x2330], R22 ;  /* 0x0023301601007387 */ /* 0x010fe20000100a00 */
[----:B---3--:R0:W-:Y:S03]  /*2ef40*/  STL.64 [R1+0x2328], R20 ;  /* 0x0023281401007387 */ /* 0x0081e60000100a00 */
[----:B0-----:R-:W3:Y:S01]  /*2ef50*/  LDL.LU R20, [R1+0xb0] ;  /* 0x0000b00001147983 */ /* 0x001ee20000300800 */
        /* <DEDUP_REMOVED lines=13> */
[----:B------:R-:W3:Y:S02]  /*2f030*/  LDL.LU R22, [R1+0xd8] ;  /* 0x0000d80001167983 */ /* 0x000ee40000300800 */
[----:B------:R-:W3:Y:S01]  /*2f040*/  LDL.LU R23, [R1+0xdc] ;  /* 0x0000dc0001177983 */ /* 0x000ee20000300800 */
        /* <DEDUP_REMOVED lines=9> */
[----:B------:R-:W4:Y:S01]  /*2f0e0*/  LDL.LU R11, [R1+0x10c] ;  /* 0x00010c00010b7983 */ /* 0x000f220000300800 */
[C---:B------:R-:W-:Y:S01]  /*2f0f0*/  HMMA.16816.F32.BF16 R16, R12.reuse, R6, R16 ;  /* 0x000000060c10723c */ /* 0x040fe20000041810 */
[----:B----4-:R0:W-:Y:S01]  /*2f100*/  STL.64 [R1+0x22f0], R10 ;  /* 0x0022f00a01007387 */ /* 0x0101e20000100a00 */
[----:B--2---:R-:W-:Y:S03]  /*2f110*/  STL.64 [R1+0x22e8], R8 ;  /* 0x0022e80801007387 */ /* 0x004fe60000100a00 */
[----:B0-----:R-:W2:Y:S11]  /*2f120*/  LDL.LU.64 R10, [R1+0x68] ;  /* 0x00006800010a7983 */ /* 0x001eb60000300a00 */
[----:B------:R-:W-:Y:S07]  /*2f130*/  @!UPT UIADD3 URZ, URZ, URZ, URZ ;  /* 0x0000003f3f3ff290 */ /* 0x000fee000fffe03f */
[----:B------:R-:W-:Y:S02]  /*2f140*/  STL.64 [R1+0x190], R16 ;  /* 0x0001901001007387 */ /* 0x000fe40000100a00 */
[----:B------:R0:W-:Y:S02]  /*2f150*/  STL.64 [R1+0x198], R18 ;  /* 0x0001981201007387 */ /* 0x0001e40000100a00 */
[----:B0-----:R-:W4:Y:S01]  /*2f160*/  LDL.LU.64 R18, [R1+0x2380] ;  /* 0x0023800001127983 */ /* 0x001f220000300a00 */
[----:B------:R-:W4:Y:S01]  /*2f170*/  LDL.LU.64 R16, [R1+0x2378] ;  /* 0x0023780001107983 */ /* 0x000f220000300a00 */
[C---:B--2---:R-:W-:Y:S11]  /*2f180*/  HMMA.16816.F32.BF16 R24, R12.reuse, R10, R24 ;  /* 0x0000000a0c18723c */ /* 0x044ff60000041818 */
        /* <DEDUP_REMOVED lines=10> */
[----:B0-----:R-:W3:Y:S02]  /*2f230*/  LDL.LU.64 R18, [R1+0x2368] ;  /* 0x0023680001127983 */ /* 0x001ee40000300a00 */
[----:B---3--:R-:W-:Y:S02]  /*2f240*/  HMMA.16816.F32.BF16 R12, R12, R18, R20 ;  /* 0x000000120c0c723c */ /* 0x008fe40000041814 */
[----:B------:R-:W2:Y:S01]  /*2f250*/  LDL.LU.64 R22, [R1+0x2360] ;  /* 0x0023600001167983 */ /* 0x000ea20000300a00 */
[----:B------:R-:W2:Y:S02]  /*2f260*/  LDL.LU.64 R20, [R1+0x2358] ;  /* 0x0023580001147983 */ /* 0x000ea40000300a00 */
[----:B------:R-:W-:-:S02]  /*2f270*/  IMAD.MOV.U32 R5, RZ, RZ, R18 ;  /* 0x000000ffff057224 */ /* 0x000fc400078e0012 */
[----:B------:R-:W-:Y:S11]  /*2f280*/  IMAD.MOV.U32 R4, RZ, RZ, R19 ;  /* 0x000000ffff047224 */ /* 0x000ff600078e0013 */
[----:B------:R-:W-:Y:S05]  /*2f290*/  @!UPT UIADD3 URZ, URZ, URZ, URZ ;  /* 0x0000003f3f3ff290 */ /* 0x000fea000fffe03f */
[----:B------:R-:W-:Y:S01]  /*2f2a0*/  STL.64 [R1+0x150], R12 ;  /* 0x0001500c01007387 */ /* 0x000fe20000100a00 */
[----:B------:R-:W-:Y:S02]  /*2f2b0*/  STL.64 [R1+0x158], R14 ;  /* 0x0001580e01007387 */ /* 0x000fe40000100a00 */
[----:B------:R-:W2:Y:S02]  /*2f2c0*/  LDL.LU.64 R18, [R1+0x2350] ;  /* 0x0023500001127983 */ /* 0x000ea40000300a00 */
        /* <DEDUP_REMOVED lines=16> */
[----:B------:R-:W3:Y:S01]  /*2f3d0*/  LDL.LU R8, [R1+0x30] ;  /* 0x0000300001087983 */ /* 0x000ee20000300800 */
[----:B------:R-:W3:Y:S04]  /*2f3e0*/  LDL.LU R9, [R1+0x34] ;  /* 0x0000340001097983 */ /* 0x000ee80000300800 */
[----:B0-----:R-:W3:Y:S01]  /*2f3f0*/  LDL.LU R10, [R1+0x38] ;  /* 0x00003800010a7983 */ /* 0x001ee20000300800 */
        /* <DEDUP_REMOVED lines=10> */
[----:B------:R0:W-:Y:S01]  /*2f4a0*/  STL.64 [R1+0x22f8], R26 ;  /* 0x0022f81a01007387 */ /* 0x0001e20000100a00 */
[----:B------:R-:W4:Y:S02]  /*2f4b0*/  LDL.LU R24, [R1+0x20] ;  /* 0x0000200001187983 */ /* 0x000f240000300800 */
[----:B------:R-:W4:Y:S01]  /*2f4c0*/  LDL.LU R25, [R1+0x24] ;  /* 0x0000240001197983 */ /* 0x000f220000300800 */
[----:B0-----:R-:W4:Y:S01]  /*2f4d0*/  LDL.LU R26, [R1+0x28] ;  /* 0x00002800011a7983 */ /* 0x001f220000300800 */
[----:B------:R-:W4:Y:S01]  /*2f4e0*/  LDL.LU R27, [R1+0x2c] ;  /* 0x00002c00011b7983 */ /* 0x000f220000300800 */
[----:B--2---:R-:W-:Y:S02]  /*2f4f0*/  HMMA.16816.F32.BF16 R16, R16, R14, R20 ;  /* 0x0000000e1010723c */ /* 0x004fe40000041814 */
[----:B------:R-:W3:Y:S01]  /*2f500*/  LDL.LU.64 R22, [R1+0x2310] ;  /* 0x0023100001167983 */ /* 0x000ee20000300a00 */
[----:B------:R-:W3:Y:S11]  /*2f510*/  LDL.LU.64 R20, [R1+0x2308] ;  /* 0x0023080001147983 */ /* 0x000ef60000300a00 */
[----:B------:R-:W-:Y:S09]  /*2f520*/  @!UPT UIADD3 URZ, URZ, URZ, URZ ;  /* 0x0000003f3f3ff290 */ /* 0x000ff2000fffe03f */
[----:B------:R0:W-:Y:S01]  /*2f530*/  STL.64 [R1+0xe0], R16 ;  /* 0x0000e01001007387 */ /* 0x0001e20000100a00 */
[----:B------:R1:W-:Y:S03]  /*2f540*/  STL.64 [R1+0xe8], R18 ;  /* 0x0000e81201007387 */ /* 0x0003e60000100a00 */
[----:B0-----:R-:W2:Y:S01]  /*2f550*/  LDL.LU R16, [R1+0xf0] ;  /* 0x0000f00001107983 */ /* 0x001ea20000300800 */
[----:B-1----:R-:W-:Y:S02]  /*2f560*/  IMAD.MOV.U32 R18, RZ, RZ, R2 ;  /* 0x000000ffff127224 */ /* 0x002fe400078e0002 */
[----:B------:R-:W-:Y:S01]  /*2f570*/  IMAD.MOV.U32 R19, RZ, RZ, R0 ;  /* 0x000000ffff137224 */ /* 0x000fe200078e0000 */
[----:B---3--:R-:W-:Y:S11]  /*2f580*/  HMMA.16816.F32.BF16 R8, R20, R6, R8 ;  /* 0x000000061408723c */ /* 0x008ff60000041808 */
[----:B------:R-:W-:Y:S11]  /*2f590*/  @!UPT UIADD3 URZ, URZ, URZ, URZ ;  /* 0x0000003f3f3ff290 */ /* 0x000ff6000fffe03f */
[----:B------:R-:W-:Y:S01]  /*2f5a0*/  @!UPT UIADD3 URZ, URZ, URZ, URZ ;  /* 0x0000003f3f3ff290 */ /* 0x000fe2000fffe03f */
[----:B------:R-:W-:Y:S01]  /*2f5b0*/  STL [R1+0xd0], R8 ;  /* 0x0000d00801007387 */ /* 0x000fe20000100800 */
[----:B------:R-:W-:Y:S02]  /*2f5c0*/  IMAD.MOV.U32 R2, RZ, RZ, R10 ;  /* 0x000000ffff027224 */ /* 0x000fe400078e000a */
[----:B------:R-:W-:Y:S02]  /*2f5d0*/  IMAD.MOV.U32 R0, RZ, RZ, R11 ;  /* 0x000000ffff007224 */ /* 0x000fe400078e000b */
[----:B------:R-:W4:Y:S03]  /*2f5e0*/  LDL.LU.64 R10, [R1+0x2300] ;  /* 0x00230000010a7983 */ /* 0x000f260000300a00 */
[----:B------:R-:W-:Y:S02]  /*2f5f0*/  STL [R1+0x21e0], R0 ;  /* 0x0021e00001007387 */ /* 0x000fe40000100800 */
[----:B------:R-:W-:-:S02]  /*2f600*/  IMAD.MOV.U32 R17, RZ, RZ, R3 ;  /* 0x000000ffff117224 */ /* 0x000fc400078e0003 */
[----:B------:R0:W-:Y:S02]  /*2f610*/  STL [R1+0x21dc], R2 ;  /* 0x0021dc0201007387 */ /* 0x0001e40000100800 */
[----:B------:R-:W-:-:S05]  /*2f620*/  IMAD.MOV.U32 R3, RZ, RZ, R9 ;  /* 0x000000ffff037224 */ /* 0x000fca00078e0009 */
[----:B------:R-:W-:Y:S01]  /*2f630*/  STL [R1+0x21d8], R3 ;  /* 0x0021d80301007387 */ /* 0x000fe20000100800 */
[C---:B----4-:R-:W-:Y:S01]  /*2f640*/  HMMA.16816.F32.BF16 R24, R20.reuse, R10, R24 ;  /* 0x0000000a1418723c */ /* 0x050fe20000041818 */
[----:B0-----:R-:W-:Y:S02]  /*2f650*/  IMAD.MOV.U32 R2, RZ, RZ, R10 ;  /* 0x000000ffff027224 */ /* 0x001fe400078e000a */
[----:B------:R-:W-:Y:S02]  /*2f660*/  IMAD.MOV.U32 R0, RZ, RZ, R11 ;  /* 0x000000ffff007224 */ /* 0x000fe400078e000b */
[----:B------:R-:W0:Y:S11]  /*2f670*/  LDSM.16.MT88.4 R8, [R29+0x14380] ;  /* 0x014380001d08783b */ /* 0x000e360000004200 */
[----:B------:R-:W-:Y:S07]  /*2f680*/  @!UPT UIADD3 URZ, URZ, URZ, URZ ;  /* 0x0000003f3f3ff290 */ /* 0x000fee000fffe03f */
[----:B------:R-:W-:Y:S01]  /*2f690*/  STL.64 [R1+0xc0], R24 ;  /* 0x0000c01801007387 */ /* 0x000fe20000100a00 */
[----:B------:R1:W-:Y:S03]  /*2f6a0*/  STL.64 [R1+0xc8], R26 ;  /* 0x0000c81a01007387 */ /* 0x0003e60000100a00 */
[----:B-1----:R-:W3:Y:S04]  /*2f6b0*/  LDL.LU.64 R26, [R1+0x22f8] ;  /* 0x0022f800011a7983 */ /* 0x002ee80000300a00 */
[----:B0-----:R-:W-:Y:S01]  /*2f6c0*/  STL.64 [R1+0x70], R8 ;  /* 0x0000700801007387 */ /* 0x001fe20000100a00 */
[----:B------:R0:W-:Y:S03]  /*2f6d0*/  STL.64 [R1+0x78], R10 ;  /* 0x0000780a01007387 */ /* 0x0001e60000100a00 */
[----:B0-----:R-:W3:Y:S01]  /*2f6e0*/  LDL.LU.64 R10, [R1+0x22f0] ;  /* 0x0022f000010a7983 */ /* 0x001ee20000300a00 */
[----:B------:R-:W3:Y:S02]  /*2f6f0*/  LDL.LU.64 R8, [R1+0x22e8] ;  /* 0x0022e80001087983 */ /* 0x000ee40000300a00 */
[C---:B---3--:R-:W-:Y:S01]  /*2f700*/  HMMA.16816.F32.BF16 R24, R20.reuse, R26, R8 ;  /* 0x0000001a1418723c */ /* 0x048fe20000041808 */
[----:B------:R-:W3:Y:S01]  /*2f710*/  LDL.LU.64 R10, [R1+0x22e0] ;  /* 0x0022e000010a7983 */ /* 0x000ee20000300a00 */
[----:B------:R-:W3:Y:S11]  /*2f720*/  LDL.LU.64 R8, [R1+0x22d8] ;  /* 0x0022d80001087983 */ /* 0x000ef60000300a00 */
[----:B------:R-:W-:Y:S10]  /*2f730*/  @!UPT UIADD3 URZ, URZ, URZ, URZ ;  /* 0x0000003f3f3ff290 */ /* 0x000ff4000fffe03f */
[----:B------:R-:W-:Y:S01]  /*2f740*/  STL.64 [R1+0xb0], R24 ;  /* 0x0000b01801007387 */ /* 0x000fe20000100a00 */
[----:B------:R0:W-:Y:S03]  /*2f750*/  STL.64 [R1+0xb8], R26 ;  /* 0x0000b81a01007387 */ /* 0x0001e60000100a00 */
[----:B0-----:R-:W3:Y:S01]  /*2f760*/  LDL.LU.64 R26, [R1+0x22d0] ;  /* 0x0022d000011a7983 */ /* 0x001ee20000300a00 */
[----:B------:R-:W3:Y:S01]  /*2f770*/  LDL.LU.64 R24, [R1+0x22c8] ;  /* 0x0022c80001187983 */ /* 0x000ee20000300a00 */
[----:B--2---:R-:W-:Y:S02]  /*2f780*/  HMMA.16816.F32.BF16 R12, R20, R14, R16 ;  /* 0x0000000e140c723c */ /* 0x004fe40000041810 */
[----:B------:R-:W0:Y:S01]  /*2f790*/  S2R R5, SR_TID.X ;  /* 0x0000000000057919 */ /* 0x000e220000002100 */
[----:B------:R-:W2:Y:S11]  /*2f7a0*/  LDL.LU R20, [R1+0x280] ;  /* 0x0002800001147983 */ /* 0x000eb60000300800 */
[----:B------:R-:W-:Y:S09]  /*2f7b0*/  @!UPT UIADD3 URZ, URZ, URZ, URZ ;  /* 0x0000003f3f3ff290 */ /* 0x000ff2000fffe03f */
[----:B------:R-:W-:Y:S01]  /*2f7c0*/  STL.64 [R1+0xa0], R12 ;  /* 0x0000a00c01007387 */ /* 0x000fe20000100a00 */
[----:B------:R3:W-:Y:S01]  /*2f7d0*/  STL.64 [R1+0xa8], R14 ;  /* 0x0000a80e01007387 */ /* 0x0007e20000100a00 */
[C---:B0-----:R-:W-:Y:S01]  /*2f7e0*/  LOP3.LUT R4, R5.reuse, 0x7, RZ, 0xc0, !PT ;  /* 0x0000000705047812 */ /* 0x041fe200078ec0ff */
[----:B------:R-:W-:Y:S01]  /*2f7f0*/  IMAD.SHL.U32 R5, R5, 0x2, RZ ;  /* 0x0000000205057824 */ /* 0x000fe200078e00ff */
[----:B------:R-:W2:Y:S01]  /*2f800*/  LDL.LU R21, [R1+0x284] ;  /* 0x0002840001157983 */ /* 0x000ea20000300800 */
[----:B------:R-:W2:Y:S02]  /*2f810*/  LDL.LU R22, [R1+0x288] ;  /* 0x0002880001167983 */ /* 0x000ea40000300800 */
[----:B------:R-:W2:Y:S02]  /*2f820*/  LDL.LU R23, [R1+0x28c] ;  /* 0x00028c0001177983 */ /* 0x000ea40000300800 */
[----:B------:R-:W-:-:S05]  /*2f830*/  IMAD R19, R4, 0x110, RZ ;  /* 0x0000011004137824 */ /* 0x000fca00078e02ff */
[----:B------:R-:W-:-:S04]  /*2f840*/  LOP3.LUT R19, R19, 0x30, R5, 0x78, !PT ;  /* 0x0000003013137812 */ /* 0x000fc800078e7805 */
[----:B------:R-:W-:Y:S01]  /*2f850*/  LOP3.LUT R19, R19, 0x40, RZ, 0x3c, !PT ;  /* 0x0000004013137812 */ /* 0x000fe200078e3cff */
[----:B---3--:R-:W-:Y:S07]  /*2f860*/  HMMA.16816.F32.BF16 R12, R24, R6, R8 ;  /* 0x00000006180c723c */ /* 0x008fee0000041808 */
[----:B------:R-:W-:Y:S02]  /*2f870*/  IMAD.MOV.U32 R10, RZ, RZ, R24 ;  /* 0x000000ffff0a7224 */ /* 0x000fe400078e0018 */
[----:B------:R-:W-:-:S02]  /*2f880*/  IMAD.MOV.U32 R9, RZ, RZ, R25 ;  /* 0x000000ffff097224 */ /* 0x000fc400078e0019 */
[----:B------:R-:W-:Y:S02]  /*2f890*/  IMAD.MOV.U32 R25, RZ, RZ, R6 ;  /* 0x000000ffff197224 */ /* 0x000fe400078e0006 */
[----:B------:R-:W-:Y:S02]  /*2f8a0*/  IMAD.MOV.U32 R24, RZ, RZ, R7 ;  /* 0x000000ffff187224 */ /* 0x000fe400078e0007 */
[----:B------:R-:W0:Y:S08]  /*2f8b0*/  LDSM.16.M88.4 R4, [R19+0x20080] ;  /* 0x020080001304783b */ /* 0x000e300000000200 */
[----:B------:R-:W-:Y:S01]  /*2f8c0*/  STL.64 [R1+0x100], R12 ;  /* 0x0001000c01007387 */ /* 0x000fe20000100a00 */
[----:B------:R-:W-:Y:S02]  /*2f8d0*/  STL.64 [R1+0x108], R14 ;  /* 0x0001080e01007387 */ /* 0x000fe40000100a00 */
[----:B------:R-:W1:Y:S04]  /*2f8e0*/  LDSM.16.MT88.4 R12, [R29+0x18000] ;  /* 0x018000001d0c783b */ /* 0x000e680000004200 */
[----:B------:R-:W-:Y:S02]  /*2f8f0*/  STL.64 [R1+0x22c0], R24 ;  /* 0x0022c01801007387 */ /* 0x000fe40000100a00 */
[----:B------:R-:W-:Y:S01]  /*2f900*/  IMAD.MOV.U32 R8, RZ, RZ, R26 ;  /* 0x000000ffff087224 */ /* 0x000fe200078e001a */
[----:B0-----:R0:W-:Y:S04]  /*2f910*/  STL [R1+0x203c], R6 ;  /* 0x00203c0601007387 */ /* 0x0011e80000100800 */
[----:B-1----:R-:W-:Y:S01]  /*2f920*/  STL.64 [R1+0x30], R12 ;  /* 0x0000300c01007387 */ /* 0x002fe20000100a00 */
[----:B------:R-:W-:Y:S02]  /*2f930*/  STL.64 [R1+0x38], R14 ;  /* 0x0000380e01007387 */ /* 0x000fe40000100a00 */
[----:B------:R-:W-:Y:S02]  /*2f940*/  STL [R1+0x2038], R7 ;  /* 0x0020380701007387 */ /* 0x000fe40000100800 */
[----:B------:R1:W-:Y:S02]  /*2f950*/  STL.64 [R1+0x2270], R4 ;  /* 0x0022700401007387 */ /* 0x0003e40000100a00 */
[----:B0-----:R-:W-:Y:S01]  /*2f960*/  IMAD.MOV.U32 R6, RZ, RZ, R8 ;  /* 0x000000ffff067224 */ /* 0x001fe200078e0008 */
[----:B------:R-:W-:Y:S01]  /*2f970*/  LDSM.16.M88.4 R12, [R19+0x21080] ;  /* 0x02108000130c783b */ /* 0x000fe20000000200 */
[----:B-1----:R-:W-:-:S02]  /*2f980*/  IMAD.MOV.U32 R4, RZ, RZ, R10 ;  /* 0x000000ffff047224 */ /* 0x002fc400078e000a */
[----:B------:R-:W-:Y:S02]  /*2f990*/  IMAD.MOV.U32 R5, RZ, RZ, R9 ;  /* 0x000000ffff057224 */ /* 0x000fe400078e0009 */
[----:B------:R-:W0:Y:S01]  /*2f9a0*/  LDSM.16.M88.4 R8, [R19+0x20880] ;  /* 0x020880001308783b */ /* 0x000e220000000200 */
[----:B------:R-:W-:Y:S02]  /*2f9b0*/  IMAD.MOV.U32 R3, RZ, RZ, R27 ;  /* 0x000000ffff037224 */ /* 0x000fe400078e001b */
[----:B------:R-:W3:Y:S02]  /*2f9c0*/  LDL.LU.64 R26, [R1+0x58] ;  /* 0x00005800011a7983 */ /* 0x000ee40000300a00 */
[----:B------:R-:W1:Y:S01]  /*2f9d0*/  LDSM.16.M88.4 R16, [R19+0x21880] ;  /* 0x021880001310783b */ /* 0x000e620000000200 */
[----:B0-----:R-:W-:Y:S03]  /*2f9e0*/  STL [R1+0x208c], R10 ;  /* 0x00208c0a01007387 */ /* 0x001fe60000100800 */
[----:B------:R-:W-:Y:S02]  /*2f9f0*/  STL [R1+0x2088], R11 ;  /* 0x0020880b01007387 */ /* 0x000fe40000100800 */
[----:B------:R-:W-:Y:S02]  /*2fa00*/  STL.64 [R1+0x22b8], R8 ;  /* 0x0022b80801007387 */ /* 0x000fe40000100a00 */
[----:B------:R-:W-:Y:S01]  /*2fa10*/  STL [R1+0x2068], R15 ;  /* 0x0020680f01007387 */ /* 0x000fe20000100800 */
[----:B------:R-:W-:Y:S01]  /*2fa20*/  STL [R1+0x2280], R14 ;  /* 0x0022800e01007387 */ /* 0x000fe20000100800 */
[----:B------:R0:W-:Y:S03]  /*2fa30*/  STL.64 [R1+0x2278], R12 ;  /* 0x0022780c01007387 */ /* 0x0001e60000100a00 */
[----:B------:R-:W4:Y:S04]  /*2fa40*/  LDSM.16.MT88.4 R8, [R29+0x18080] ;  /* 0x018080001d08783b */ /* 0x000f280000004200 */
[----:B0-----:R-:W3:Y:S01]  /*2fa50*/  LDL.LU R12, [R1+0x2e0] ;  /* 0x0002e000010c7983 */ /* 0x001ee20000300800 */
[----:B------:R-:W3:Y:S02]  /*2fa60*/  LDL.LU R13, [R1+0x2e4] ;  /* 0x0002e400010d7983 */ /* 0x000ee40000300800 */
[----:B------:R-:W3:Y:S02]  /*2fa70*/  LDL.LU R14, [R1+0x2e8] ;  /* 0x0002e800010e7983 */ /* 0x000ee40000300800 */
[----:B------:R-:W3:Y:S01]  /*2fa80*/  LDL.LU R15, [R1+0x2ec] ;  /* 0x0002ec00010f7983 */ /* 0x000ee20000300800 */
[----:B-1----:R0:W-:Y:S01]  /*2fa90*/  STL [R1+0x2064], R18 ;  /* 0x0020641201007387 */ /* 0x0021e20000100800 */
[----:B------:R1:W-:Y:S02]  /*2faa0*/  STL [R1+0x2060], R19 ;  /* 0x0020601301007387 */ /* 0x0003e40000100800 */
[----:B------:R-:W-:-:S02]  /*2fab0*/  IMAD.MOV.U32 R7, RZ, RZ, R3 ;  /* 0x000000ffff077224 */ /* 0x000fc400078e0003 */
[----:B0-----:R-:W-:Y:S02]  /*2fac0*/  IMAD.MOV.U32 R18, RZ, RZ, R2 ;  /* 0x000000ffff127224 */ /* 0x001fe400078e0002 */
[----:B-1----:R-:W-:-:S07]  /*2fad0*/  IMAD.MOV.U32 R19, RZ, RZ, R0 ;  /* 0x000000ffff137224 */ /* 0x002fce00078e0000 */
[----:B--2---:R-:W-:Y:S01]  /*2fae0*/  HMMA.16816.F32.BF16 R20, R4, R18, R20 ;  /* 0x000000120414723c */ /* 0x004fe20000041814 */
[----:B------:R-:W-:Y:S01]  /*2faf0*/  STL.64 [R1+0x2288], R16 ;  /* 0x0022881001007387 */ /* 0x000fe20000100a00 */
[----:B------:R-:W-:Y:S11]  /*2fb00*/  STL.64 [R1+0x22a0], R18 ;  /* 0x0022a01201007387 */ /* 0x000ff60000100a00 */
[----:B------:R-:W-:Y:S10]  /*2fb10*/  @!UPT UIADD3 URZ, URZ, URZ, URZ ;  /* 0x0000003f3f3ff290 */ /* 0x000ff4000fffe03f */
[----:B------:R4:W-:Y:S01]  /*2fb20*/  STL.64 [R1+0x180], R20 ;  /* 0x0001801401007387 */ /* 0x0009e20000100a00 */
[----:B------:R0:W-:Y:S02]  /*2fb30*/  STL.64 [R1+0x188], R22 ;  /* 0x0001881601007387 */ /* 0x0001e40000100a00 */
[----:B----4-:R-:W-:Y:S02]  /*2fb40*/  IMAD.MOV.U32 R21, RZ, RZ, R10 ;  /* 0x000000ffff157224 */ /* 0x010fe400078e000a */
[----:B0-----:R-:W-:Y:S02]  /*2fb50*/  IMAD.MOV.U32 R23, RZ, RZ, R8 ;  /* 0x000000ffff177224 */ /* 0x001fe400078e0008 */
[----:B------:R-:W-:Y:S02]  /*2fb60*/  IMAD.MOV.U32 R22, RZ, RZ, R9 ;  /* 0x000000ffff167224 */ /* 0x000fe400078e0009 */
[----:B------:R-:W-:Y:S02]  /*2fb70*/  IMAD.MOV.U32 R20, RZ, RZ, R11 ;  /* 0x000000ffff147224 */ /* 0x000fe400078e000b */
[----:B------:R-:W0:Y:S02]  /*2fb80*/  LDSM.16.MT88.4 R8, [R29+0x18100] ;  /* 0x018100001d08783b */ /* 0x000e240000004200 */
[----:B0-----:R-:W-:-:S02]  /*2fb90*/  IMAD.MOV.U32 R0, RZ, RZ, R9 ;  /* 0x000000ffff007224 */ /* 0x001fc400078e0009 */
[----:B------:R-:W-:Y:S01]  /*2fba0*/  IMAD.MOV.U32 R2, RZ, RZ, R10 ;  /* 0x000000ffff027224 */ /* 0x000fe200078e000a */
[----:B------:R0:W-:Y:S01]  /*2fbb0*/  STL [R1+0x10], R8 ;  /* 0x0000100801007387 */ /* 0x0001e20000100800 */
[----:B------:R-:W-:-:S03]  /*2fbc0*/  IMAD.MOV.U32 R3, RZ, RZ, R11 ;  /* 0x000000ffff037224 */ /* 0x000fc600078e000b */
[----:B0-----:R-:W2:Y:S01]  /*2fbd0*/  LDL.LU R8, [R1+0x2f0] ;  /* 0x0002f00001087983 */ /* 0x001ea20000300800 */
[----:B------:R-:W2:Y:S02]  /*2fbe0*/  LDL.LU R9, [R1+0x2f4] ;  /* 0x0002f40001097983 */ /* 0x000ea40000300800 */
[----:B------:R-:W2:Y:S02]  /*2fbf0*/  LDL.LU R10, [R1+0x2f8] ;  /* 0x0002f800010a7983 */ /* 0x000ea40000300800 */
[----:B------:R-:W-:Y:S01]  /*2fc00*/  STL [R1+0x21ec], R0 ;  /* 0x0021ec0001007387 */ /* 0x000fe20000100800 */
[----:B------:R-:W-:Y:S01]  /*2fc10*/  STL [R1+0x21e8], R2 ;  /* 0x0021e80201007387 */ /* 0x000fe20000100800 */
[----:B------:R-:W-:Y:S02]  /*2fc20*/  STL [R1+0x21e4], R3 ;  /* 0x0021e40301007387 */ /* 0x000fe40000100800 */
[----:B------:R-:W4:Y:S02]  /*2fc30*/  LDL.LU.64 R24, [R1+0x22c0] ;  /* 0x0022c00001187983 */ /* 0x000f240000300a00 */
[----:B------:R-:W-:Y:S01]  /*2fc40*/  IMAD.MOV.U32 R11, RZ, RZ, R28 ;  /* 0x000000ffff0b7224 */ /* 0x000fe200078e001c */
[----:B---3--:R-:W-:Y:S11]  /*2fc50*/  HMMA.16816.F32.BF16 R12, R4, R26, R12 ;  /* 0x0000001a040c723c */ /* 0x008ff6000004180c */
[----:B------:R-:W-:Y:S11]  /*2fc60*/  @!UPT UIADD3 URZ, URZ, URZ, URZ ;  /* 0x0000003f3f3ff290 */ /* 0x000ff6000fffe03f */
[----:B------:R-:W-:Y:S01]  /*2fc70*/  @!UPT UIADD3 URZ, URZ, URZ, URZ ;  /* 0x0000003f3f3ff290 */ /* 0x000fe2000fffe03f */
[----:B------:R0:W-:Y:S01]  /*2fc80*/  STL.64 [R1+0x240], R12 ;  /* 0x0002400c01007387 */ /* 0x0001e20000100a00 */
[----:B------:R1:W-:Y:S02]  /*2fc90*/  STL [R1+0x248], R14 ;  /* 0x0002480e01007387 */ /* 0x0003e40000100800 */
[----:B------:R-:W-:Y:S01]  /*2fca0*/  IMAD.MOV.U32 R28, RZ, RZ, R15 ;  /* 0x000000ffff1c7224 */ /* 0x000fe200078e000f */
[----:B0-----:R-:W3:Y:S01]  /*2fcb0*/  LDL.LU R12, [R1+0x2b0] ;  /* 0x0002b000010c7983 */ /* 0x001ee20000300800 */
[----:B------:R-:W3:Y:S02]  /*2fcc0*/  LDL.LU R13, [R1+0x2b4] ;  /* 0x0002b400010d7983 */ /* 0x000ee40000300800 */
[----:B-1----:R-:W2:Y:S02]  /*2fcd0*/  LDL.LU R14, [R1+0x2b8] ;  /* 0x0002b800010e7983 */ /* 0x002ea40000300800 */
[----:B------:R-:W2:Y:S02]  /*2fce0*/  LDL.LU R15, [R1+0x2bc] ;  /* 0x0002bc00010f7983 */ /* 0x000ea40000300800 */
[----:B------:R-:W-:-:S02]  /*2fcf0*/  IMAD.MOV.U32 R17, RZ, RZ, R26 ;  /* 0x000000ffff117224 */ /* 0x000fc400078e001a */
[----:B------:R-:W-:Y:S01]  /*2fd00*/  IMAD.MOV.U32 R16, RZ, RZ, R27 ;  /* 0x000000ffff107224 */ /* 0x000fe200078e001b */
[----:B--2---:R-:W-:Y:S01]  /*2fd10*/  STL.64 [R1+0x2298], R14 ;  /* 0x0022980e01007387 */ /* 0x004fe20000100a00 */
[----:B---3--:R0:W-:Y:S03]  /*2fd20*/  STL.64 [R1+0x2290], R12 ;  /* 0x0022900c01007387 */ /* 0x0081e60000100a00 */
[----:B0-----:R-:W2:Y:S01]  /*2fd30*/  LDL.LU R12, [R1+0x2c0] ;  /* 0x0002c000010c7983 */ /* 0x001ea20000300800 */
[----:B------:R-:W2:Y:S02]  /*2fd40*/  LDL.LU R13, [R1+0x2c4] ;  /* 0x0002c400010d7983 */ /* 0x000ea40000300800 */
[----:B------:R-:W3:Y:S02]  /*2fd50*/  LDL.LU R14, [R1+0x2c8] ;  /* 0x0002c800010e7983 */ /* 0x000ee40000300800 */
[----:B------:R-:W3:Y:S02]  /*2fd60*/  LDL.LU R15, [R1+0x2cc] ;  /* 0x0002cc00010f7983 */ /* 0x000ee40000300800 */
[----:B----4-:R-:W-:-:S02]  /*2fd70*/  IMAD.MOV.U32 R18, RZ, RZ, R25 ;  /* 0x000000ffff127224 */ /* 0x010fc400078e0019 */
[----:B------:R-:W-:Y:S02]  /*2fd80*/  IMAD.MOV.U32 R19, RZ, RZ, R24 ;  /* 0x000000ffff137224 */ /* 0x000fe400078e0018 */
[----:B------:R-:W0:Y:S02]  /*2fd90*/  LDSM.16.MT88.4 R24, [R29+0x18180] ;  /* 0x018180001d18783b */ /* 0x000e240000004200 */
[----:B0-----:R-:W-:Y:S02]  /*2fda0*/  IMAD.MOV.U32 R0, RZ, RZ, R24 ;  /* 0x000000ffff007224 */ /* 0x001fe400078e0018 */
[----:B------:R-:W-:Y:S02]  /*2fdb0*/  IMAD.MOV.U32 R2, RZ, RZ, R25 ;  /* 0x000000ffff027224 */ /* 0x000fe400078e0019 */
[----:B------:R-:W-:Y:S01]  /*2fdc0*/  IMAD.MOV.U32 R3, RZ, RZ, R26 ;  /* 0x000000ffff037224 */ /* 0x000fe200078e001a */
[----:B---3--:R-:W-:Y:S01]  /*2fdd0*/  STL.64 [R1+0x22b0], R14 ;  /* 0x0022b00e01007387 */ /* 0x008fe20000100a00 */
[----:B--2---:R0:W-:Y:S03]  /*2fde0*/  STL.64 [R1+0x22a8], R12 ;  /* 0x0022a80c01007387 */ /* 0x0041e60000100a00 */
[----:B0-----:R-:W2:Y:S01]  /*2fdf0*/  LDL.LU R12, [R1+0x2d0] ;  /* 0x0002d000010c7983 */ /* 0x001ea20000300800 */
[----:B------:R-:W2:Y:S02]  /*2fe00*/  LDL.LU R13, [R1+0x2d4] ;  /* 0x0002d400010d7983 */ /* 0x000ea40000300800 */
[----:B------:R-:W2:Y:S02]  /*2fe10*/  LDL.LU R14, [R1+0x2d8] ;  /* 0x0002d800010e7983 */ /* 0x000ea40000300800 */
[----:B------:R-:W2:Y:S01]  /*2fe20*/  LDL.LU R15, [R1+0x2dc] ;  /* 0x0002dc00010f7983 */ /* 0x000ea20000300800 */
[----:B------:R-:W-:Y:S01]  /*2fe30*/  STL [R1+0x20e0], R28 ;  /* 0x0020e01c01007387 */ /* 0x000fe20000100800 */
[----:B------:R-:W-:Y:S02]  /*2fe40*/  STL [R1+0xc], R27 ;  /* 0x00000c1b01007387 */ /* 0x000fe40000100800 */
[----:B------:R-:W0:Y:S02]  /*2fe50*/  LDSM.16.MT88.4 R24, [R29+0x18200] ;  /* 0x018200001d18783b */ /* 0x000e240000004200 */
[----:B0-----:R0:W-:Y:S02]  /*2fe60*/  STL.64 [R1+0x2158], R26 ;  /* 0x0021581a01007387 */ /* 0x0011e40000100a00 */
[----:B------:R1:W-:Y:S02]  /*2fe70*/  STL.64 [R1+0x2150], R24 ;  /* 0x0021501801007387 */ /* 0x0003e40000100a00 */
[----:B0-----:R-:W3:Y:S01]  /*2fe80*/  LDL.LU.64 R26, [R1+0x48] ;  /* 0x00004800011a7983 */ /* 0x001ee20000300a00 */
[----:B-1----:R-:W-:-:S02]  /*2fe90*/  IMAD.MOV.U32 R24, RZ, RZ, R23 ;  /* 0x000000ffff187224 */ /* 0x002fc400078e0017 */
[----:B------:R-:W-:Y:S01]  /*2fea0*/  IMAD.MOV.U32 R25, RZ, RZ, R22 ;  /* 0x000000ffff197224 */ /* 0x000fe200078e0016 */
[----:B---3--:R-:W-:Y:S01]  /*2feb0*/  HMMA.16816.F32.BF16 R4, R4, R26, R8 ;  /* 0x0000001a0404723c */ /* 0x008fe20000041808 */
[----:B------:R-:W3:Y:S06]  /*2fec0*/  LDL.LU.64 R8, [R1+0x22b8] ;  /* 0x0022b80001087983 */ /* 0x000eec0000300a00 */
[----:B------:R-:W-:Y:S02]  /*2fed0*/  IMAD.MOV.U32 R11, RZ, RZ, R26 ;  /* 0x000000ffff0b7224 */ /* 0x000fe400078e001a */
[----:B------:R-:W-:-:S02]  /*2fee0*/  IMAD.MOV.U32 R10, RZ, RZ, R27 ;  /* 0x000000ffff0a7224 */ /* 0x000fc400078e001b */
[----:B------:R-:W-:Y:S02]  /*2fef0*/  IMAD.MOV.U32 R26, RZ, RZ, R21 ;  /* 0x000000ffff1a7224 */ /* 0x000fe400078e0015 */
[----:B------:R-:W-:Y:S02]  /*2ff00*/  IMAD.MOV.U32 R27, RZ, RZ, R20 ;  /* 0x000000ffff1b7224 */ /* 0x000fe400078e0014 */
[----:B------:R-:W0:Y:S08]  /*2ff10*/  LDSM.16.MT88.4 R20, [R29+0x18280] ;  /* 0x018280001d14783b */ /* 0x000e300000004200 */
[----:B------:R1:W-:Y:S01]  /*2ff20*/  STL.64 [R1+0x2e0], R4 ;  /* 0x0002e00401007387 */ /* 0x0003e20000100a00 */
[----:B------:R4:W-:Y:S02]  /*2ff30*/  STL [R1+0x2ec], R7 ;  /* 0x0002ec0701007387 */ /* 0x0009e40000100800 */
[----:B------:R-:W-:Y:S01]  /*2ff40*/  IMAD.MOV.U32 R28, RZ, RZ, R6 ;  /* 0x000000ffff1c7224 */ /* 0x000fe200078e0006 */
[----:B-1----:R-:W2:Y:S01]  /*2ff50*/  LDL.LU R4, [R1+0x2a0] ;  /* 0x0002a00001047983 */ /* 0x002ea20000300800 */
[----:B------:R-:W2:Y:S02]  /*2ff60*/  LDL.LU R5, [R1+0x2a4] ;  /* 0x0002a40001057983 */ /* 0x000ea40000300800 */
[----:B------:R-:W2:Y:S02]  /*2ff70*/  LDL.LU R6, [R1+0x2a8] ;  /* 0x0002a80001067983 */ /* 0x000ea40000300800 */
[----:B----4-:R-:W4:Y:S01]  /*2ff80*/  LDL.LU R7, [R1+0x2ac] ;  /* 0x0002ac0001077983 */ /* 0x010f220000300800 */
[----:B------:R-:W-:Y:S01]  /*2ff90*/  STL.64 [R1+0x2228], R26 ;  /* 0x0022281a01007387 */ /* 0x000fe20000100a00 */
[----:B------:R-:W-:Y:S02]  /*2ffa0*/  STL.64 [R1+0x2220], R24 ;  /* 0x0022201801007387 */ /* 0x000fe40000100a00 */
[----:B------:R-:W-:Y:S01]  /*2ffb0*/  STL [R1+0x210c], R28 ;  /* 0x00210c1c01007387 */ /* 0x000fe20000100800 */
[----:B0-----:R-:W-:Y:S01]  /*2ffc0*/  STL.64 [R1+0x2118], R22 ;  /* 0x0021181601007387 */ /* 0x001fe20000100a00 */
[----:B------:R0:W-:Y:S03]  /*2ffd0*/  STL.64 [R1+0x2110], R20 ;  /* 0x0021101401007387 */ /* 0x0001e60000100a00 */
[----:B0-----:R-:W2:Y:S01]  /*2ffe0*/  LDL.LU R20, [R1+0x70] ;  /* 0x0000700001147983 */ /* 0x001ea20000300800 */
[----:B------:R-:W2:Y:S02]  /*2fff0*/  LDL.LU R21, [R1+0x74] ;  /* 0x0000740001157983 */ /* 0x000ea40000300800 */
[----:B------:R-:W2:Y:S02]  /*30000*/  LDL.LU R22, [R1+0x78] ;  /* 0x0000780001167983 */ /* 0x000ea40000300800 */
[----:B------:R-:W2:Y:S02]  /*30010*/  LDL.LU R23, [R1+0x7c] ;  /* 0x00007c0001177983 */ /* 0x000ea40000300800 */
[----:B------:R-:W-:-:S02]  /*30020*/  IMAD.MOV.U32 R26, RZ, RZ, R17 ;  /* 0x000000ffff1a7224 */ /* 0x000fc400078e0011 */
[----:B------:R-:W-:Y:S02]  /*30030*/  IMAD.MOV.U32 R27, RZ, RZ, R16 ;  /* 0x000000ffff1b7224 */ /* 0x000fe400078e0010 */
[C---:B--2---:R-:W-:Y:S01]  /*30040*/  HMMA.16816.F32.BF16 R16, R20.reuse, R18, R12 ;  /* 0x000000121410723c */ /* 0x044fe2000004180c */
[----:B------:R-:W2:Y:S01]  /*30050*/  LDL.LU.64 R14, [R1+0x22b0] ;  /* 0x0022b000010e7983 */ /* 0x000ea20000300a00 */
[----:B------:R-:W2:Y:S11]  /*30060*/  LDL.LU.64 R12, [R1+0x22a8] ;  /* 0x0022a800010c7983 */ /* 0x000eb60000300a00 */
[----:B------:R-:W-:Y:S10]  /*30070*/  @!UPT UIADD3 URZ, URZ, URZ, URZ ;  /* 0x0000003f3f3ff290 */ /* 0x000ff4000fffe03f */
[----:B------:R-:W-:Y:S01]  /*30080*/  STL.64 [R1+0x90], R16 ;  /* 0x0000901001007387 */ /* 0x000fe20000100a00 */
[----:B------:R0:W-:Y:S03]  /*30090*/  STL.64 [R1+0x98], R18 ;  /* 0x0000981201007387 */ /* 0x0001e60000100a00 */
[----:B0-----:R-:W2:Y:S02]  /*300a0*/  LDL.LU.64 R18, [R1+0x22a0] ;  /* 0x0022a00001127983 */ /* 0x001ea40000300a00 */
[C---:B--2---:R-:W-:Y:S02]  /*300b0*/  HMMA.16816.F32.BF16 R16, R20.reuse, R18, R12 ;  /* 0x000000121410723c */ /* 0x044fe4000004180c */
[----:B------:R-:W2:Y:S01]  /*300c0*/  LDL.LU.64 R14, [R1+0x2298] ;  /* 0x00229800010e7983 */ /* 0x000ea20000300a00 */
[----:B------:R-:W2:Y:S11]  /*300d0*/  LDL.LU.64 R12, [R1+0x2290] ;  /* 0x00229000010c7983 */ /* 0x000eb60000300a00 */
[----:B------:R-:W-:Y:S09]  /*300e0*/  @!UPT UIADD3 URZ, URZ, URZ, URZ ;  /* 0x0000003f3f3ff290 */ /* 0x000ff2000fffe03f */
[----:B------:R0:W-:Y:S01]  /*300f0*/  STL.64 [R1+0x2c0], R16 ;  /* 0x0002c01001007387 */ /* 0x0001e20000100a00 */
[----:B------:R1:W-:Y:S03]  /*30100*/  STL.64 [R1+0x2c8], R18 ;  /* 0x0002c81201007387 */ /* 0x0003e60000100a00 */
[----:B0-----:R-:W3:Y:S01]  /*30110*/  LDL.LU.64 R16, [R1+0x2288] ;  /* 0x0022880001107983 */ /* 0x001ee20000300a00 */
[----:B--2---:R-:W-:Y:S03]  /*30120*/  HMMA.16816.F32.BF16 R24, R20, R26, R12 ;  /* 0x0000001a1418723c */ /* 0x004fe6000004180c */
[----:B------:R-:W2:Y:S01]  /*30130*/  LDL.LU R14, [R1+0x2280] ;  /* 0x00228000010e7983 */ /* 0x000ea20000300800 */
[----:B------:R-:W3:Y:S11]  /*30140*/  LDL.LU.64 R12, [R1+0x2278] ;  /* 0x00227800010c7983 */ /* 0x000ef60000300a00 */
[----:B------:R-:W-:Y:S08]  /*30150*/  @!UPT UIADD3 URZ, URZ, URZ, URZ ;  /* 0x0000003f3f3ff290 */ /* 0x000ff0000fffe03f */
[----:B------:R-:W-:Y:S01]  /*30160*/  STL [R1+0x2bc], R27 ;  /* 0x0002bc1b01007387 */ /* 0x000fe20000100800 */
[----:B------:R-:W-:Y:S02]  /*30170*/  IMAD.MOV.U32 R15, RZ, RZ, R24 ;  /* 0x000000ffff0f7224 */ /* 0x000fe400078e0018 */
[----:B-1----:R-:W-:Y:S02]  /*30180*/  IMAD.MOV.U32 R18, RZ, RZ, R25 ;  /* 0x000000ffff127224 */ /* 0x002fe400078e0019 */
[----:B------:R-:W-:Y:S02]  /*30190*/  IMAD.MOV.U32 R19, RZ, RZ, R26 ;  /* 0x000000ffff137224 */ /* 0x000fe400078e001a */
[----:B------:R-:W0:Y:S02]  /*301a0*/  LDSM.16.MT88.4 R24, [R29+0x18300] ;  /* 0x018300001d18783b */ /* 0x000e240000004200 */
[----:B0-----:R-:W-:Y:S02]  /*301b0*/  IMAD.MOV.U32 R28, RZ, RZ, R27 ;  /* 0x000000ffff1c7224 */ /* 0x001fe400078e001b */
[----:B--2---:R0:W-:Y:S01]  /*301c0*/  STL.64 [R1+0x2258], R14 ;  /* 0x0022580e01007387 */ /* 0x0041e20000100a00 */
[----:B---3--:R4:W-:Y:S02]  /*301d0*/  STL.64 [R1+0x2250], R12 ;  /* 0x0022500c01007387 */ /* 0x0089e40000100a00 */
[----:B0-----:R-:W-:-:S02]  /*301e0*/  IMAD.MOV.U32 R14, RZ, RZ, R11 ;  /* 0x000000ffff0e7224 */ /* 0x001fc400078e000b */
[----:B------:R-:W-:-:S07]  /*301f0*/  IMAD.MOV.U32 R15, RZ, RZ, R10 ;  /* 0x000000ffff0f7224 */ /* 0x000fce00078e000a */
[----:B----4-:R-:W-:Y:S01]  /*30200*/  HMMA.16816.F32.BF16 R12, R20, R14, R4 ;  /* 0x0000000e140c723c */ /* 0x010fe20000041804 */
[----:B------:R-:W-:Y:S01]  /*30210*/  STL [R1+0x2084], R19 ;  /* 0x0020841301007387 */ /* 0x000fe20000100800 */
[----:B------:R-:W-:Y:S02]  /*30220*/  STL [R1+0x2080], R18 ;  /* 0x0020801201007387 */ /* 0x000fe40000100800 */
[----:B------:R0:W-:Y:S02]  /*30230*/  STL.64 [R1+0x80], R24 ;  /* 0x0000801801007387 */ /* 0x0001e40000100a00 */
[----:B------:R1:W-:Y:S01]  /*30240*/  STL [R1+0x88], R26 ;  /* 0x0000881a01007387 */ /* 0x0003e20000100800 */
[----:B0-----:R-:W2:Y:S01]  /*30250*/  LDL.LU R24, [R1+0x30] ;  /* 0x0000300001187983 */ /* 0x001ea20000300800 */
[----:B------:R-:W2:Y:S02]  /*30260*/  LDL.LU R25, [R1+0x34] ;  /* 0x0000340001197983 */ /* 0x000ea40000300800 */
[----:B-1----:R-:W2:Y:S02]  /*30270*/  LDL.LU R26, [R1+0x38] ;  /* 0x00003800011a7983 */ /* 0x002ea40000300800 */
[----:B------:R-:W2:Y:S01]  /*30280*/  LDL.LU R27, [R1+0x3c] ;  /* 0x00003c00011b7983 */ /* 0x000ea20000300800 */
[----:B------:R-:W2:Y:S01]  /*30290*/  LDL.LU.64 R4, [R1+0x2270] ;  /* 0x0022700001047983 */ /* 0x000ea20000300a00 */
[----:B------:R-:W3:Y:S02]  /*302a0*/  LDL.LU R20, [R1+0x1d0] ;  /* 0x0001d00001147983 */ /* 0x000ee40000300800 */
[----:B------:R-:W3:Y:S02]  /*302b0*/  LDL.LU R21, [R1+0x1d4] ;  /* 0x0001d40001157983 */ /* 0x000ee40000300800 */
[----:B------:R-:W4:Y:S01]  /*302c0*/  LDL.LU R22, [R1+0x1d8] ;  /* 0x0001d80001167983 */ /* 0x000f220000300800 */
[----:B------:R-:W4:Y:S05]  /*302d0*/  LDL.LU R23, [R1+0x1dc] ;  /* 0x0001dc0001177983 */ /* 0x000f2a0000300800 */
[----:B------:R-:W-:-:S02]  /*302e0*/  IMAD.MOV.U32 R10, RZ, RZ, R12 ;  /* 0x000000ffff0a7224 */ /* 0x000fc400078e000c */
[----:B------:R-:W-:Y:S02]  /*302f0*/  IMAD.MOV.U32 R11, RZ, RZ, R13 ;  /* 0x000000ffff0b7224 */ /* 0x000fe400078e000d */
[----:B------:R-:W2:Y:S02]  /*30300*/  LDL.LU R12, [R1+0x260] ;  /* 0x00026000010c7983 */ /* 0x000ea40000300800 */
[----:B------:R-:W-:Y:S01]  /*30310*/  IMAD.MOV.U32 R19, RZ, RZ, R14 ;  /* 0x000000ffff137224 */ /* 0x000fe200078e000e */
[----:B------:R-:W2:Y:S01]  /*30320*/  LDL.LU R13, [R1+0x264] ;  /* 0x00026400010d7983 */ /* 0x000ea20000300800 */
[----:B------:R-:W-:Y:S02]  /*30330*/  IMAD.MOV.U32 R18, RZ, RZ, R15 ;  /* 0x000000ffff127224 */ /* 0x000fe400078e000f */
        /* <DEDUP_REMOVED lines=25> */
[----:B------:R-:W4:Y:S01]  /*304d0*/  LDL.LU R23, [R1+0x22c] ;  /* 0x00022c0001177983 */ /* 0x000f220000300800 */
[C---:B--2---:R-:W-:Y:S01]  /*304e0*/  HMMA.16816.F32.BF16 R12, R24.reuse, R4, R12 ;  /* 0x00000004180c723c */ /* 0x044fe2000004180c */
[----:B----4-:R-:W-:Y:S01]  /*304f0*/  STL.64 [R1+0x2238], R22 ;  /* 0x0022381601007387 */ /* 0x010fe20000100a00 */
[----:B---3--:R0:W-:Y:S03]  /*30500*/  STL.64 [R1+0x2230], R20 ;  /* 0x0022301401007387 */ /* 0x0081e60000100a00 */
        /* <DEDUP_REMOVED lines=44> */
[----:B------:R-:W-:Y:S02]  /*307d0*/  IMAD.MOV.U32 R6, RZ, RZ, R22 ;  /* 0x000000ffff067224 */ /* 0x000fe400078e0016 */
[----:B------:R-:W-:Y:S02]  /*307e0*/  IMAD.MOV.U32 R7, RZ, RZ, R23 ;  /* 0x000000ffff077224 */ /* 0x000fe400078e0017 */
[----:B------:R-:W2:Y:S04]  /*307f0*/  LDL.LU.64 R22, [R1+0x2218] ;  /* 0x0022180001167983 */ /* 0x000ea80000300a00 */
[----:B0-----:R-:W2:Y:S01]  /*30800*/  LDL.LU.64 R20, [R1+0x2210] ;  /* 0x0022100001147983 */ /* 0x001ea20000300a00 */
[----:B------:R-:W-:Y:S02]  /*30810*/  STL [R1+0x2044], R7 ;  /* 0x0020440701007387 */ /* 0x000fe40000100800 */
[----:B------:R-:W-:Y:S01]  /*30820*/  STL [R1+0x2040], R6 ;  /* 0x0020400601007387 */ /* 0x000fe20000100800 */
        /* <DEDUP_REMOVED lines=15> */
[----:B---3--:R-:W-:Y:S02]  /*30920*/  STL.64 [R1+0x21d0], R14 ;  /* 0x0021d00e01007387 */ /* 0x008fe40000100a00 */
[----:B------:R0:W-:Y:S02]  /*30930*/  STL.64 [R1+0x21c8], R12 ;  /* 0x0021c80c01007387 */ /* 0x0001e40000100a00 */
[----:B0-----:R-:W3:Y:S01]  /*30940*/  LDL.LU R12, [R1+0x1e0] ;  /* 0x0001e000010c7983 */ /* 0x001ee20000300800 */
[----:B------:R-:W3:Y:S02]  /*30950*/  LDL.LU R13, [R1+0x1e4] ;  /* 0x0001e400010d7983 */ /* 0x000ee40000300800 */
[----:B------:R-:W3:Y:S02]  /*30960*/  LDL.LU R14, [R1+0x1e8] ;  /* 0x0001e800010e7983 */ /* 0x000ee40000300800 */
[----:B------:R-:W3:Y:S01]  /*30970*/  LDL.LU R15, [R1+0x1ec] ;  /* 0x0001ec00010f7983 */ /* 0x000ee20000300800 */
[----:B------:R-:W-:Y:S01]  /*30980*/  STL [R1+0x204c], R6 ;  /* 0x00204c0601007387 */ /* 0x000fe20000100800 */
[----:B------:R-:W-:Y:S02]  /*30990*/  STL [R1+0x2048], R7 ;  /* 0x0020480701007387 */ /* 0x000fe40000100800 */
[----:B------:R-:W-:Y:S01]  /*309a0*/  STL.64 [R1+0x21c0], R16 ;  /* 0x0021c01001007387 */ /* 0x000fe20000100a00 */
[----:B---3--:R-:W-:Y:S07]  /*309b0*/  HMMA.16816.F32.BF16 R12, R24, R16, R12 ;  /* 0x00000010180c723c */ /* 0x008fee000004180c */
[----:B------:R-:W-:-:S02]  /*309c0*/  IMAD.MOV.U32 R24, RZ, RZ, R0 ;  /* 0x000000ffff187224 */ /* 0x000fc400078e0000 */
[----:B------:R-:W-:Y:S02]  /*309d0*/  IMAD.MOV.U32 R25, RZ, RZ, R2 ;  /* 0x000000ffff197224 */ /* 0x000fe400078e0002 */
[----:B------:R-:W-:Y:S11]  /*309e0*/  IMAD.MOV.U32 R26, RZ, RZ, R3 ;  /* 0x000000ffff1a7224 */ /* 0x000ff600078e0003 */
[----:B------:R-:W-:Y:S01]  /*309f0*/  @!UPT UIADD3 URZ, URZ, URZ, URZ ;  /* 0x0000003f3f3ff290 */ /* 0x000fe2000fffe03f */
[----:B------:R-:W-:Y:S01]  /*30a00*/  STL.64 [R1+0x200], R12 ;  /* 0x0002000c01007387 */ /* 0x000fe20000100a00 */
[----:B------:R-:W-:Y:S02]  /*30a10*/  STL.64 [R1+0x208], R14 ;  /* 0x0002080e01007387 */ /* 0x000fe40000100a00 */
[----:B------:R-:W3:Y:S02]  /*30a20*/  LDL.LU R0, [R1+0x21ec] ;  /* 0x0021ec0001007983 */ /* 0x000ee40000300800 */
[----:B------:R-:W4:Y:S01]  /*30a30*/  LDL.LU R2, [R1+0x21e8] ;  /* 0x0021e80001027983 */ /* 0x000f220000300800 */
[----:B------:R-:W2:Y:S01]  /*30a40*/  LDL.LU R3, [R1+0x21e4] ;  /* 0x0021e40001037983 */ /* 0x000ea20000300800 */
[----:B------:R-:W2:Y:S03]  /*30a50*/  LDL.LU R27, [R1+0xc] ;  /* 0x00000c00011b7983 */ /* 0x000ea60000300800 */
[----:B--2---:R-:W-:Y:S01]  /*30a60*/  STL.64 [R1+0x21a8], R26 ;  /* 0x0021a81a01007387 */ /* 0x004fe20000100a00 */
[----:B------:R0:W-:Y:S03]  /*30a70*/  STL.64 [R1+0x21a0], R24 ;  /* 0x0021a01801007387 */ /* 0x0001e60000100a00 */
[----:B0-----:R-:W2:Y:S01]  /*30a80*/  LDL.LU R24, [R1+0x10] ;  /* 0x0000100001187983 */ /* 0x001ea20000300800 */
[----:B---3--:R-:W-:-:S02]  /*30a90*/  IMAD.MOV.U32 R25, RZ, RZ, R0 ;  /* 0x000000ffff197224 */ /* 0x008fc400078e0000 */
[----:B----4-:R-:W-:Y:S02]  /*30aa0*/  IMAD.MOV.U32 R26, RZ, RZ, R2 ;  /* 0x000000ffff1a7224 */ /* 0x010fe400078e0002 */
[----:B------:R-:W-:Y:S01]  /*30ab0*/  IMAD.MOV.U32 R27, RZ, RZ, R3 ;  /* 0x000000ffff1b7224 */ /* 0x000fe200078e0003 */
[----:B------:R-:W3:Y:S01]  /*30ac0*/  LDL.LU R0, [R1+0x21e0] ;  /* 0x0021e00001007983 */ /* 0x000ee20000300800 */
[----:B------:R-:W4:Y:S02]  /*30ad0*/  LDL.LU R2, [R1+0x21dc] ;  /* 0x0021dc0001027983 */ /* 0x000f240000300800 */
[----:B------:R-:W3:Y:S03]  /*30ae0*/  LDL.LU R3, [R1+0x21d8] ;  /* 0x0021d80001037983 */ /* 0x000ee60000300800 */
[----:B--2---:R-:W-:Y:S11]  /*30af0*/  HMMA.16816.F32.BF16 R12, R24, R4, R20 ;  /* 0x00000004180c723c */ /* 0x004ff60000041814 */
[----:B------:R-:W-:Y:S11]  /*30b00*/  @!UPT UIADD3 URZ, URZ, URZ, URZ ;  /* 0x0000003f3f3ff290 */ /* 0x000ff6000fffe03f */
[----:B------:R-:W-:Y:S01]  /*30b10*/  @!UPT UIADD3 URZ, URZ, URZ, URZ ;  /* 0x0000003f3f3ff290 */ /* 0x000fe2000fffe03f */
[----:B------:R-:W-:Y:S01]  /*30b20*/  STL.64 [R1+0x1f0], R12 ;  /* 0x0001f00c01007387 */ /* 0x000fe20000100a00 */
        /* <DEDUP_REMOVED lines=22> */
[----:B------:R-:W3:Y:S01]  /*30c90*/  LDL.LU R16, [R1+0x1b0] ;  /* 0x0001b00001107983 */ /* 0x000ee20000300800 */
[----:B------:R-:W3:Y:S02]  /*30ca0*/  LDL.LU R17, [R1+0x1b4] ;  /* 0x0001b40001117983 */ /* 0x000ee40000300800 */
[----:B------:R-:W3:Y:S02]  /*30cb0*/  LDL.LU R18, [R1+0x1b8] ;  /* 0x0001b80001127983 */ /* 0x000ee40000300800 */
[----:B------:R-:W3:Y:S01]  /*30cc0*/  LDL.LU R19, [R1+0x1bc] ;  /* 0x0001bc0001137983 */ /* 0x000ee20000300800 */
[----:B------:R-:W3:Y:S01]  /*30cd0*/  LDL.LU R12, [R1+0x1c0] ;  /* 0x0001c000010c7983 */ /* 0x000ee20000300800 */
[----:B------:R-:W-:-:S02]  /*30ce0*/  IMAD.MOV.U32 R6, RZ, RZ, R14 ;  /* 0x000000ffff067224 */ /* 0x000fc400078e000e */
[----:B------:R-:W3:Y:S02]  /*30cf0*/  LDL.LU R13, [R1+0x1c4] ;  /* 0x0001c400010d7983 */ /* 0x000ee40000300800 */
[----:B------:R-:W-:Y:S01]  /*30d00*/  IMAD.MOV.U32 R7, RZ, RZ, R15 ;  /* 0x000000ffff077224 */ /* 0x000fe200078e000f */
[----:B------:R-:W3:Y:S01]  /*30d10*/  LDL.LU R14, [R1+0x1c8] ;  /* 0x0001c800010e7983 */ /* 0x000ee20000300800 */
[----:B------:R-:W3:Y:S03]  /*30d20*/  LDL.LU R15, [R1+0x1cc] ;  /* 0x0001cc00010f7983 */ /* 0x000ee60000300800 */
        /* <DEDUP_REMOVED lines=18> */
[C---:B---3--:R-:W-:Y:S01]  /*30e50*/  HMMA.16816.F32.BF16 R12, R24.reuse, R8, R12 ;  /* 0x00000008180c723c */ /* 0x048fe2000004180c */
[----:B--2---:R-:W-:Y:S01]  /*30e60*/  STL.64 [R1+0x2198], R22 ;  /* 0x0021981601007387 */ /* 0x004fe20000100a00 */
[----:B------:R0:W-:Y:S03]  /*30e70*/  STL.64 [R1+0x2190], R20 ;  /* 0x0021901401007387 */ /* 0x0001e60000100a00 */
        /* <DEDUP_REMOVED lines=12> */
[----:B------:R-:W-:Y:S02]  /*30f40*/  STL.64 [R1+0x1e0], R12 ;  /* 0x0001e00c01007387 */ /* 0x000fe40000100a00 */
[----:B------:R0:W-:Y:S02]  /*30f50*/  STL.64 [R1+0x1e8], R14 ;  /* 0x0001e80e01007387 */ /* 0x0001e40000100a00 */
[----:B0-----:R-:W3:Y:S01]  /*30f60*/  LDL.LU.64 R14, [R1+0x21d0] ;  /* 0x0021d000010e7983 */ /* 0x001ee20000300a00 */
[----:B------:R-:W2:Y:S02]  /*30f70*/  LDL.LU.64 R12, [R1+0x21c8] ;  /* 0x0021c800010c7983 */ /* 0x000ea40000300a00 */
[C---:B--2---:R-:W-:Y:S11]  /*30f80*/  HMMA.16816.F32.BF16 R16, R24.reuse, R12, R16 ;  /* 0x0000000c1810723c */ /* 0x044ff60000041810 */
[----:B------:R-:W-:Y:S11]  /*30f90*/  @!UPT UIADD3 URZ, URZ, URZ, URZ ;  /* 0x0000003f3f3ff290 */ /* 0x000ff6000fffe03f */
[----:B------:R-:W-:Y:S01]  /*30fa0*/  @!UPT UIADD3 URZ, URZ, URZ, URZ ;  /* 0x0000003f3f3ff290 */ /* 0x000fe2000fffe03f */
[----:B------:R0:W-:Y:S01]  /*30fb0*/  STL.64 [R1+0x1d0], R16 ;  /* 0x0001d01001007387 */ /* 0x0001e20000100a00 */
[----:B------:R-:W-:Y:S03]  /*30fc0*/  STL.64 [R1+0x1d8], R18 ;  /* 0x0001d81201007387 */ /* 0x000fe60000100a00 */
[----:B0-----:R-:W2:Y:S02]  /*30fd0*/  LDL.LU.64 R16, [R1+0x21c0] ;  /* 0x0021c00001107983 */ /* 0x001ea40000300a00 */
        /* <DEDUP_REMOVED lines=52> */
[----:B------:R4:W-:Y:S02]  /*31320*/  STL [R1+0x2108], R10 ;  /* 0x0021080a01007387 */ /* 0x0009e40000100800 */
[----:B------:R0:W-:Y:S02]  /*31330*/  STL.64 [R1+0x2100], R8 ;  /* 0x0021000801007387 */ /* 0x0001e40000100a00 */
[----:B------:R-:W-:-:S02]  /*31340*/  IMAD.MOV.U32 R11, RZ, RZ, R0 ;  /* 0x000000ffff0b7224 */ /* 0x000fc400078e0000 */
[----:B----4-:R-:W-:Y:S01]  /*31350*/  IMAD.MOV.U32 R10, RZ, RZ, R2 ;  /* 0x000000ffff0a7224 */ /* 0x010fe200078e0002 */
[----:B0-----:R-:W4:Y:S01]  /*31360*/  LDL.LU R8, [R1+0xd0] ;  /* 0x0000d00001087983 */ /* 0x001f220000300800 */
        /* <DEDUP_REMOVED lines=18> */
[----:B------:R-:W-:Y:S01]  /*31490*/  STL [R1+0x1eec], R0 ;  /* 0x001eec0001007387 */ /* 0x000fe20000100800 */
[----:B--2---:R-:W-:Y:S01]  /*314a0*/  HMMA.16816.F32.BF16 R24, R24, R16, R20 ;  /* 0x000000101818723c */ /* 0x004fe20000041814 */
[----:B------:R-:W4:Y:S01]  /*314b0*/  LDL.LU.64 R22, [R1+0x2118] ;  /* 0x0021180001167983 */ /* 0x000f220000300a00 */
[----:B------:R-:W4:Y:S02]  /*314c0*/  LDL.LU.64 R20, [R1+0x2110] ;  /* 0x0021100001147983 */ /* 0x000f240000300a00 */
        /* <DEDUP_REMOVED lines=11> */
[----:B------:R-:W-:-:S02]  /*31580*/  IMAD.MOV.U32 R27, RZ, RZ, R28 ;  /* 0x000000ffff1b7224 */ /* 0x000fc400078e001c */
[----:B------:R-:W2:Y:S01]  /*31590*/  LDL.LU R28, [R1+0x210c] ;  /* 0x00210c00011c7983 */ /* 0x000ea20000300800 */
[----:B----4-:R-:W-:Y:S11]  /*315a0*/  HMMA.16816.F32.BF16 R8, R20, R4, R8 ;  /* 0x000000041408723c */ /* 0x010ff60000041808 */
[----:B------:R-:W-:Y:S11]  /*315b0*/  @!UPT UIADD3 URZ, URZ, URZ, URZ ;  /* 0x0000003f3f3ff290 */ /* 0x000ff6000fffe03f */
[----:B------:R-:W-:Y:S01]  /*315c0*/  @!UPT UIADD3 URZ, URZ, URZ, URZ ;  /* 0x0000003f3f3ff290 */ /* 0x000fe2000fffe03f */
[----:B------:R0:W-:Y:S01]  /*315d0*/  STL [R1+0x120], R8 ;  /* 0x0001200801007387 */ /* 0x0001e20000100800 */
[----:B------:R-:W-:Y:S02]  /*315e0*/  IMAD.MOV.U32 R3, RZ, RZ, R10 ;  /* 0x000000ffff037224 */ /* 0x000fe400078e000a */
[----:B------:R-:W-:Y:S02]  /*315f0*/  IMAD.MOV.U32 R2, RZ, RZ, R9 ;  /* 0x000000ffff027224 */ /* 0x000fe400078e0009 */
[----:B------:R-:W4:Y:S01]  /*31600*/  LDL.LU R10, [R1+0x2108] ;  /* 0x00210800010a7983 */ /* 0x000f220000300800 */
[----:B0-----:R-:W3:Y:S01]  /*31610*/  LDL.LU.64 R8, [R1+0x2100] ;  /* 0x0021000001087983 */ /* 0x001ee20000300a00 */
[----:B------:R-:W-:-:S05]  /*31620*/  IMAD.MOV.U32 R0, RZ, RZ, R11 ;  /* 0x000000ffff007224 */ /* 0x000fca00078e000b */
[----:B------:R-:W-:Y:S01]  /*31630*/  STL [R1+0x1f00], R0 ;  /* 0x001f000001007387 */ /* 0x000fe20000100800 */
[----:B------:R-:W-:Y:S02]  /*31640*/  STL [R1+0x1efc], R3 ;  /* 0x001efc0301007387 */ /* 0x000fe40000100800 */
[----:B------:R-:W-:Y:S01]  /*31650*/  STL [R1+0x1ef8], R2 ;  /* 0x001ef80201007387 */ /* 0x000fe20000100800 */
[C---:B---3--:R-:W-:Y:S11]  /*31660*/  HMMA.16816.F32.BF16 R12, R20.reuse, R8, R12 ;  /* 0x00000008140c723c */ /* 0x048ff6000004180c */
[----:B------:R-:W-:Y:S11]  /*31670*/  @!UPT UIADD3 URZ, URZ, URZ, URZ ;  /* 0x0000003f3f3ff290 */ /* 0x000ff6000fffe03f */
[----:B------:R-:W-:Y:S01]  /*31680*/  @!UPT UIADD3 URZ, URZ, URZ, URZ ;  /* 0x0000003f3f3ff290 */ /* 0x000fe2000fffe03f */
[----:B------:R-:W-:Y:S01]  /*31690*/  STL.64 [R1+0x110], R12 ;  /* 0x0001100c01007387 */ /* 0x000fe20000100a00 */
[----:B------:R0:W-:Y:S03]  /*316a0*/  STL.64 [R1+0x118], R14 ;  /* 0x0001180e01007387 */ /* 0x0001e60000100a00 */
[----:B0-----:R-:W3:Y:S01]  /*316b0*/  LDL.LU.64 R14, [R1+0x20f8] ;  /* 0x0020f800010e7983 */ /* 0x001ee20000300a00 */
[----:B------:R-:W2:Y:S02]  /*316c0*/  LDL.LU.64 R12, [R1+0x20f0] ;  /* 0x0020f000010c7983 */ /* 0x000ea40000300a00 */
[----:B--2---:R-:W-:Y:S11]  /*316d0*/  HMMA.16816.F32.BF16 R16, R20, R12, R16 ;  /* 0x0000000c1410723c */ /* 0x004ff60000041810 */
[----:B------:R-:W-:Y:S11]  /*316e0*/  @!UPT UIADD3 URZ, URZ, URZ, URZ ;  /* 0x0000003f3f3ff290 */ /* 0x000ff6000fffe03f */
[----:B------:R-:W-:Y:S01]  /*316f0*/  @!UPT UIADD3 URZ, URZ, URZ, URZ ;  /* 0x0000003f3f3ff290 */ /* 0x000fe2000fffe03f */
[----:B------:R0:W-:Y:S01]  /*31700*/  STL [R1+0xf0], R16 ;  /* 0x0000f01001007387 */ /* 0x0001e20000100800 */
[----:B------:R-:W-:-:S03]  /*31710*/  IMAD.MOV.U32 R0, RZ, RZ, R17 ;  /* 0x000000ffff007224 */ /* 0x000fc600078e0011 */
[----:B0-----:R-:W2:Y:S01]  /*31720*/  LDL.LU.64 R16, [R1+0x20e8] ;  /* 0x0020e80001107983 */ /* 0x001ea20000300a00 */
[----:B---3--:R-:W-:Y:S02]  /*31730*/  STL.64 [R1+0x20c8], R14 ;  /* 0x0020c80e01007387 */ /* 0x008fe40000100a00 */
[----:B------:R0:W-:Y:S02]  /*31740*/  STL.64 [R1+0x20c0], R12 ;  /* 0x0020c00c01007387 */ /* 0x0001e40000100a00 */
[----:B0-----:R-:W2:Y:S01]  /*31750*/  LDL.LU R12, [R1+0xa0] ;  /* 0x0000a000010c7983 */ /* 0x001ea20000300800 */
[----:B------:R-:W2:Y:S02]  /*31760*/  LDL.LU R13, [R1+0xa4] ;  /* 0x0000a400010d7983 */ /* 0x000ea40000300800 */
[----:B------:R-:W2:Y:S02]  /*31770*/  LDL.LU R14, [R1+0xa8] ;  /* 0x0000a800010e7983 */ /* 0x000ea40000300800 */
[----:B------:R-:W2:Y:S02]  /*31780*/  LDL.LU R15, [R1+0xac] ;  /* 0x0000ac00010f7983 */ /* 0x000ea40000300800 */
[----:B------:R-:W-:-:S02]  /*31790*/  IMAD.MOV.U32 R2, RZ, RZ, R19 ;  /* 0x000000ffff027224 */ /* 0x000fc400078e0013 */
[----:B------:R-:W-:-:S03]  /*317a0*/  IMAD.MOV.U32 R3, RZ, RZ, R18 ;  /* 0x000000ffff037224 */ /* 0x000fc600078e0012 */
[----:B------:R-:W-:Y:S02]  /*317b0*/  STL [R1+0x1f0c], R2 ;  /* 0x001f0c0201007387 */ /* 0x000fe40000100800 */
[----:B------:R-:W-:Y:S02]  /*317c0*/  STL [R1+0x1f08], R3 ;  /* 0x001f080301007387 */ /* 0x000fe40000100800 */
[----:B------:R-:W-:Y:S01]  /*317d0*/  STL [R1+0x1f04], R0 ;  /* 0x001f040001007387 */ /* 0x000fe20000100800 */
[----:B--2---:R-:W-:Y:S01]  /*317e0*/  HMMA.16816.F32.BF16 R20, R20, R16, R12 ;  /* 0x000000101414723c */ /* 0x004fe2000004180c */
[----:B------:R-:W2:Y:S11]  /*317f0*/  LDL.LU R12, [R1+0x180] ;  /* 0x00018000010c7983 */ /* 0x000eb60000300800 */
[----:B------:R-:W-:Y:S11]  /*31800*/  @!UPT UIADD3 URZ, URZ, URZ, URZ ;  /* 0x0000003f3f3ff290 */ /* 0x000ff6000fffe03f */
[----:B------:R-:W-:Y:S01]  /*31810*/  STL.64 [R1+0xe0], R20 ;  /* 0x0000e01401007387 */ /* 0x000fe20000100a00 */
[----:B------:R-:W-:Y:S02]  /*31820*/  STL.64 [R1+0xe8], R22 ;  /* 0x0000e81601007387 */ /* 0x000fe40000100a00 */
[----:B------:R-:W2:Y:S02]  /*31830*/  LDL.LU R13, [R1+0x184] ;  /* 0x00018400010d7983 */ /* 0x000ea40000300800 */
[----:B------:R-:W3:Y:S01]  /*31840*/  LDL.LU R14, [R1+0x188] ;  /* 0x00018800010e7983 */ /* 0x000ee20000300800 */
[----:B------:R-:W3:Y:S04]  /*31850*/  LDL.LU R15, [R1+0x18c] ;  /* 0x00018c00010f7983 */ /* 0x000ee80000300800 */
[----:B------:R-:W0:Y:S04]  /*31860*/  LDSM.16.MT88.4 R20, [R29+0x18380] ;  /* 0x018380001d14783b */ /* 0x000e280000004200 */
[----:B---3--:R-:W-:Y:S01]  /*31870*/  STL.64 [R1+0x20d8], R14 ;  /* 0x0020d80e01007387 */ /* 0x008fe20000100a00 */
[----:B--2---:R1:W-:Y:S03]  /*31880*/  STL.64 [R1+0x20d0], R12 ;  /* 0x0020d00c01007387 */ /* 0x0043e60000100a00 */
[----:B-1----:R-:W2:Y:S01]  /*31890*/  LDL.LU R12, [R1+0x100] ;  /* 0x00010000010c7983 */ /* 0x002ea20000300800 */
[----:B------:R-:W2:Y:S02]  /*318a0*/  LDL.LU R13, [R1+0x104] ;  /* 0x00010400010d7983 */ /* 0x000ea40000300800 */
[----:B------:R-:W2:Y:S02]  /*318b0*/  LDL.LU R14, [R1+0x108] ;  /* 0x00010800010e7983 */ /* 0x000ea40000300800 */
[----:B------:R-:W2:Y:S01]  /*318c0*/  LDL.LU R15, [R1+0x10c] ;  /* 0x00010c00010f7983 */ /* 0x000ea20000300800 */
[----:B0-----:R-:W-:Y:S01]  /*318d0*/  STL.64 [R1+0x20a8], R22 ;  /* 0x0020a81601007387 */ /* 0x001fe20000100a00 */
[----:B------:R-:W-:Y:S02]  /*318e0*/  STL.64 [R1+0x20a0], R20 ;  /* 0x0020a01401007387 */ /* 0x000fe40000100a00 */
[----:B------:R-:W0:Y:S04]  /*318f0*/  LDSM.16.MT88.4 R20, [R29+0x1c000] ;  /* 0x01c000001d14783b */ /* 0x000e280000004200 */
[----:B0-----:R-:W-:-:S02]  /*31900*/  IMAD.MOV.U32 R7, RZ, RZ, R22 ;  /* 0x000000ffff077224 */ /* 0x001fc400078e0016 */
[----:B------:R-:W-:Y:S01]  /*31910*/  IMAD.MOV.U32 R6, RZ, RZ, R21 ;  /* 0x000000ffff067224 */ /* 0x000fe200078e0015 */
[----:B------:R0:W-:Y:S01]  /*31920*/  STL [R1+0x60], R20 ;  /* 0x0000601401007387 */ /* 0x0001e20000100800 */
[----:B------:R1:W-:Y:S02]  /*31930*/  STL [R1+0x6c], R23 ;  /* 0x00006c1701007387 */ /* 0x0003e40000100800 */
[----:B------:R-:W-:Y:S01]  /*31940*/  STL [R1+0x205c], R7 ;  /* 0x00205c0701007387 */ /* 0x000fe20000100800 */
[----:B------:R-:W-:Y:S01]  /*31950*/  STL [R1+0x2058], R6 ;  /* 0x0020580601007387 */ /* 0x000fe20000100800 */
[----:B------:R-:W-:Y:S01]  /*31960*/  IMAD.MOV.U32 R22, RZ, RZ, R28 ;  /* 0x000000ffff167224 */ /* 0x000fe200078e001c */
[----:B--2---:R-:W-:Y:S11]  /*31970*/  HMMA.16816.F32.BF16 R12, R24, R4, R12 ;  /* 0x00000004180c723c */ /* 0x004ff6000004180c */
[----:B------:R-:W-:Y:S11]  /*31980*/  @!UPT UIADD3 URZ, URZ, URZ, URZ ;  /* 0x0000003f3f3ff290 */ /* 0x000ff6000fffe03f */
[----:B------:R-:W-:Y:S01]  /*31990*/  @!UPT UIADD3 URZ, URZ, URZ, URZ ;  /* 0x0000003f3f3ff290 */ /* 0x000fe2000fffe03f */
[----:B------:R-:W-:Y:S01]  /*319a0*/  STL [R1+0xd0], R12 ;  /* 0x0000d00c01007387 */ /* 0x000fe20000100800 */
[----:B0-----:R-:W2:Y:S02]  /*319b0*/  LDL.LU R20, [R1+0x2e0] ;  /* 0x0002e00001147983 */ /* 0x001ea40000300800 */
[----:B------:R-:W2:Y:S02]  /*319c0*/  LDL.LU R21, [R1+0x2e4] ;  /* 0x0002e40001157983 */ /* 0x000ea40000300800 */
[----:B------:R-:W3:Y:S01]  /*319d0*/  LDL.LU R28, [R1+0x20e0] ;  /* 0x0020e000011c7983 */ /* 0x000ee20000300800 */
[----:B-1----:R-:W2:Y:S01]  /*319e0*/  LDL.LU R23, [R1+0x2ec] ;  /* 0x0002ec0001177983 */ /* 0x002ea20000300800 */
[----:B------:R-:W-:Y:S02]  /*319f0*/  IMAD.MOV.U32 R2, RZ, RZ, R13 ;  /* 0x000000ffff027224 */ /* 0x000fe400078e000d */
[----:B------:R-:W-:Y:S02]  /*31a00*/  IMAD.MOV.U32 R3, RZ, RZ, R14 ;  /* 0x000000ffff037224 */ /* 0x000fe400078e000e */
[----:B------:R-:W-:-:S02]  /*31a10*/  IMAD.MOV.U32 R0, RZ, RZ, R15 ;  /* 0x000000ffff007224 */ /* 0x000fc400078e000f */
[----:B------:R-:W0:Y:S02]  /*31a20*/  LDSM.16.MT88.4 R12, [R29+0x1c080] ;  /* 0x01c080001d0c783b */ /* 0x000e240000004200 */
[----:B0-----:R-:W-:Y:S02]  /*31a30*/  IMAD.MOV.U32 R7, RZ, RZ, R14 ;  /* 0x000000ffff077224 */ /* 0x001fe400078e000e */
[----:B------:R-:W-:Y:S01]  /*31a40*/  IMAD.MOV.U32 R6, RZ, RZ, R15 ;  /* 0x000000ffff067224 */ /* 0x000fe200078e000f */
[----:B--2---:R-:W-:Y:S01]  /*31a50*/  STL.64 [R1+0x20b8], R22 ;  /* 0x0020b81601007387 */ /* 0x004fe20000100a00 */
[----:B------:R0:W-:Y:S03]  /*31a60*/  STL.64 [R1+0x20b0], R20 ;  /* 0x0020b01401007387 */ /* 0x0001e60000100a00 */
[----:B0-----:R-:W2:Y:S01]  /*31a70*/  LDL.LU R20, [R1+0x240] ;  /* 0x0002400001147983 */ /* 0x001ea20000300800 */
[----:B------:R-:W2:Y:S02]  /*31a80*/  LDL.LU R21, [R1+0x244] ;  /* 0x0002440001157983 */ /* 0x000ea40000300800 */
[----:B------:R-:W2:Y:S02]  /*31a90*/  LDL.LU R22, [R1+0x248] ;  /* 0x0002480001167983 */ /* 0x000ea40000300800 */
[----:B------:R-:W-:Y:S01]  /*31aa0*/  STL [R1+0x1f18], R2 ;  /* 0x001f180201007387 */ /* 0x000fe20000100800 */
[----:B------:R-:W-:Y:S01]  /*31ab0*/  STL [R1+0x1f14], R3 ;  /* 0x001f140301007387 */ /* 0x000fe20000100800 */
[----:B------:R-:W-:Y:S02]  /*31ac0*/  STL [R1+0x1f10], R0 ;  /* 0x001f100001007387 */ /* 0x000fe40000100800 */
[----:B------:R-:W-:Y:S02]  /*31ad0*/  STL.64 [R1+0x50], R12 ;  /* 0x0000500c01007387 */ /* 0x000fe40000100a00 */
[----:B------:R-:W0:Y:S04]  /*31ae0*/  LDSM.16.MT88.4 R12, [R29+0x1c100] ;  /* 0x01c100001d0c783b */ /* 0x000e280000004200 */
[----:B0-----:R0:W-:Y:S01]  /*31af0*/  STL [R1+0x4c], R15 ;  /* 0x00004c0f01007387 */ /* 0x0011e20000100800 */
[----:B------:R-:W-:-:S02]  /*31b00*/  IMAD.MOV.U32 R18, RZ, RZ, R14 ;  /* 0x000000ffff127224 */ /* 0x000fc400078e000e */
[----:B------:R-:W-:Y:S02]  /*31b10*/  IMAD.MOV.U32 R11, RZ, RZ, R12 ;  /* 0x000000ffff0b7224 */ /* 0x000fe400078e000c */
[----:B------:R-:W-:Y:S01]  /*31b20*/  IMAD.MOV.U32 R19, RZ, RZ, R13 ;  /* 0x000000ffff137224 */ /* 0x000fe200078e000d */
[----:B0-----:R-:W2:Y:S01]  /*31b30*/  LDL.LU.64 R14, [R1+0x20d8] ;  /* 0x0020d800010e7983 */ /* 0x001ea20000300a00 */
[----:B------:R-:W2:Y:S02]  /*31b40*/  LDL.LU.64 R12, [R1+0x20d0] ;  /* 0x0020d000010c7983 */ /* 0x000ea40000300a00 */
[----:B---3--:R-:W-:Y:S01]  /*31b50*/  IMAD.MOV.U32 R23, RZ, RZ, R28 ;  /* 0x000000ffff177224 */ /* 0x008fe200078e001c */
[----:B--2---:R-:W-:Y:S11]  /*31b60*/  HMMA.16816.F32.BF16 R12, R24, R8, R12 ;  /* 0x00000008180c723c */ /* 0x004ff6000004180c */
[----:B------:R-:W-:Y:S11]  /*31b70*/  @!UPT UIADD3 URZ, URZ, URZ, URZ ;  /* 0x0000003f3f3ff290 */ /* 0x000ff6000fffe03f */
[----:B------:R-:W-:Y:S01]  /*31b80*/  @!UPT UIADD3 URZ, URZ, URZ, URZ ;  /* 0x0000003f3f3ff290 */ /* 0x000fe2000fffe03f */
[----:B------:R-:W-:Y:S01]  /*31b90*/  STL.64 [R1+0xc0], R12 ;  /* 0x0000c00c01007387 */ /* 0x000fe20000100a00 */
[----:B------:R-:W-:Y:S02]  /*31ba0*/  STL [R1+0xc8], R14 ;  /* 0x0000c80e01007387 */ /* 0x000fe40000100800 */
[----:B------:R-:W-:Y:S02]  /*31bb0*/  IMAD.MOV.U32 R28, RZ, RZ, R15 ;  /* 0x000000ffff1c7224 */ /* 0x000fe400078e000f */
[----:B------:R-:W0:Y:S04]  /*31bc0*/  LDSM.16.MT88.4 R12, [R29+0x1c180] ;  /* 0x01c180001d0c783b */ /* 0x000e280000004200 */
[----:B------:R-:W-:Y:S04]  /*31bd0*/  STL [R1+0x1f1c], R28 ;  /* 0x001f1c1c01007387 */ /* 0x000fe80000100800 */
[----:B0-----:R-:W-:Y:S01]  /*31be0*/  STL.64 [R1+0x30], R12 ;  /* 0x0000300c01007387 */ /* 0x001fe20000100a00 */
[----:B------:R-:W-:Y:S02]  /*31bf0*/  STL.64 [R1+0x38], R14 ;  /* 0x0000380e01007387 */ /* 0x000fe40000100a00 */
[----:B------:R-:W0:Y:S04]  /*31c00*/  LDSM.16.MT88.4 R12, [R29+0x1c200] ;  /* 0x01c200001d0c783b */ /* 0x000e280000004200 */
[----:B0-----:R-:W-:Y:S01]  /*31c10*/  IMAD.MOV.U32 R3, RZ, RZ, R14 ;  /* 0x000000ffff037224 */ /* 0x001fe200078e000e */
[----:B------:R0:W-:Y:S01]  /*31c20*/  STL [R1+0x20], R12 ;  /* 0x0000200c01007387 */ /* 0x0001e20000100800 */
[----:B------:R-:W-:-:S02]  /*31c30*/  IMAD.MOV.U32 R0, RZ, RZ, R15 ;  /* 0x000000ffff007224 */ /* 0x000fc400078e000f */
[----:B------:R-:W-:Y:S02]  /*31c40*/  IMAD.MOV.U32 R2, RZ, RZ, R13 ;  /* 0x000000ffff027224 */ /* 0x000fe400078e000d */
[----:B------:R-:W2:Y:S01]  /*31c50*/  LDL.LU.64 R14, [R1+0x20c8] ;  /* 0x0020c800010e7983 */ /* 0x000ea20000300a00 */
[----:B0-----:R-:W3:Y:S01]  /*31c60*/  LDL.LU.64 R12, [R1+0x20c0] ;  /* 0x0020c000010c7983 */ /* 0x001ee20000300a00 */
[----:B------:R-:W-:Y:S02]  /*31c70*/  STL [R1+0x1f28], R0 ;  /* 0x001f280001007387 */ /* 0x000fe40000100800 */
[----:B------:R-:W-:Y:S02]  /*31c80*/  STL [R1+0x1f24], R3 ;  /* 0x001f240301007387 */ /* 0x000fe40000100800 */
[----:B------:R-:W-:Y:S01]  /*31c90*/  STL [R1+0x1f20], R2 ;  /* 0x001f200201007387 */ /* 0x000fe20000100800 */
[C---:B---3--:R-:W-:Y:S11]  /*31ca0*/  HMMA.16816.F32.BF16 R20, R24.reuse, R12, R20 ;  /* 0x0000000c1814723c */ /* 0x048ff60000041814 */
[----:B------:R-:W-:Y:S11]  /*31cb0*/  @!UPT UIADD3 URZ, URZ, URZ, URZ ;  /* 0x0000003f3f3ff290 */ /* 0x000ff6000fffe03f */
[----:B------:R-:W-:Y:S01]  /*31cc0*/  @!UPT UIADD3 URZ, URZ, URZ, URZ ;  /* 0x0000003f3f3ff290 */ /* 0x000fe2000fffe03f */
[----:B------:R-:W-:Y:S01]  /*31cd0*/  STL.64 [R1+0xb0], R20 ;  /* 0x0000b01401007387 */ /* 0x000fe20000100a00 */
[----:B------:R0:W-:Y:S02]  /*31ce0*/  STL [R1+0xbc], R23 ;  /* 0x0000bc1701007387 */ /* 0x0001e40000100800 */
[----:B------:R-:W-:Y:S02]  /*31cf0*/  IMAD.MOV.U32 R28, RZ, RZ, R22 ;  /* 0x000000ffff1c7224 */ /* 0x000fe400078e0016 */
[----:B0-----:R-:W3:Y:S01]  /*31d00*/  LDL.LU.64 R22, [R1+0x20b8] ;  /* 0x0020b80001167983 */ /* 0x001ee20000300a00 */
[----:B------:R-:W3:Y:S02]  /*31d10*/  LDL.LU.64 R20, [R1+0x20b0] ;  /* 0x0020b00001147983 */ /* 0x000ee40000300a00 */
[----:B--2---:R-:W-:Y:S02]  /*31d20*/  STL.64 [R1+0x2078], R14 ;  /* 0x0020780e01007387 */ /* 0x004fe40000100a00 */
[----:B------:R-:W-:Y:S02]  /*31d30*/  STL.64 [R1+0x2070], R12 ;  /* 0x0020700c01007387 */ /* 0x000fe40000100a00 */
[----:B------:R-:W0:Y:S04]  /*31d40*/  LDSM.16.MT88.4 R12, [R29+0x1c280] ;  /* 0x01c280001d0c783b */ /* 0x000e280000004200 */
[----:B------:R-:W-:Y:S04]  /*31d50*/  STL [R1+0x1f2c], R28 ;  /* 0x001f2c1c01007387 */ /* 0x000fe80000100800 */
[----:B0-----:R-:W-:Y:S01]  /*31d60*/  STL.64 [R1+0x10], R12 ;  /* 0x0000100c01007387 */ /* 0x001fe20000100a00 */
[----:B------:R-:W-:Y:S02]  /*31d70*/  STL.64 [R1+0x18], R14 ;  /* 0x0000180e01007387 */ /* 0x000fe40000100a00 */
[----:B------:R-:W0:Y:S02]  /*31d80*/  LDSM.16.MT88.4 R12, [R29+0x1c300] ;  /* 0x01c300001d0c783b */ /* 0x000e240000004200 */
[----:B0-----:R0:W-:Y:S02]  /*31d90*/  STL.64 [R1], R12 ;  /* 0x0000000c01007387 */ /* 0x0011e40000100a00 */
[----:B------:R1:W-:Y:S02]  /*31da0*/  STL.64 [R1+0x8], R14 ;  /* 0x0000080e01007387 */ /* 0x0003e40000100a00 */
[----:B0-----:R-:W2:Y:S01]  /*31db0*/  LDL.LU R12, [R1+0x2c0] ;  /* 0x0002c000010c7983 */ /* 0x001ea20000300800 */
[----:B------:R-:W2:Y:S02]  /*31dc0*/  LDL.LU R13, [R1+0x2c4] ;  /* 0x0002c400010d7983 */ /* 0x000ea40000300800 */
[----:B-1----:R-:W2:Y:S02]  /*31dd0*/  LDL.LU R14, [R1+0x2c8] ;  /* 0x0002c800010e7983 */ /* 0x002ea40000300800 */
[----:B------:R-:W2:Y:S01]  /*31de0*/  LDL.LU R15, [R1+0x2cc] ;  /* 0x0002cc00010f7983 */ /* 0x000ea20000300800 */
[----:B---3--:R-:W-:Y:S01]  /*31df0*/  HMMA.16816.F32.BF16 R24, R24, R16, R20 ;  /* 0x000000101818723c */ /* 0x008fe20000041814 */
[----:B------:R-:W3:Y:S01]  /*31e00*/  LDL.LU.64 R22, [R1+0x20a8] ;  /* 0x0020a80001167983 */ /* 0x000ee20000300a00 */
[----:B------:R-:W3:Y:S11]  /*31e10*/  LDL.LU.64 R20, [R1+0x20a0] ;  /* 0x0020a00001147983 */ /* 0x000ef60000300a00 */
[----:B------:R-:W-:Y:S11]  /*31e20*/  @!UPT UIADD3 URZ, URZ, URZ, URZ ;  /* 0x0000003f3f3ff290 */ /* 0x000ff6000fffe03f */
[----:B------:R-:W-:Y:S02]  /*31e30*/  IMAD.MOV.U32 R28, RZ, RZ, R24 ;  /* 0x000000ffff1c7224 */ /* 0x000fe400078e0018 */
[----:B------:R-:W-:Y:S02]  /*31e40*/  IMAD.MOV.U32 R0, RZ, RZ, R25 ;  /* 0x000000ffff007224 */ /* 0x000fe400078e0019 */
[----:B------:R-:W-:Y:S02]  /*31e50*/  IMAD.MOV.U32 R3, RZ, RZ, R26 ;  /* 0x000000ffff037224 */ /* 0x000fe400078e001a */
[----:B------:R-:W-:Y:S02]  /*31e60*/  IMAD.MOV.U32 R2, RZ, RZ, R27 ;  /* 0x000000ffff027224 */ /* 0x000fe400078e001b */
[----:B------:R-:W0:Y:S04]  /*31e70*/  LDSM.16.MT88.4 R24, [R29+0x1c380] ;  /* 0x01c380001d18783b */ /* 0x000e280000004200 */
[----:B------:R-:W-:Y:S01]  /*31e80*/  STL [R1+0x1f3c], R2 ;  /* 0x001f3c0201007387 */ /* 0x000fe20000100800 */
[----:B------:R-:W-:Y:S02]  /*31e90*/  STL [R1+0x1f38], R3 ;  /* 0x001f380301007387 */ /* 0x000fe40000100800 */
[----:B------:R-:W-:Y:S02]  /*31ea0*/  STL [R1+0x1f34], R0 ;  /* 0x001f340001007387 */ /* 0x000fe40000100800 */
[----:B------:R-:W-:Y:S01]  /*31eb0*/  STL [R1+0x1f30], R28 ;  /* 0x001f301c01007387 */ /* 0x000fe20000100800 */
[----:B0-----:R-:W-:Y:S01]  /*31ec0*/  STL.64 [R1+0x1df0], R26 ;  /* 0x001df01a01007387 */ /* 0x001fe20000100a00 */
[----:B------:R0:W-:Y:S03]  /*31ed0*/  STL.64 [R1+0x1de8], R24 ;  /* 0x001de81801007387 */ /* 0x0001e60000100a00 */
[----:B0-----:R-:W3:Y:S01]  /*31ee0*/  LDL.LU R24, [R1+0x90] ;  /* 0x0000900001187983 */ /* 0x001ee20000300800 */
[----:B------:R-:W3:Y:S02]  /*31ef0*/  LDL.LU R25, [R1+0x94] ;  /* 0x0000940001197983 */ /* 0x000ee40000300800 */
[----:B------:R-:W3:Y:S02]  /*31f00*/  LDL.LU R26, [R1+0x98] ;  /* 0x00009800011a7983 */ /* 0x000ee40000300800 */
[----:B------:R-:W3:Y:S01]  /*31f10*/  LDL.LU R27, [R1+0x9c] ;  /* 0x00009c00011b7983 */ /* 0x000ee20000300800 */
[----:B------:R-:W-:Y:S01]  /*31f20*/  STL [R1+0x1b64], R29 ;  /* 0x001b641d01007387 */ /* 0x000fe20000100800 */
[----:B---3--:R-:W-:Y:S11]  /*31f30*/  HMMA.16816.F32.BF16 R24, R20, R4, R24 ;  /* 0x000000041418723c */ /* 0x008ff60000041818 */
[----:B------:R-:W-:Y:S11]  /*31f40*/  @!UPT UIADD3 URZ, URZ, URZ, URZ ;  /* 0x0000003f3f3ff290 */ /* 0x000ff6000fffe03f */
[----:B------:R-:W-:Y:S01]  /*31f50*/  @!UPT UIADD3 URZ, URZ, URZ, URZ ;  /* 0x0000003f3f3ff290 */ /* 0x000fe2000fffe03f */
[----:B------:R0:W-:Y:S01]  /*31f60*/  STL.64 [R1+0x90], R24 ;  /* 0x0000901801007387 */ /* 0x0001e20000100a00 */
[----:B------:R1:W-:Y:S03]  /*31f70*/  STL [R1+0x98], R26 ;  /* 0x0000981a01007387 */ /* 0x0003e60000100800 */
[----:B0-----:R-:W3:Y:S01]  /*31f80*/  LDL.LU R24, [R1+0x1b0] ;  /* 0x0001b00001187983 */ /* 0x001ee20000300800 */
[----:B------:R-:W3:Y:S02]  /*31f90*/  LDL.LU R25, [R1+0x1b4] ;  /* 0x0001b40001197983 */ /* 0x000ee40000300800 */
[----:B-1----:R-:W3:Y:S02]  /*31fa0*/  LDL.LU R26, [R1+0x1b8] ;  /* 0x0001b800011a7983 */ /* 0x002ee40000300800 */
[----:B------:R-:W-:Y:S02]  /*31fb0*/  IMAD.MOV.U32 R29, RZ, RZ, R27 ;  /* 0x000000ffff1d7224 */ /* 0x000fe400078e001b */
[----:B----4-:R-:W-:-:S02]  /*31fc0*/  IMAD.MOV.U32 R27, RZ, RZ, R10 ;  /* 0x000000ffff1b7224 */ /* 0x010fc400078e000a */
[----:B------:R-:W4:Y:S01]  /*31fd0*/  LDL.LU R10, [R1+0x209c] ;  /* 0x00209c00010a7983 */ /* 0x000f220000300800 */
[----:B--2---:R-:W-:Y:S03]  /*31fe0*/  HMMA.16816.F32.BF16 R12, R20, R8, R12 ;  /* 0x00000008140c723c */ /* 0x004fe6000004180c */
[----:B---3--:R-:W-:Y:S01]  /*31ff0*/  STL.64 [R1+0x1f58], R26 ;  /* 0x001f581a01007387 */ /* 0x008fe20000100a00 */
[----:B------:R0:W-:Y:S02]  /*32000*/  STL.64 [R1+0x1f50], R24 ;  /* 0x001f501801007387 */ /* 0x0001e40000100a00 */
[----:B0-----:R-:W-:Y:S02]  /*32010*/  IMAD.MOV.U32 R24, RZ, RZ, R11 ;  /* 0x000000ffff187224 */ /* 0x001fe400078e000b */
[----:B------:R-:W-:Y:S01]  /*32020*/  IMAD.MOV.U32 R25, RZ, RZ, R19 ;  /* 0x000000ffff197224 */ /* 0x000fe200078e0013 */
[----:B------:R-:W2:Y:S01]  /*32030*/  LDL.LU R11, [R1+0x2098] ;  /* 0x00209800010b7983 */ /* 0x000ea20000300800 */
[----:B------:R-:W3:Y:S02]  /*32040*/  LDL.LU R19, [R1+0x2094] ;  /* 0x0020940001137983 */ /* 0x000ee40000300800 */
[----:B------:R-:W-:-:S02]  /*32050*/  IMAD.MOV.U32 R26, RZ, RZ, R18 ;  /* 0x000000ffff1a7224 */ /* 0x000fc400078e0012 */
[----:B------:R-:W2:Y:S01]  /*32060*/  LDL.LU R18, [R1+0x2090] ;  /* 0x0020900001127983 */ /* 0x000ea20000300800 */
[----:B------:R-:W2:Y:S09]  /*32070*/  LDL.LU R27, [R1+0x4c] ;  /* 0x00004c00011b7983 */ /* 0x000eb20000300800 */
[----:B------:R-:W-:-:S02]  /*32080*/  IMAD.MOV.U32 R9, RZ, RZ, R14 ;  /* 0x000000ffff097224 */ /* 0x000fc400078e000e */
[----:B------:R-:W-:Y:S01]  /*32090*/  IMAD.MOV.U32 R8, RZ, RZ, R15 ;  /* 0x000000ffff087224 */ /* 0x000fe200078e000f */
[----:B--2---:R-:W-:Y:S01]  /*320a0*/  STL.64 [R1+0x1fa8], R26 ;  /* 0x001fa81a01007387 */ /* 0x004fe20000100a00 */
[----:B------:R4:W-:Y:S02]  /*320b0*/  STL.64 [R1+0x1fa0], R24 ;  /* 0x001fa01801007387 */ /* 0x0009e40000100a00 */
[----:B----4-:R-:W-:Y:S02]  /*320c0*/  IMAD.MOV.U32 R24, RZ, RZ, R10 ;  /* 0x000000ffff187224 */ /* 0x010fe400078e000a */
[----:B------:R-:W-:Y:S01]  /*320d0*/  IMAD.MOV.U32 R25, RZ, RZ, R11 ;  /* 0x000000ffff197224 */ /* 0x000fe200078e000b */
[----:B------:R-:W2:Y:S01]  /*320e0*/  LDL.LU R10, [R1+0x208c] ;  /* 0x00208c00010a7983 */ /* 0x000ea20000300800 */
[----:B------:R-:W2:Y:S02]  /*320f0*/  LDL.LU R11, [R1+0x2088] ;  /* 0x00208800010b7983 */ /* 0x000ea40000300800 */
[----:B---3--:R-:W-:-:S02]  /*32100*/  IMAD.MOV.U32 R26, RZ, RZ, R19 ;  /* 0x000000ffff1a7224 */ /* 0x008fc400078e0013 */
[----:B------:R-:W-:Y:S01]  /*32110*/  IMAD.MOV.U32 R27, RZ, RZ, R18 ;  /* 0x000000ffff1b7224 */ /* 0x000fe200078e0012 */
[----:B------:R-:W3:Y:S01]  /*32120*/  LDL.LU R19, [R1+0x2084] ;  /* 0x0020840001137983 */ /* 0x000ee20000300800 */
[----:B------:R-:W4:Y:S02]  /*32130*/  LDL.LU R18, [R1+0x2080] ;  /* 0x0020800001127983 */ /* 0x000f240000300800 */
[----:B------:R-:W3:Y:S02]  /*32140*/  LDL.LU.64 R14, [R1+0x2078] ;  /* 0x00207800010e7983 */ /* 0x000ee40000300a00 */
[----:B------:R-:W-:Y:S02]  /*32150*/  IMAD.MOV.U32 R0, RZ, RZ, R12 ;  /* 0x000000ffff007224 */ /* 0x000fe400078e000c */
[----:B------:R-:W-:Y:S02]  /*32160*/  IMAD.MOV.U32 R28, RZ, RZ, R13 ;  /* 0x000000ffff1c7224 */ /* 0x000fe400078e000d */
[----:B------:R-:W3:Y:S04]  /*32170*/  LDL.LU.64 R12, [R1+0x2070] ;  /* 0x00207000010c7983 */ /* 0x000ee80000300a00 */
[----:B--2---:R-:W-:Y:S01]  /*32180*/  STL.64 [R1+0x2030], R10 ;  /* 0x0020300a01007387 */ /* 0x004fe20000100a00 */
[----:B------:R3:W-:Y:S02]  /*32190*/  STL.64 [R1+0x2028], R8 ;  /* 0x0020280801007387 */ /* 0x0007e40000100a00 */
[----:B---3--:R-:W-:-:S02]  /*321a0*/  IMAD.MOV.U32 R8, RZ, RZ, R15 ;  /* 0x000000ffff087224 */ /* 0x008fc400078e000f */
[----:B----4-:R-:W-:Y:S01]  /*321b0*/  IMAD.MOV.U32 R9, RZ, RZ, R18 ;  /* 0x000000ffff097224 */ /* 0x010fe200078e0012 */
[----:B------:R-:W2:Y:S01]  /*321c0*/  LDL.LU R15, [R1+0x2068] ;  /* 0x00206800010f7983 */ /* 0x000ea20000300800 */
[----:B------:R-:W3:Y:S02]  /*321d0*/  LDL.LU R18, [R1+0x2064] ;  /* 0x0020640001127983 */ /* 0x000ee40000300800 */
[----:B------:R-:W-:Y:S02]  /*321e0*/  IMAD.MOV.U32 R10, RZ, RZ, R19 ;  /* 0x000000ffff0a7224 */ /* 0x000fe400078e0013 */
[----:B------:R-:W3:Y:S01]  /*321f0*/  LDL.LU R19, [R1+0x2060] ;  /* 0x0020600001137983 */ /* 0x000ee20000300800 */
[----:B------:R-:W4:Y:S04]  /*32200*/  LDL.LU R11, [R1+0x2bc] ;  /* 0x0002bc00010b7983 */ /* 0x000f280000300800 */
[C---:B----4-:R-:W-:Y:S08]  /*32210*/  HMMA.16816.F32.BF16 R8, R20.reuse, R12, R8 ;  /* 0x0000000c1408723c */ /* 0x050ff00000041808 */
[----:B------:R-:W-:Y:S01]  /*32220*/  HMMA.16816.F32.BF16 R20, R20, R16, R24 ;  /* 0x000000101414723c */ /* 0x000fe20000041818 */
[----:B--2---:R-:W-:Y:S11]  /*32230*/  STL.64 [R1+0x2020], R14 ;  /* 0x0020200e01007387 */ /* 0x004ff60000100a00 */
[----:B------:R-:W-:Y:S04]  /*32240*/  @!UPT UIADD3 URZ, URZ, URZ, URZ ;  /* 0x0000003f3f3ff290 */ /* 0x000fe8000fffe03f */
[----:B------:R-:W-:Y:S02]  /*32250*/  IMAD.MOV.U32 R13, RZ, RZ, R10 ;  /* 0x000000ffff0d7224 */ /* 0x000fe400078e000a */
[----:B------:R-:W-:-:S05]  /*32260*/  IMAD.MOV.U32 R12, RZ, RZ, R11 ;  /* 0x000000ffff0c7224 */ /* 0x000fca00078e000b */
[----:B------:R-:W-:Y:S01]  /*32270*/  STL.64 [R1+0x2018], R12 ;  /* 0x0020180c01007387 */ /* 0x000fe20000100a00 */
[----:B---3--:R-:W-:Y:S02]  /*32280*/  STL.64 [R1+0x2010], R18 ;  /* 0x0020101201007387 */ /* 0x008fe40000100a00 */
[----:B------:R-:W-:Y:S02]  /*32290*/  STL.64 [R1+0x1dc0], R22 ;  /* 0x001dc01601007387 */ /* 0x000fe40000100a00 */
[----:B------:R0:W-:Y:S02]  /*322a0*/  STL.64 [R1+0x1db8], R20 ;  /* 0x001db81401007387 */ /* 0x0001e40000100a00 */
[----:B0-----:R-:W2:Y:S01]  /*322b0*/  LDL.LU R20, [R1+0x190] ;  /* 0x0001900001147983 */ /* 0x001ea20000300800 */
[----:B------:R-:W2:Y:S02]  /*322c0*/  LDL.LU R21, [R1+0x194] ;  /* 0x0001940001157983 */ /* 0x000ea40000300800 */
[----:B------:R-:W3:Y:S02]  /*322d0*/  LDL.LU R22, [R1+0x198] ;  /* 0x0001980001167983 */ /* 0x000ee40000300800 */
[----:B------:R-:W3:Y:S01]  /*322e0*/  LDL.LU R23, [R1+0x19c] ;  /* 0x00019c0001177983 */ /* 0x000ee20000300800 */
[----:B------:R-:W4:Y:S01]  /*322f0*/  LDL.LU R24, [R1+0x50] ;  /* 0x0000500001187983 */ /* 0x000f220000300800 */
[----:B------:R-:W4:Y:S02]  /*32300*/  LDL.LU R25, [R1+0x54] ;  /* 0x0000540001197983 */ /* 0x000f240000300800 */
[----:B------:R-:W-:-:S02]  /*32310*/  IMAD.MOV.U32 R26, RZ, RZ, R7 ;  /* 0x000000ffff1a7224 */ /* 0x000fc400078e0007 */
[----:B------:R-:W-:Y:S01]  /*32320*/  IMAD.MOV.U32 R27, RZ, RZ, R6 ;  /* 0x000000ffff1b7224 */ /* 0x000fe200078e0006 */
[----:B------:R-:W2:Y:S01]  /*32330*/  LDL.LU R7, [R1+0x205c] ;  /* 0x00205c0001077983 */ /* 0x000ea20000300800 */
[----:B------:R-:W2:Y:S03]  /*32340*/  LDL.LU R6, [R1+0x2058] ;  /* 0x0020580001067983 */ /* 0x000ea60000300800 */
[----:B------:R-:W-:Y:S04]  /*32350*/  STL.64 [R1+0x1ff8], R26 ;  /* 0x001ff81a01007387 */ /* 0x000fe80000100a00 */
[----:B----4-:R-:W-:Y:S01]  /*32360*/  STL.64 [R1+0x1ff0], R24 ;  /* 0x001ff01801007387 */ /* 0x010fe20000100a00 */
[----:B---3--:R-:W-:Y:S02]  /*32370*/  STL.64 [R1+0x1f48], R22 ;  /* 0x001f481601007387 */ /* 0x008fe40000100a00 */
[----:B--2---:R0:W-:Y:S02]  /*32380*/  STL.64 [R1+0x1f40], R20 ;  /* 0x001f401401007387 */ /* 0x0041e40000100a00 */
[----:B0-----:R-:W2:Y:S01]  /*32390*/  LDL.LU.64 R20, [R1+0x30] ;  /* 0x0000300001147983 */ /* 0x001ea20000300a00 */
[----:B------:R-:W3:Y:S03]  /*323a0*/  LDL.LU.64 R22, [R1+0x38] ;  /* 0x0000380001167983 */ /* 0x000ee60000300a00 */
        /* <DEDUP_REMOVED lines=12> */
[----:B------:R-:W-:-:S02]  /*32470*/  IMAD.MOV.U32 R25, RZ, RZ, R6 ;  /* 0x000000ffff197224 */ /* 0x000fc400078e0006 */
[----:B------:R-:W-:Y:S01]  /*32480*/  IMAD.MOV.U32 R26, RZ, RZ, R7 ;  /* 0x000000ffff1a7224 */ /* 0x000fe200078e0007 */
[----:B---3--:R-:W-:Y:S01]  /*32490*/  STL.64 [R1+0x1f88], R22 ;  /* 0x001f881601007387 */ /* 0x008fe20000100a00 */
[----:B--2---:R0:W-:Y:S03]  /*324a0*/  STL.64 [R1+0x1f80], R20 ;  /* 0x001f801401007387 */ /* 0x0041e60000100a00 */
[----:B0-----:R-:W2:Y:S01]  /*324b0*/  LDL.LU R20, [R1+0x1e0] ;  /* 0x0001e00001147983 */ /* 0x001ea20000300800 */
[----:B------:R-:W2:Y:S02]  /*324c0*/  LDL.LU R21, [R1+0x1e4] ;  /* 0x0001e40001157983 */ /* 0x000ea40000300800 */
[----:B------:R-:W3:Y:S02]  /*324d0*/  LDL.LU R22, [R1+0x1e8] ;  /* 0x0001e80001167983 */ /* 0x000ee40000300800 */
[----:B------:R-:W3:Y:S01]  /*324e0*/  LDL.LU R23, [R1+0x1ec] ;  /* 0x0001ec0001177983 */ /* 0x000ee20000300800 */
        /* <DEDUP_REMOVED lines=8> */
[----:B----4-:R-:W-:-:S02]  /*32570*/  IMAD.MOV.U32 R22, RZ, RZ, R6 ;  /* 0x000000ffff167224 */ /* 0x010fc400078e0006 */
[----:B------:R-:W-:Y:S01]  /*32580*/  IMAD.MOV.U32 R23, RZ, RZ, R7 ;  /* 0x000000ffff177224 */ /* 0x000fe200078e0007 */
[----:B------:R-:W3:Y:S01]  /*32590*/  LDL.LU R6, [R1+0x204c] ;  /* 0x00204c0001067983 */ /* 0x000ee20000300800 */
[----:B------:R-:W4:Y:S02]  /*325a0*/  LDL.LU R7, [R1+0x2048] ;  /* 0x0020480001077983 */ /* 0x000f240000300800 */
[----:B------:R-:W3:Y:S02]  /*325b0*/  LDL.LU R16, [R1+0x260] ;  /* 0x0002600001107983 */ /* 0x000ee40000300800 */
[----:B------:R-:W3:Y:S01]  /*325c0*/  LDL.LU R17, [R1+0x264] ;  /* 0x0002640001117983 */ /* 0x000ee20000300800 */
        /* <DEDUP_REMOVED lines=9> */
[----:B------:R-:W3:Y:S02]  /*32660*/  LDL.LU R9, [R1+0x284] ;  /* 0x0002840001097983 */ /* 0x000ee40000300800 */
[----:B------:R-:W3:Y:S02]  /*32670*/  LDL.LU R10, [R1+0x288] ;  /* 0x00028800010a7983 */ /* 0x000ee40000300800 */
[----:B------:R-:W3:Y:S01]  /*32680*/  LDL.LU R11, [R1+0x28c] ;  /* 0x00028c00010b7983 */ /* 0x000ee20000300800 */
[----:B------:R-:W-:Y:S04]  /*32690*/  STL.64 [R1+0x1fb8], R22 ;  /* 0x001fb81601007387 */ /* 0x000fe80000100a00 */
[----:B--2---:R0:W-:Y:S04]  /*326a0*/  STL.64 [R1+0x1fb0], R20 ;  /* 0x001fb01401007387 */ /* 0x0041e80000100a00 */
        /* <DEDUP_REMOVED lines=8> */
[----:B----4-:R-:W-:-:S02]  /*32730*/  IMAD.MOV.U32 R22, RZ, RZ, R7 ;  /* 0x000000ffff167224 */ /* 0x010fc400078e0007 */
[----:B---3--:R-:W-:Y:S01]  /*32740*/  IMAD.MOV.U32 R23, RZ, RZ, R6 ;  /* 0x000000ffff177224 */ /* 0x008fe200078e0006 */
[----:B------:R-:W3:Y:S01]  /*32750*/  LDL.LU R7, [R1+0x2044] ;  /* 0x0020440001077983 */ /* 0x000ee20000300800 */
[----:B------:R-:W4:Y:S03]  /*32760*/  LDL.LU R6, [R1+0x2040] ;  /* 0x0020400001067983 */ /* 0x000f260000300800 */
[----:B------:R-:W-:Y:S04]  /*32770*/  STL.64 [R1+0x1fd8], R22 ;  /* 0x001fd81601007387 */ /* 0x000fe80000100a00 */
[----:B--2---:R0:W-:Y:S04]  /*32780*/  STL.64 [R1+0x1fd0], R20 ;  /* 0x001fd01401007387 */ /* 0x0041e80000100a00 */
[----:B0-----:R-:W2:Y:S01]  /*32790*/  LDL.LU R20, [R1+0x220] ;  /* 0x0002200001147983 */ /* 0x001ea20000300800 */
[----:B------:R-:W2:Y:S02]  /*327a0*/  LDL.LU R21, [R1+0x224] ;  /* 0x0002240001157983 */ /* 0x000ea40000300800 */
[----:B------:R-:W2:Y:S02]  /*327b0*/  LDL.LU R22, [R1+0x228] ;  /* 0x0002280001167983 */ /* 0x000ea40000300800 */
[----:B------:R-:W2:Y:S02]  /*327c0*/  LDL.LU R23, [R1+0x22c] ;  /* 0x00022c0001177983 */ /* 0x000ea40000300800 */
[----:B--2---:R4:W-:Y:S01]  /*327d0*/  STL.64 [R1+0x1fe8], R22 ;  /* 0x001fe81601007387 */ /* 0x0049e20000100a00 */
[----:B------:R0:W-:Y:S02]  /*327e0*/  STL.64 [R1+0x1fe0], R20 ;  /* 0x001fe01401007387 */ /* 0x0001e40000100a00 */
[----:B----4-:R-:W-:Y:S01]  /*327f0*/  IMAD.MOV.U32 R22, RZ, RZ, R6 ;  /* 0x000000ffff167224 */ /* 0x010fe200078e0006 */
[----:B0-----:R-:W2:Y:S01]  /*32800*/  LDL.LU R20, [R1+0x230] ;  /* 0x0002300001147983 */ /* 0x001ea20000300800 */
[----:B------:R-:W2:Y:S02]  /*32810*/  LDL.LU R21, [R1+0x234] ;  /* 0x0002340001157983 */ /* 0x000ea40000300800 */
[----:B------:R-:W4:Y:S02]  /*32820*/  LDL.LU R6, [R1+0x203c] ;  /* 0x00203c0001067983 */ /* 0x000f240000300800 */
[----:B---3--:R-:W-:-:S02]  /*32830*/  IMAD.MOV.U32 R23, RZ, RZ, R7 ;  /* 0x000000ffff177224 */ /* 0x008fc400078e0007 */
[----:B------:R-:W4:Y:S03]  /*32840*/  LDL.LU R7, [R1+0x2038] ;  /* 0x0020380001077983 */ /* 0x000f260000300800 */
[----:B------:R-:W-:Y:S01]  /*32850*/  STL.64 [R1+0x2008], R22 ;  /* 0x0020081601007387 */ /* 0x000fe20000100a00 */
[C---:B----4-:R-:W-:Y:S01]  /*32860*/  HMMA.16816.F32.BF16 R8, R24.reuse, R6, R8 ;  /* 0x000000061808723c */ /* 0x050fe20000041808 */
[----:B--2---:R0:W-:Y:S04]  /*32870*/  STL.64 [R1+0x2000], R20 ;  /* 0x0020001401007387 */ /* 0x0041e80000100a00 */
[----:B0-----:R-:W2:Y:S01]  /*32880*/  LDL.LU R20, [R1+0x250] ;  /* 0x0002500001147983 */ /* 0x001ea20000300800 */
[----:B------:R-:W2:Y:S02]  /*32890*/  LDL.LU R21, [R1+0x254] ;  /* 0x0002540001157983 */ /* 0x000ea40000300800 */
[----:B------:R-:W2:Y:S02]  /*328a0*/  LDL.LU R22, [R1+0x258] ;  /* 0x0002580001167983 */ /* 0x000ea40000300800 */
[----:B------:R-:W2:Y:S11]  /*328b0*/  LDL.LU R23, [R1+0x25c] ;  /* 0x00025c0001177983 */ /* 0x000eb60000300800 */
[----:B------:R-:W-:Y:S02]  /*328c0*/  @!UPT UIADD3 URZ, URZ, URZ, URZ ;  /* 0x0000003f3f3ff290 */ /* 0x000fe4000fffe03f */
[----:B------:R-:W-:Y:S01]  /*328d0*/  STL.64 [R1+0x400], R8 ;  /* 0x0004000801007387 */ /* 0x000fe20000100a00 */
[----:B------:R0:W-:Y:S03]  /*328e0*/  STL.64 [R1+0x408], R10 ;  /* 0x0004080a01007387 */ /* 0x0001e60000100a00 */
[----:B0-----:R-:W3:Y:S01]  /*328f0*/  LDL.LU.64 R10, [R1+0x2030] ;  /* 0x00203000010a7983 */ /* 0x001ee20000300a00 */
[----:B------:R-:W4:Y:S01]  /*32900*/  LDL.LU.64 R8, [R1+0x2028] ;  /* 0x0020280001087983 */ /* 0x000f220000300a00 */
        /* <DEDUP_REMOVED lines=82> */
[----:B------:R0:W-:Y:S01]  /*32e30*/  STL.64 [R1+0x310], R24 ;  /* 0x0003101801007387 */ /* 0x0001e20000100a00 */
[----:B------:R1:W-:Y:S03]  /*32e40*/  STL.64 [R1+0x318], R26 ;  /* 0x0003181a01007387 */ /* 0x0003e60000100a00 */
[----:B0-----:R-:W2:Y:S01]  /*32e50*/  LDL.LU R24, [R1] ;  /* 0x0000000001187983 */ /* 0x001ea20000300800 */
[----:B------:R-:W2:Y:S02]  /*32e60*/  LDL.LU R25, [R1+0x4] ;  /* 0x0000040001197983 */ /* 0x000ea40000300800 */
[----:B-1----:R-:W3:Y:S02]  /*32e70*/  LDL.LU R26, [R1+0x8] ;  /* 0x00000800011a7983 */ /* 0x002ee40000300800 */
[----:B------:R-:W3:Y:S02]  /*32e80*/  LDL.LU R27, [R1+0xc] ;  /* 0x00000c00011b7983 */ /* 0x000ee40000300800 */
[----:B---3--:R-:W-:Y:S01]  /*32e90*/  STL.64 [R1+0x1e40], R26 ;  /* 0x001e401a01007387 */ /* 0x008fe20000100a00 */
[----:B--2---:R0:W-:Y:S03]  /*32ea0*/  STL.64 [R1+0x1e38], R24 ;  /* 0x001e381801007387 */ /* 0x0041e60000100a00 */
[----:B0-----:R-:W2:Y:S01]  /*32eb0*/  LDL.LU R24, [R1+0x1a0] ;  /* 0x0001a00001187983 */ /* 0x001ea20000300800 */
[----:B------:R-:W2:Y:S02]  /*32ec0*/  LDL.LU R25, [R1+0x1a4] ;  /* 0x0001a40001197983 */ /* 0x000ea40000300800 */
[----:B------:R-:W2:Y:S02]  /*32ed0*/  LDL.LU R26, [R1+0x1a8] ;  /* 0x0001a800011a7983 */ /* 0x000ea40000300800 */
[----:B------:R-:W2:Y:S02]  /*32ee0*/  LDL.LU R27, [R1+0x1ac] ;  /* 0x0001ac00011b7983 */ /* 0x000ea40000300800 */
[----:B------:R-:W-:-:S02]  /*32ef0*/  IMAD.MOV.U32 R17, RZ, RZ, R22 ;  /* 0x000000ffff117224 */ /* 0x000fc400078e0016 */
[----:B------:R-:W-:Y:S01]  /*32f00*/  IMAD.MOV.U32 R16, RZ, RZ, R23 ;  /* 0x000000ffff107224 */ /* 0x000fe200078e0017 */
[----:B--2---:R-:W-:Y:S11]  /*32f10*/  HMMA.16816.F32.BF16 R24, R20, R10, R24 ;  /* 0x0000000a1418723c */ /* 0x004ff60000041818 */
[----:B------:R-:W-:Y:S11]  /*32f20*/  @!UPT UIADD3 URZ, URZ, URZ, URZ ;  /* 0x0000003f3f3ff290 */ /* 0x000ff6000fffe03f */
[----:B------:R-:W-:Y:S01]  /*32f30*/  @!UPT UIADD3 URZ, URZ, URZ, URZ ;  /* 0x0000003f3f3ff290 */ /* 0x000fe2000fffe03f */
[----:B------:R0:W-:Y:S01]  /*32f40*/  STL.64 [R1+0x300], R24 ;  /* 0x0003001801007387 */ /* 0x0001e20000100a00 */
[----:B------:R-:W-:Y:S02]  /*32f50*/  STL.64 [R1+0x308], R26 ;  /* 0x0003081a01007387 */ /* 0x000fe40000100a00 */
[----:B------:R-:W2:Y:S02]  /*32f60*/  LDL.LU.64 R22, [R1+0x1f48] ;  /* 0x001f480001167983 */ /* 0x000ea40000300a00 */
[----:B0-----:R-:W-:Y:S02]  /*32f70*/  IMAD.MOV.U32 R25, RZ, RZ, R20 ;  /* 0x000000ffff197224 */ /* 0x001fe400078e0014 */
[----:B------:R-:W-:Y:S02]  /*32f80*/  IMAD.MOV.U32 R24, RZ, RZ, R21 ;  /* 0x000000ffff187224 */ /* 0x000fe400078e0015 */
[----:B------:R-:W2:Y:S01]  /*32f90*/  LDL.LU.64 R20, [R1+0x1f40] ;  /* 0x001f400001147983 */ /* 0x000ea20000300a00 */
[----:B------:R-:W-:Y:S02]  /*32fa0*/  STL.64 [R1+0x1ec0], R10 ;  /* 0x001ec00a01007387 */ /* 0x000fe40000100a00 */
[----:B------:R-:W3:Y:S02]  /*32fb0*/  LDL.LU.64 R4, [R1+0x370] ;  /* 0x0003700001047983 */ /* 0x000ee40000300a00 */
[----:B------:R0:W-:Y:S02]  /*32fc0*/  STL.64 [R1+0x1ed0], R6 ;  /* 0x001ed00601007387 */ /* 0x0001e40000100a00 */
[----:B0-----:R-:W-:-:S02]  /*32fd0*/  IMAD.MOV.U32 R6, RZ, RZ, R17 ;  /* 0x000000ffff067224 */ /* 0x001fc400078e0011 */
[----:B------:R-:W-:Y:S01]  /*32fe0*/  IMAD.MOV.U32 R7, RZ, RZ, R16 ;  /* 0x000000ffff077224 */ /* 0x000fe200078e0010 */
[----:B---3--:R0:W-:Y:S02]  /*32ff0*/  STL.64 [R1+0x1ec8], R4 ;  /* 0x001ec80401007387 */ /* 0x0081e40000100a00 */
[----:B0-----:R-:W-:Y:S02]  /*33000*/  IMAD.MOV.U32 R4, RZ, RZ, R25 ;  /* 0x000000ffff047224 */ /* 0x001fe400078e0019 */
[----:B------:R-:W-:-:S07]  /*33010*/  IMAD.MOV.U32 R5, RZ, RZ, R24 ;  /* 0x000000ffff057224 */ /* 0x000fce00078e0018 */
[----:B--2---:R-:W-:Y:S01]  /*33020*/  HMMA.16816.F32.BF16 R24, R4, R14, R20 ;  /* 0x0000000e0418723c */ /* 0x004fe20000041814 */
[----:B------:R-:W-:Y:S06]  /*33030*/  STL.64 [R1+0x1eb8], R14 ;  /* 0x001eb80e01007387 */ /* 0x000fec0000100a00 */
[----:B------:R-:W-:Y:S02]  /*33040*/  IMAD.MOV.U32 R22, RZ, RZ, R13 ;  /* 0x000000ffff167224 */ /* 0x000fe400078e000d */
[----:B------:R-:W-:Y:S02]  /*33050*/  IMAD.MOV.U32 R23, RZ, RZ, R12 ;  /* 0x000000ffff177224 */ /* 0x000fe400078e000c */
[----:B------:R-:W-:-:S02]  /*33060*/  IMAD.MOV.U32 R20, RZ, RZ, R2 ;  /* 0x000000ffff147224 */ /* 0x000fc400078e0002 */
[----:B------:R-:W-:-:S10]  /*33070*/  IMAD.MOV.U32 R21, RZ, RZ, R3 ;  /* 0x000000ffff157224 */ /* 0x000fd400078e0003 */
[----:B------:R-:W-:Y:S01]  /*33080*/  STL.64 [R1+0x2f0], R24 ;  /* 0x0002f01801007387 */ /* 0x000fe20000100a00 */
[----:B------:R-:W-:Y:S02]  /*33090*/  STL.64 [R1+0x2f8], R26 ;  /* 0x0002f81a01007387 */ /* 0x000fe40000100a00 */
[----:B------:R-:W2:Y:S02]  /*330a0*/  LDL.LU R2, [R1+0x1f3c] ;  /* 0x001f3c0001027983 */ /* 0x000ea40000300800 */
[----:B------:R-:W3:Y:S01]  /*330b0*/  LDL.LU R3, [R1+0x1f38] ;  /* 0x001f380001037983 */ /* 0x000ee20000300800 */
[----:B------:R4:W-:Y:S01]  /*330c0*/  STL.64 [R1+0x1dd0], R22 ;  /* 0x001dd01601007387 */ /* 0x0009e20000100a00 */
[----:B------:R0:W-:Y:S02]  /*330d0*/  STL.64 [R1+0x1dc8], R20 ;  /* 0x001dc81401007387 */ /* 0x0001e40000100a00 */
[----:B----4-:R-:W-:Y:S02]  /*330e0*/  IMAD.MOV.U32 R22, RZ, RZ, R9 ;  /* 0x000000ffff167224 */ /* 0x010fe400078e0009 */
[----:B------:R-:W-:-:S02]  /*330f0*/  IMAD.MOV.U32 R23, RZ, RZ, R8 ;  /* 0x000000ffff177224 */ /* 0x000fc400078e0008 */
[----:B0-----:R-:W-:Y:S02]  /*33100*/  IMAD.MOV.U32 R20, RZ, RZ, R0 ;  /* 0x000000ffff147224 */ /* 0x001fe400078e0000 */
[----:B------:R-:W-:Y:S01]  /*33110*/  IMAD.MOV.U32 R21, RZ, RZ, R28 ;  /* 0x000000ffff157224 */ /* 0x000fe200078e001c */
[----:B------:R-:W4:Y:S01]  /*33120*/  LDL.LU R0, [R1+0x1f34] ;  /* 0x001f340001007983 */ /* 0x000f220000300800 */
[----:B------:R-:W2:Y:S02]  /*33130*/  LDL.LU R28, [R1+0x1f30] ;  /* 0x001f3000011c7983 */ /* 0x000ea40000300800 */
[----:B------:R-:W-:Y:S01]  /*33140*/  STL.64 [R1+0x1de0], R22 ;  /* 0x001de01601007387 */ /* 0x000fe20000100a00 */
[----:B------:R0:W-:Y:S04]  /*33150*/  STL.64 [R1+0x1dd8], R20 ;  /* 0x001dd81401007387 */ /* 0x0001e80000100a00 */
[----:B0-----:R-:W2:Y:S01]  /*33160*/  LDL.LU R20, [R1+0x90] ;  /* 0x0000900001147983 */ /* 0x001ea20000300800 */
[----:B------:R-:W2:Y:S02]  /*33170*/  LDL.LU R21, [R1+0x94] ;  /* 0x0000940001157983 */ /* 0x000ea40000300800 */
[----:B------:R-:W2:Y:S02]  /*33180*/  LDL.LU R22, [R1+0x98] ;  /* 0x0000980001167983 */ /* 0x000ea40000300800 */
[----:B------:R-:W2:Y:S01]  /*33190*/  LDL.LU R24, [R1+0x10] ;  /* 0x0000100001187983 */ /* 0x000ea20000300800 */
[----:B------:R-:W2:Y:S01]  /*331a0*/  LDL.LU R25, [R1+0x14] ;  /* 0x0000140001197983 */ /* 0x000ea20000300800 */
[----:B------:R-:W2:Y:S02]  /*331b0*/  LDL.LU R26, [R1+0x18] ;  /* 0x00001800011a7983 */ /* 0x000ea40000300800 */
[----:B------:R-:W2:Y:S02]  /*331c0*/  LDL.LU R27, [R1+0x1c] ;  /* 0x00001c00011b7983 */ /* 0x000ea40000300800 */
[----:B------:R-:W-:Y:S01]  /*331d0*/  IMAD.MOV.U32 R23, RZ, RZ, R29 ;  /* 0x000000ffff177224 */ /* 0x000fe200078e001d */
[----:B--2---:R-:W-:Y:S01]  /*331e0*/  STL.64 [R1+0x1e90], R26 ;  /* 0x001e901a01007387 */ /* 0x004fe20000100a00 */
[----:B------:R-:W-:Y:S03]  /*331f0*/  STL.64 [R1+0x1e88], R24 ;  /* 0x001e881801007387 */ /* 0x000fe60000100a00 */
[----:B------:R-:W-:Y:S02]  /*33200*/  STL.64 [R1+0x1e00], R22 ;  /* 0x001e001601007387 */ /* 0x000fe40000100a00 */
[----:B------:R0:W-:Y:S02]  /*33210*/  STL.64 [R1+0x1df8], R20 ;  /* 0x001df81401007387 */ /* 0x0001e40000100a00 */
[----:B0-----:R-:W-:-:S02]  /*33220*/  IMAD.MOV.U32 R20, RZ, RZ, R28 ;  /* 0x000000ffff147224 */ /* 0x001fc400078e001c */
[----:B------:R-:W2:Y:S01]  /*33230*/  LDL.LU R28, [R1+0x1f2c] ;  /* 0x001f2c00011c7983 */ /* 0x000ea20000300800 */
[----:B---3--:R-:W-:Y:S02]  /*33240*/  IMAD.MOV.U32 R22, RZ, RZ, R3 ;  /* 0x000000ffff167224 */ /* 0x008fe400078e0003 */
[----:B------:R-:W-:Y:S02]  /*33250*/  IMAD.MOV.U32 R23, RZ, RZ, R2 ;  /* 0x000000ffff177224 */ /* 0x000fe400078e0002 */
[----:B----4-:R-:W-:Y:S02]  /*33260*/  IMAD.MOV.U32 R21, RZ, RZ, R0 ;  /* 0x000000ffff157224 */ /* 0x010fe400078e0000 */
[----:B------:R-:W3:Y:S01]  /*33270*/  LDL.LU R0, [R1+0x1f28] ;  /* 0x001f280001007983 */ /* 0x000ee20000300800 */
[----:B------:R-:W4:Y:S02]  /*33280*/  LDL.LU R3, [R1+0x1f24] ;  /* 0x001f240001037983 */ /* 0x000f240000300800 */
[----:B------:R-:W3:Y:S02]  /*33290*/  LDL.LU R2, [R1+0x1f20] ;  /* 0x001f200001027983 */ /* 0x000ee40000300800 */
[----:B------:R-:W-:Y:S01]  /*332a0*/  STL.64 [R1+0x1e10], R22 ;  /* 0x001e101601007387 */ /* 0x000fe20000100a00 */
[----:B------:R0:W-:Y:S04]  /*332b0*/  STL.64 [R1+0x1e08], R20 ;  /* 0x001e081401007387 */ /* 0x0001e80000100a00 */
[----:B0-----:R-:W3:Y:S01]  /*332c0*/  LDL.LU R20, [R1+0xb0] ;  /* 0x0000b00001147983 */ /* 0x001ee20000300800 */
[----:B------:R-:W3:Y:S02]  /*332d0*/  LDL.LU R21, [R1+0xb4] ;  /* 0x0000b40001157983 */ /* 0x000ee40000300800 */
[----:B--2---:R-:W-:-:S02]  /*332e0*/  IMAD.MOV.U32 R22, RZ, RZ, R28 ;  /* 0x000000ffff167224 */ /* 0x004fc400078e001c */
[----:B------:R-:W2:Y:S01]  /*332f0*/  LDL.LU R28, [R1+0x1f1c] ;  /* 0x001f1c00011c7983 */ /* 0x000ea20000300800 */
[----:B------:R-:W2:Y:S03]  /*33300*/  LDL.LU R23, [R1+0xbc] ;  /* 0x0000bc0001177983 */ /* 0x000ea60000300800 */
[----:B--2---:R-:W-:Y:S01]  /*33310*/  STL.64 [R1+0x1e20], R22 ;  /* 0x001e201601007387 */ /* 0x004fe20000100a00 */
[----:B---3--:R0:W-:Y:S03]  /*33320*/  STL.64 [R1+0x1e18], R20 ;  /* 0x001e181401007387 */ /* 0x0081e60000100a00 */
[----:B0-----:R-:W2:Y:S01]  /*33330*/  LDL.LU R20, [R1+0xc0] ;  /* 0x0000c00001147983 */ /* 0x001ea20000300800 */
[----:B------:R-:W2:Y:S02]  /*33340*/  LDL.LU R21, [R1+0xc4] ;  /* 0x0000c40001157983 */ /* 0x000ea40000300800 */
[----:B------:R-:W3:Y:S02]  /*33350*/  LDL.LU R22, [R1+0xc8] ;  /* 0x0000c80001167983 */ /* 0x000ee40000300800 */
[----:B------:R-:W-:-:S02]  /*33360*/  IMAD.MOV.U32 R23, RZ, RZ, R28 ;  /* 0x000000ffff177224 */ /* 0x000fc400078e001c */
[----:B------:R-:W2:Y:S01]  /*33370*/  LDL.LU R28, [R1+0x9cc] ;  /* 0x0009cc00011c7983 */ /* 0x000ea20000300800 */
[----:B------:R-:W2:Y:S02]  /*33380*/  LDL.LU R24, [R1+0x20] ;  /* 0x0000200001187983 */ /* 0x000ea40000300800 */
[----:B------:R-:W-:Y:S02]  /*33390*/  IMAD.MOV.U32 R25, RZ, RZ, R2 ;  /* 0x000000ffff197224 */ /* 0x000fe400078e0002 */
[----:B----4-:R-:W-:Y:S02]  /*333a0*/  IMAD.MOV.U32 R26, RZ, RZ, R3 ;  /* 0x000000ffff1a7224 */ /* 0x010fe400078e0003 */
[----:B------:R-:W-:Y:S01]  /*333b0*/  IMAD.MOV.U32 R27, RZ, RZ, R0 ;  /* 0x000000ffff1b7224 */ /* 0x000fe200078e0000 */
[----:B------:R-:W4:Y:S01]  /*333c0*/  LDL.LU R2, [R1+0x1f18] ;  /* 0x001f180001027983 */ /* 0x000f220000300800 */
[----:B------:R-:W4:Y:S02]  /*333d0*/  LDL.LU R3, [R1+0x1f14] ;  /* 0x001f140001037983 */ /* 0x000f240000300800 */
[----:B------:R-:W4:Y:S01]  /*333e0*/  LDL.LU R0, [R1+0x1f10] ;  /* 0x001f100001007983 */ /* 0x000f220000300800 */
[----:B------:R-:W-:Y:S04]  /*333f0*/  STL.64 [R1+0x1ee0], R26 ;  /* 0x001ee01a01007387 */ /* 0x000fe80000100a00 */
[----:B--2---:R-:W-:Y:S01]  /*33400*/  STL.64 [R1+0x1ed8], R24 ;  /* 0x001ed81801007387 */ /* 0x004fe20000100a00 */
[----:B---3--:R-:W-:Y:S02]  /*33410*/  STL.64 [R1+0x1e30], R22 ;  /* 0x001e301601007387 */ /* 0x008fe40000100a00 */
[----:B------:R0:W-:Y:S02]  /*33420*/  STL.64 [R1+0x1e28], R20 ;  /* 0x001e281401007387 */ /* 0x0001e40000100a00 */
[----:B0-----:R-:W2:Y:S01]  /*33430*/  LDL.LU R20, [R1+0xd0] ;  /* 0x0000d00001147983 */ /* 0x001ea20000300800 */
[----:B----4-:R-:W-:-:S02]  /*33440*/  IMAD.MOV.U32 R22, RZ, RZ, R3 ;  /* 0x000000ffff167224 */ /* 0x010fc400078e0003 */
[----:B------:R-:W-:Y:S02]  /*33450*/  IMAD.MOV.U32 R23, RZ, RZ, R0 ;  /* 0x000000ffff177224 */ /* 0x000fe400078e0000 */
[----:B------:R-:W-:Y:S02]  /*33460*/  IMAD.MOV.U32 R21, RZ, RZ, R2 ;  /* 0x000000ffff157224 */ /* 0x000fe400078e0002 */
[----:B------:R-:W3:Y:S01]  /*33470*/  LDL.LU R2, [R1+0x1f0c] ;  /* 0x001f0c0001027983 */ /* 0x000ee20000300800 */
[----:B------:R-:W4:Y:S02]  /*33480*/  LDL.LU R3, [R1+0x1f08] ;  /* 0x001f080001037983 */ /* 0x000f240000300800 */
[----:B------:R-:W3:Y:S02]  /*33490*/  LDL.LU R0, [R1+0x1f04] ;  /* 0x001f040001007983 */ /* 0x000ee40000300800 */
[----:B------:R-:W-:Y:S01]  /*334a0*/  STL.64 [R1+0x1e50], R22 ;  /* 0x001e501601007387 */ /* 0x000fe20000100a00 */
[----:B--2---:R0:W-:Y:S04]  /*334b0*/  STL.64 [R1+0x1e48], R20 ;  /* 0x001e481401007387 */ /* 0x0041e80000100a00 */
        /* <DEDUP_REMOVED lines=16> */
[----:B--2---:R-:W-:Y:S01]  /*335c0*/  STL.64 [R1+0x1e60], R22 ;  /* 0x001e601601007387 */ /* 0x004fe20000100a00 */
[----:B------:R0:W-:Y:S03]  /*335d0*/  STL.64 [R1+0x1e58], R20 ;  /* 0x001e581401007387 */ /* 0x0001e60000100a00 */
[----:B0-----:R-:W2:Y:S01]  /*335e0*/  LDL.LU R20, [R1+0xf0] ;  /* 0x0000f00001147983 */ /* 0x001ea20000300800 */
[----:B----4-:R-:W-:-:S02]  /*335f0*/  IMAD.MOV.U32 R22, RZ, RZ, R3 ;  /* 0x000000ffff167224 */ /* 0x010fc400078e0003 */
[----:B---3--:R-:W-:Y:S02]  /*33600*/  IMAD.MOV.U32 R23, RZ, RZ, R2 ;  /* 0x000000ffff177224 */ /* 0x008fe400078e0002 */
        /* <DEDUP_REMOVED lines=20> */
[----:B------:R-:W-:Y:S01]  /*33750*/  HMMA.16816.F32.BF16 R4, R4, R18, R24 ;  /* 0x000000120404723c */ /* 0x000fe20000041818 */
        /* <DEDUP_REMOVED lines=8> */
[----:B---3--:R-:W-:-:S02]  /*337e0*/  IMAD.MOV.U32 R21, RZ, RZ, R0 ;  /* 0x000000ffff157224 */ /* 0x008fc400078e0000 */
[----:B------:R-:W3:Y:S02]  /*337f0*/  LDL.LU R0, [R1+0x1ee8] ;  /* 0x001ee80001007983 */ /* 0x000ee40000300800 */
[----:B------:R-:W2:Y:S01]  /*33800*/  LDL.LU.64 R26, [R1+0x1ee0] ;  /* 0x001ee000011a7983 */ /* 0x000ea20000300a00 */
[----:B------:R-:W2:Y:S01]  /*33810*/  LDL.LU.64 R24, [R1+0x1ed8] ;  /* 0x001ed80001187983 */ /* 0x000ea20000300a00 */
[----:B------:R-:W-:Y:S02]  /*33820*/  STL.64 [R1+0x2e0], R4 ;  /* 0x0002e00401007387 */ /* 0x000fe40000100a00 */
[----:B------:R0:W-:Y:S02]  /*33830*/  STL.64 [R1+0x2e8], R6 ;  /* 0x0002e80601007387 */ /* 0x0001e40000100a00 */
[----:B0-----:R-:W2:Y:S01]  /*33840*/  LDL.LU.64 R6, [R1+0x1ed0] ;  /* 0x001ed00001067983 */ /* 0x001ea20000300a00 */
[----:B------:R-:W3:Y:S01]  /*33850*/  LDL.LU.64 R4, [R1+0x1ec8] ;  /* 0x001ec80001047983 */ /* 0x000ee20000300a00 */
[C---:B--2---:R-:W-:Y:S11]  /*33860*/  HMMA.16816.F32.BF16 R8, R24.reuse, R6, R8 ;  /* 0x000000061808723c */ /* 0x044ff60000041808 */
[----:B------:R-:W-:Y:S11]  /*33870*/  @!UPT UIADD3 URZ, URZ, URZ, URZ ;  /* 0x0000003f3f3ff290 */ /* 0x000ff6000fffe03f */
[----:B------:R-:W-:Y:S01]  /*33880*/  @!UPT UIADD3 URZ, URZ, URZ, URZ ;  /* 0x0000003f3f3ff290 */ /* 0x000fe2000fffe03f */
[----:B------:R-:W-:Y:S01]  /*33890*/  STL.64 [R1+0x2d0], R8 ;  /* 0x0002d00801007387 */ /* 0x000fe20000100a00 */
[----:B------:R0:W-:Y:S03]  /*338a0*/  STL.64 [R1+0x2d8], R10 ;  /* 0x0002d80a01007387 */ /* 0x0001e60000100a00 */
[----:B0-----:R-:W2:Y:S02]  /*338b0*/  LDL.LU.64 R10, [R1+0x1ec0] ;  /* 0x001ec000010a7983 */ /* 0x001ea40000300a00 */
[C---:B--2---:R-:W-:Y:S11]  /*338c0*/  HMMA.16816.F32.BF16 R12, R24.reuse, R10, R12 ;  /* 0x0000000a180c723c */ /* 0x044ff6000004180c */
[----:B------:R-:W-:Y:S11]  /*338d0*/  @!UPT UIADD3 URZ, URZ, URZ, URZ ;  /* 0x0000003f3f3ff290 */ /* 0x000ff6000fffe03f */
[----:B------:R-:W-:Y:S01]  /*338e0*/  @!UPT UIADD3 URZ, URZ, URZ, URZ ;  /* 0x0000003f3f3ff290 */ /* 0x000fe2000fffe03f */
[----:B------:R-:W-:Y:S01]  /*338f0*/  STL.64 [R1+0x2c0], R12 ;  /* 0x0002c00c01007387 */ /* 0x000fe20000100a00 */
[----:B------:R0:W-:Y:S03]  /*33900*/  STL.64 [R1+0x2c8], R14 ;  /* 0x0002c80e01007387 */ /* 0x0001e60000100a00 */
[----:B0-----:R-:W2:Y:S01]  /*33910*/  LDL.LU.64 R14, [R1+0x1eb8] ;  /* 0x001eb800010e7983 */ /* 0x001ea20000300a00 */
[----:B----4-:R-:W-:Y:S02]  /*33920*/  IMAD.MOV.U32 R22, RZ, RZ, R3 ;  /* 0x000000ffff167224 */ /* 0x010fe400078e0003 */
[----:B------:R-:W-:Y:S02]  /*33930*/  IMAD.MOV.U32 R23, RZ, RZ, R2 ;  /* 0x000000ffff177224 */ /* 0x000fe400078e0002 */
[----:B------:R-:W4:Y:S05]  /*33940*/  LDL.LU.64 R8, [R1+0x360] ;  /* 0x0003600001087983 */ /* 0x000f2a0000300a00 */
        /* <DEDUP_REMOVED lines=48> */
[----:B------:R-:W-:Y:S02]  /*33c50*/  IMAD.MOV.U32 R16, RZ, RZ, R22 ;  /* 0x000000ffff107224 */ /* 0x000fe400078e0016 */
[----:B------:R0:W-:Y:S02]  /*33c60*/  STL.64 [R1+0x1e8], R22 ;  /* 0x0001e81601007387 */ /* 0x0001e40000100a00 */
        /* <DEDUP_REMOVED lines=14> */
[----:B------:R0:W-:Y:S02]  /*33d50*/  STL [R1+0x1b74], R13 ;  /* 0x001b740d01007387 */ /* 0x0001e40000100800 */
[----:B0-----:R-:W3:Y:S01]  /*33d60*/  LDL.LU.64 R12, [R1+0x358] ;  /* 0x00035800010c7983 */ /* 0x001ee20000300a00 */
[----:B------:R0:W-:Y:S03]  /*33d70*/  STL [R1+0x1b70], R17 ;  /* 0x001b701101007387 */ /* 0x0001e60000100800 */
[----:B0-----:R-:W3:Y:S01]  /*33d80*/  LDL.LU.64 R16, [R1+0x368] ;  /* 0x0003680001107983 */ /* 0x001ee20000300a00 */
        /* <DEDUP_REMOVED lines=33> */
[----:B------:R-:W-:Y:S02]  /*33fa0*/  IMAD.MOV.U32 R11, RZ, RZ, R23 ;  /* 0x000000ffff0b7224 */ /* 0x000fe400078e0017 */
[----:B------:R0:W-:Y:S02]  /*33fb0*/  STL.64 [R1+0x248], R22 ;  /* 0x0002481601007387 */ /* 0x0001e40000100a00 */
[----:B------:R-:W-:Y:S02]  /*33fc0*/  IMAD.MOV.U32 R10, RZ, RZ, R22 ;  /* 0x000000ffff0a7224 */ /* 0x000fe400078e0016 */
[----:B0-----:R-:W2:Y:S01]  /*33fd0*/  LDL.LU.64 R22, [R1+0x1dc0] ;  /* 0x001dc00001167983 */ /* 0x001ea20000300a00 */
[----:B------:R-:W2:Y:S02]  /*33fe0*/  LDL.LU.64 R20, [R1+0x1db8] ;  /* 0x001db80001147983 */ /* 0x000ea40000300a00 */
[----:B------:R-:W-:-:S04]  /*33ff0*/  IMAD.MOV.U32 R2, RZ, RZ, c[0x0][0x188] ;  /* 0x00006200ff027624 */ /* 0x000fc800078e00ff */
[----:B------:R-:W-:-:S04]  /*34000*/  IMAD.SHL.U32 R29, R2, 0x80, RZ ;  /* 0x00000080021d7824 */ /* 0x000fc800078e00ff */
[----:B------:R-:W-:-:S05]  /*34010*/  IMAD.SHL.U32 R29, R29, 0x2, RZ ;  /* 0x000000021d1d7824 */ /* 0x000fca00078e00ff */
[----:B---3--:R-:W-:-:S05]  /*34020*/  IADD3 R3, P1, R16, R29, RZ ;  /* 0x0000001d10037210 */ /* 0x008fca0007f3e0ff */
[----:B------:R-:W-:Y:S01]  /*34030*/  IMAD.X R7, R17, 0x1, R0, P1 ;  /* 0x0000000111077824 */ /* 0x000fe200008e0600 */
[-C--:B------:R-:W-:Y:S02]  /*34040*/  IADD3 R2, P0, R4, R29.reuse, RZ ;  /* 0x0000001d04027210 */ /* 0x080fe40007f1e0ff */
[----:B------:R-:W-:-:S03]  /*34050*/  IADD3 R6, P2, R12, R29, RZ ;  /* 0x0000001d0c067210 */ /* 0x000fc60007f5e0ff */
[--C-:B------:R-:W-:Y:S01]  /*34060*/  IMAD.X R4, R5, 0x1, R0.reuse, P0 ;  /* 0x0000000105047824 */ /* 0x100fe200000e0600 */
[----:B----4-:R-:W-:Y:S01]  /*34070*/  IADD3 R5, P0, R8, R29, RZ ;  /* 0x0000001d08057210 */ /* 0x010fe20007f1e0ff */
[----:B------:R-:W-:Y:S01]  /*34080*/  STL [R1+0x1b7c], R10 ;  /* 0x001b7c0a01007387 */ /* 0x000fe20000100800 */
[----:B------:R-:W-:Y:S01]  /*34090*/  IADD3 R28, R28, 0x1, RZ ;  /* 0x000000011c1c7810 */ /* 0x000fe20007ffe0ff */
[----:B------:R-:W-:Y:S02]  /*340a0*/  STL [R1+0x1b78], R11 ;  /* 0x001b780b01007387 */ /* 0x000fe40000100800 */
[--C-:B------:R-:W-:Y:S02]  /*340b0*/  IMAD.X R8, R9, 0x1, R0.reuse, P0 ;  /* 0x0000000109087824 */ /* 0x100fe400000e0600 */
[----:B------:R-:W-:Y:S01]  /*340c0*/  IMAD.X R9, R13, 0x1, R0, P2 ;  /* 0x000000010d097824 */ /* 0x000fe200010e0600 */
[----:B------:R-:W-:Y:S01]  /*340d0*/  STL [R1+0x1b80], R5 ;  /* 0x001b800501007387 */ /* 0x000fe20000100800 */
[----:B------:R-:W-:Y:S02]  /*340e0*/  STL [R1+0x1b84], R6 ;  /* 0x001b840601007387 */ /* 0x000fe40000100800 */
[----:B------:R-:W-:Y:S02]  /*340f0*/  STL [R1+0x1b88], R8 ;  /* 0x001b880801007387 */ /* 0x000fe40000100800 */
[----:B------:R-:W-:Y:S01]  /*34100*/  STL [R1+0x9cc], R28 ;  /* 0x0009cc1c01007387 */ /* 0x000fe20000100800 */
[----:B------:R-:W-:Y:S01]  /*34110*/  STL [R1+0x1b8c], R9 ;  /* 0x001b8c0901007387 */ /* 0x000fe20000100800 */
[----:B--2---:R-:W-:Y:S11]  /*34120*/  HMMA.16816.F32.BF16 R16, R24, R18, R20 ;  /* 0x000000121810723c */ /* 0x004ff60000041814 */
[----:B------:R-:W-:Y:S11]  /*34130*/  @!UPT UIADD3 URZ, URZ, URZ, URZ ;  /* 0x0000003f3f3ff290 */ /* 0x000ff6000fffe03f */
[----:B------:R-:W-:Y:S02]  /*34140*/  @!UPT UIADD3 URZ, URZ, URZ, URZ ;  /* 0x0000003f3f3ff290 */ /* 0x000fe4000fffe03f */
[----:B------:R-:W-:Y:S02]  /*34150*/  IMAD.MOV.U32 R23, RZ, RZ, R16 ;  /* 0x000000ffff177224 */ /* 0x000fe400078e0010 */
[----:B------:R-:W-:Y:S02]  /*34160*/  IMAD.MOV.U32 R27, RZ, RZ, R18 ;  /* 0x000000ffff1b7224 */ /* 0x000fe400078e0012 */
[----:B------:R-:W-:Y:S01]  /*34170*/  IMAD.MOV.U32 R14, RZ, RZ, R19 ;  /* 0x000000ffff0e7224 */ /* 0x000fe200078e0013 */
[----:B------:R-:W-:Y:S01]  /*34180*/  STL.64 [R1+0x230], R16 ;  /* 0x0002301001007387 */ /* 0x000fe20000100a00 */
[----:B------:R-:W-:Y:S02]  /*34190*/  STL.64 [R1+0x238], R18 ;  /* 0x0002381201007387 */ /* 0x000fe40000100a00 */
[----:B------:R-:W-:Y:S02]  /*341a0*/  STL [R1+0x1b98], R23 ;  /* 0x001b981701007387 */ /* 0x000fe40000100800 */
[----:B------:R-:W-:Y:S01]  /*341b0*/  STL [R1+0x1b94], R27 ;  /* 0x001b941b01007387 */ /* 0x000fe20000100800 */
[----:B------:R0:W-:Y:S04]  /*341c0*/  STL [R1+0x1b90], R14 ;  /* 0x001b900e01007387 */ /* 0x0001e80000100800 */
[----:B0-----:R-:W2:Y:S01]  /*341d0*/  LDL.LU R14, [R1+0x16b4] ;  /* 0x0016b400010e7983 */ /* 0x001ea20000300800 */
[----:B------:R-:W3:Y:S02]  /*341e0*/  LDL.LU R27, [R1+0x16ac] ;  /* 0x0016ac00011b7983 */ /* 0x000ee40000300800 */
[----:B------:R-:W4:Y:S02]  /*341f0*/  LDL.LU R23, [R1+0x16d0] ;  /* 0x0016d00001177983 */ /* 0x000f240000300800 */
[----:B------:R-:W2:Y:S01]  /*34200*/  LDL.LU R24, [R1+0x16a4] ;  /* 0x0016a40001187983 */ /* 0x000ea20000300800 */
[----:B------:R-:W2:Y:S01]  /*34210*/  LDL.LU R25, [R1+0x16c8] ;  /* 0x0016c80001197983 */ /* 0x000ea20000300800 */
[----:B------:R-:W-:-:S03]  /*34220*/  IMAD.MOV.U32 R29, RZ, RZ, c[0x0][0x188] ;  /* 0x00006200ff1d7624 */ /* 0x000fc600078e00ff */
[----:B--2---:R0:W-:Y:S04]  /*34230*/  STL.64 [R1+0x1db0], R24 ;  /* 0x001db01801007387 */ /* 0x0041e80000100a00 */
[----:B0-----:R-:W2:Y:S01]  /*34240*/  LDL R24, [R1+0x1ae0] ;  /* 0x001ae00001187983 */ /* 0x001ea20000100800 */
        /* <DEDUP_REMOVED lines=9> */
[----:B------:R-:W-:-:S02]  /*342e0*/  IMAD.MOV.U32 R25, RZ, RZ, R28 ;  /* 0x000000ffff197224 */ /* 0x000fc400078e001c */
[----:B------:R-:W3:Y:S01]  /*342f0*/  LDL.LU R11, [R1+0x16a0] ;  /* 0x0016a000010b7983 */ /* 0x000ee20000300800 */
[----:B------:R-:W3:Y:S01]  /*34300*/  LDL.LU R10, [R1+0x1674] ;  /* 0x00167400010a7983 */ /* 0x000ee20000300800 */
[----:B------:R-:W3:Y:S02]  /*34310*/  LDL.LU R15, [R1+0x1698] ;  /* 0x00169800010f7983 */ /* 0x000ee40000300800 */
[----:B------:R-:W3:Y:S02]  /*34320*/  LDL.LU R17, [R1+0x166c] ;  /* 0x00166c0001117983 */ /* 0x000ee40000300800 */
[----:B------:R-:W3:Y:S01]  /*34330*/  LDL.LU R13, [R1+0x1690] ;  /* 0x00169000010d7983 */ /* 0x000ee20000300800 */
[----:B------:R-:W3:Y:S01]  /*34340*/  LDL.LU R16, [R1+0x1664] ;  /* 0x0016640001107983 */ /* 0x000ee20000300800 */
[----:B------:R-:W-:Y:S02]  /*34350*/  IMAD.SHL.U32 R6, R29, 0x80, RZ ;  /* 0x000000801d067824 */ /* 0x000fe400078e00ff */
[----:B------:R-:W3:Y:S02]  /*34360*/  LDL.LU R12, [R1+0x1688] ;  /* 0x00168800010c7983 */ /* 0x000ee40000300800 */
[----:B------:R-:W3:Y:S01]  /*34370*/  LDL.LU R29, [R1+0x165c] ;  /* 0x00165c00011d7983 */ /* 0x000ee20000300800 */
[----:B------:R-:W3:Y:S01]  /*34380*/  LDL.LU R28, [R1+0x1680] ;  /* 0x00168000011c7983 */ /* 0x000ee20000300800 */
[----:B--2---:R-:W-:Y:S01]  /*34390*/  ISETP.NE.U32.AND P0, PT, R25, R24, PT ;  /* 0x000000181900720c */ /* 0x004fe20003f05070 */
[----:B------:R-:W-:-:S02]  /*343a0*/  IMAD.MOV.U32 R24, RZ, RZ, R2 ;  /* 0x000000ffff187224 */ /* 0x000fc400078e0002 */
[----:B------:R-:W-:Y:S01]  /*343b0*/  IMAD.MOV.U32 R25, RZ, RZ, R4 ;  /* 0x000000ffff197224 */ /* 0x000fe200078e0004 */
[----:B------:R-:W2:Y:S01]  /*343c0*/  LDL.LU R2, [R1+0x16c4] ;  /* 0x0016c40001027983 */ /* 0x000ea20000300800 */
[----:B------:R-:W4:Y:S03]  /*343d0*/  LDL.LU R4, [R1+0x16bc] ;  /* 0x0016bc0001047983 */ /* 0x000f260000300800 */
[----:B------:R0:W-:Y:S02]  /*343e0*/  STL.64 [R1+0x370], R24 ;  /* 0x0003701801007387 */ /* 0x0001e40000100a00 */
[----:B0-----:R-:W-:Y:S02]  /*343f0*/  IMAD.MOV.U32 R24, RZ, RZ, R3 ;  /* 0x000000ffff187224 */ /* 0x001fe400078e0003 */
[----:B------:R-:W-:-:S05]  /*34400*/  IMAD.MOV.U32 R25, RZ, RZ, R7 ;  /* 0x000000ffff197224 */ /* 0x000fca00078e0007 */
[----:B------:R0:W-:Y:S04]  /*34410*/  STL.64 [R1+0x368], R24 ;  /* 0x0003681801007387 */ /* 0x0001e80000100a00 */
[----:B0-----:R-:W4:Y:S01]  /*34420*/  LDL.LU.64 R24, [R1+0x1db0] ;  /* 0x001db00001187983 */ /* 0x001f220000300a00 */
[----:B------:R-:W4:Y:S02]  /*34430*/  LDL.LU R3, [R1+0x16d4] ;  /* 0x0016d40001037983 */ /* 0x000f240000300800 */
[----:B------:R-:W4:Y:S02]  /*34440*/  LDL.LU R7, [R1+0x16cc] ;  /* 0x0016cc0001077983 */ /* 0x000f240000300800 */
[----:B------:R-:W-:-:S05]  /*34450*/  IMAD.SHL.U32 R6, R6, 0x2, RZ ;  /* 0x0000000206067824 */ /* 0x000fca00078e00ff */
[-C--:B------:R-:W-:Y:S02]  /*34460*/  IADD3 R14, P2, R14, R6.reuse, RZ ;  /* 0x000000060e0e7210 */ /* 0x080fe40007f5e0ff */
[----:B---3--:R-:W-:-:S03]  /*34470*/  IADD3 R27, P3, R27, R6, RZ ;  /* 0x000000061b1b7210 */ /* 0x008fc60007f7e0ff */
[--C-:B------:R-:W-:Y:S01]  /*34480*/  IMAD.X R22, R22, 0x1, R0.reuse, P2 ;  /* 0x0000000116167824 */ /* 0x100fe200010e0600 */
[-C--:B------:R-:W-:Y:S01]  /*34490*/  IADD3 R9, P2, R9, R6.reuse, RZ ;  /* 0x0000000609097210 */ /* 0x080fe20007f5e0ff */
[----:B------:R-:W-:Y:S01]  /*344a0*/  IMAD.X R8, R8, 0x1, R0, P3 ;  /* 0x0000000108087824 */ /* 0x000fe200018e0600 */
[----:B------:R-:W-:-:S03]  /*344b0*/  IADD3 R5, P3, R5, R6, RZ ;  /* 0x0000000605057210 */ /* 0x000fc60007f7e0ff */
[----:B------:R-:W-:Y:S01]  /*344c0*/  IMAD.X R28, R28, 0x1, R0, P2 ;  /* 0x000000011c1c7824 */ /* 0x000fe200010e0600 */
[-C--:B--2---:R-:W-:Y:S02]  /*344d0*/  IADD3 R2, P6, R2, R6.reuse, RZ ;  /* 0x0000000602027210 */ /* 0x084fe40007fde0ff */
[----:B----4-:R-:W-:-:S03]  /*344e0*/  IADD3 R4, P1, R4, R6, RZ ;  /* 0x0000000604047210 */ /* 0x010fc60007f3e0ff */
[--C-:B------:R-:W-:Y:S01]  /*344f0*/  IMAD.X R18, R18, 0x1, R0.reuse, P6 ;  /* 0x0000000112127824 */ /* 0x100fe200030e0600 */
[-C--:B------:R-:W-:Y:S01]  /*34500*/  IADD3 R19, P6, R19, R6.reuse, RZ ;  /* 0x0000000613137210 */ /* 0x080fe20007fde0ff */
[----:B------:R-:W-:Y:S01]  /*34510*/  IMAD.X R20, R20, 0x1, R0, P1 ;  /* 0x0000000114147824 */ /* 0x000fe200008e0600 */
[----:B------:R-:W-:-:S03]  /*34520*/  IADD3 R21, P1, R21, R6, RZ ;  /* 0x0000000615157210 */ /* 0x000fc60007f3e0ff */
[----:B------:R-:W-:Y:S01]  /*34530*/  IMAD.X R13, R13, 0x1, R0, P6 ;  /* 0x000000010d0d7824 */ /* 0x000fe200030e0600 */
[-C--:B------:R-:W-:Y:S02]  /*34540*/  IADD3 R16, P6, R16, R6.reuse, RZ ;  /* 0x0000000610107210 */ /* 0x080fe40007fde0ff */
[-C--:B------:R-:W-:Y:S02]  /*34550*/  IADD3 R3, P4, R3, R6.reuse, RZ ;  /* 0x0000000603037210 */ /* 0x080fe40007f9e0ff */
[----:B------:R-:W-:-:S03]  /*34560*/  IADD3 R7, P5, R7, R6, RZ ;  /* 0x0000000607077210 */ /* 0x000fc60007fbe0ff */
[----:B------:R-:W-:Y:S02]  /*34570*/  STL [R1+0x16d4], R3 ;  /* 0x0016d40301007387 */ /* 0x000fe40000100800 */
[----:B------:R-:W-:Y:S02]  /*34580*/  STL [R1+0x16cc], R7 ;  /* 0x0016cc0701007387 */ /* 0x000fe40000100800 */
[--C-:B------:R-:W-:Y:S02]  /*34590*/  IMAD.X R23, R23, 0x1, R0.reuse, P4 ;  /* 0x0000000117177824 */ /* 0x100fe400020e0600 */
[----:B------:R-:W-:Y:S01]  /*345a0*/  STL [R1+0x16c4], R2 ;  /* 0x0016c40201007387 */ /* 0x000fe20000100800 */
[-C--:B------:R-:W-:Y:S01]  /*345b0*/  IADD3 R24, P4, R24, R6.reuse, RZ ;  /* 0x0000000618187210 */ /* 0x080fe20007f9e0ff */
[----:B------:R-:W-:Y:S01]  /*345c0*/  STL [R1+0x16bc], R4 ;  /* 0x0016bc0401007387 */ /* 0x000fe20000100800 */
[--C-:B------:R-:W-:Y:S02]  /*345d0*/  IMAD.X R25, R25, 0x1, R0.reuse, P5 ;  /* 0x0000000119197824 */ /* 0x100fe400028e0600 */
[----:B------:R-:W-:Y:S01]  /*345e0*/  STL [R1+0x16b4], R14 ;  /* 0x0016b40e01007387 */ /* 0x000fe20000100800 */
[----:B------:R-:W-:Y:S01]  /*345f0*/  IADD3 R26, P5, R26, R6, RZ ;  /* 0x000000061a1a7210 */ /* 0x000fe20007fbe0ff */
[----:B------:R-:W-:Y:S01]  /*34600*/  STL [R1+0x16ac], R27 ;  /* 0x0016ac1b01007387 */ /* 0x000fe20000100800 */
[----:B------:R-:W-:Y:S02]  /*34610*/  STL [R1+0x16d0], R23 ;  /* 0x0016d01701007387 */ /* 0x000fe40000100800 */
[----:B------:R-:W-:Y:S02]  /*34620*/  STL [R1+0x16a4], R24 ;  /* 0x0016a41801007387 */ /* 0x000fe40000100800 */
[----:B------:R-:W-:Y:S01]  /*34630*/  STL [R1+0x16c8], R25 ;  /* 0x0016c81901007387 */ /* 0x000fe20000100800 */
[----:B------:R-:W-:Y:S01]  /*34640*/  STL [R1+0x169c], R26 ;  /* 0x00169c1a01007387 */ /* 0x000fe20000100800 */
[----:B------:R-:W-:Y:S02]  /*34650*/  STL [R1+0x16c0], R18 ;  /* 0x0016c01201007387 */ /* 0x000fe40000100800 */
[----:B------:R-:W-:Y:S02]  /*34660*/  STL [R1+0x1694], R19 ;  /* 0x0016941301007387 */ /* 0x000fe40000100800 */
[----:B------:R-:W-:Y:S01]  /*34670*/  STL [R1+0x16b8], R20 ;  /* 0x0016b81401007387 */ /* 0x000fe20000100800 */
[----:B------:R-:W-:Y:S01]  /*34680*/  STL [R1+0x168c], R21 ;  /* 0x00168c1501007387 */ /* 0x000fe20000100800 */
[----:B------:R-:W-:-:S02]  /*34690*/  IMAD.X R11, R11, 0x1, R0, P4 ;  /* 0x000000010b0b7824 */ /* 0x000fc400020e0600 */
[----:B------:R-:W-:Y:S01]  /*346a0*/  STL [R1+0x16b0], R22 ;  /* 0x0016b01601007387 */ /* 0x000fe20000100800 */
[-C--:B------:R-:W-:Y:S01]  /*346b0*/  IADD3 R10, P4, R10, R6.reuse, RZ ;  /* 0x000000060a0a7210 */ /* 0x080fe20007f9e0ff */
[----:B------:R-:W-:Y:S01]  /*346c0*/  STL [R1+0x1684], R9 ;  /* 0x0016840901007387 */ /* 0x000fe20000100800 */
[--C-:B------:R-:W-:Y:S02]  /*346d0*/  IMAD.X R15, R15, 0x1, R0.reuse, P5 ;  /* 0x000000010f0f7824 */ /* 0x100fe400028e0600 */
[----:B------:R-:W-:Y:S01]  /*346e0*/  STL [R1+0x16a8], R8 ;  /* 0x0016a80801007387 */ /* 0x000fe20000100800 */
[-C--:B------:R-:W-:Y:S01]  /*346f0*/  IADD3 R17, P5, R17, R6.reuse, RZ ;  /* 0x0000000611117210 */ /* 0x080fe20007fbe0ff */
[----:B------:R-:W-:Y:S01]  /*34700*/  STL [R1+0x167c], R5 ;  /* 0x00167c0501007387 */ /* 0x000fe20000100800 */
[----:B------:R-:W-:Y:S02]  /*34710*/  STL [R1+0x16a0], R11 ;  /* 0x0016a00b01007387 */ /* 0x000fe40000100800 */
[----:B------:R-:W-:Y:S02]  /*34720*/  STL [R1+0x1674], R10 ;  /* 0x0016740a01007387 */ /* 0x000fe40000100800 */
[----:B------:R-:W-:Y:S02]  /*34730*/  STL [R1+0x1698], R15 ;  /* 0x0016980f01007387 */ /* 0x000fe40000100800 */
[----:B------:R-:W-:Y:S01]  /*34740*/  IMAD.X R12, R12, 0x1, R0, P1 ;  /* 0x000000010c0c7824 */ /* 0x000fe200008e0600 */
[----:B------:R-:W-:Y:S01]  /*34750*/  STL [R1+0x166c], R17 ;  /* 0x00166c1101007387 */ /* 0x000fe20000100800 */
[-C--:B------:R-:W-:Y:S01]  /*34760*/  IADD3 R29, P1, R29, R6.reuse, RZ ;  /* 0x000000061d1d7210 */ /* 0x080fe20007f3e0ff */
[----:B------:R-:W-:Y:S02]  /*34770*/  STL [R1+0x1690], R13 ;  /* 0x0016900d01007387 */ /* 0x000fe40000100800 */
[----:B------:R-:W-:Y:S01]  /*34780*/  STL [R1+0x1664], R16 ;  /* 0x0016641001007387 */ /* 0x000fe20000100800 */
[----:B------:R0:W-:Y:S01]  /*34790*/  STL [R1+0x1dac], R0 ;  /* 0x001dac0001007387 */ /* 0x0001e20000100800 */
[----:B------:R-:W-:Y:S03]  /*347a0*/  STL [R1+0x1688], R12 ;  /* 0x0016880c01007387 */ /* 0x000fe60000100800 */
[----:B0-----:R-:W2:Y:S01]  /*347b0*/  LDL.LU R0, [R1+0x1654] ;  /* 0x0016540001007983 */ /* 0x001ea20000300800 */
[----:B------:R-:W-:Y:S02]  /*347c0*/  STL [R1+0x165c], R29 ;  /* 0x00165c1d01007387 */ /* 0x000fe40000100800 */
[----:B------:R-:W3:Y:S02]  /*347d0*/  LDL.LU R3, [R1+0x1644] ;  /* 0x0016440001037983 */ /* 0x000ee40000300800 */
[----:B------:R-:W-:Y:S01]  /*347e0*/  STL [R1+0x1680], R28 ;  /* 0x0016801c01007387 */ /* 0x000fe20000100800 */
[----:B---3--:R0:W-:Y:S04]  /*347f0*/  STL [R1+0x1da0], R3 ;  /* 0x001da00301007387 */ /* 0x0081e80000100800 */
[----:B0-----:R-:W3:Y:S04]  /*34800*/  LDL.LU R3, [R1+0x1670] ;  /* 0x0016700001037983 */ /* 0x001ee80000300800 */
[----:B---3--:R0:W-:Y:S04]  /*34810*/  STL [R1+0x1da4], R3 ;  /* 0x001da40301007387 */ /* 0x0081e80000100800 */
[----:B0-----:R-:W3:Y:S01]  /*34820*/  LDL.LU R3, [R1+0x164c] ;  /* 0x00164c0001037983 */ /* 0x001ee20000300800 */
[----:B--2---:R-:W-:-:S03]  /*34830*/  IADD3 R0, P2, R0, R6, RZ ;  /* 0x0000000600007210 */ /* 0x004fc60007f5e0ff */
[----:B---3--:R0:W-:Y:S04]  /*34840*/  STL [R1+0x1da8], R3 ;  /* 0x001da80301007387 */ /* 0x0081e80000100800 */
[----:B0-----:R-:W2:Y:S01]  /*34850*/  LDL.LU R3, [R1+0x1678] ;  /* 0x0016780001037983 */ /* 0x001ea20000300800 */
[----:B------:R-:W3:Y:S02]  /*34860*/  LDL.LU R7, [R1+0x1668] ;  /* 0x0016680001077983 */ /* 0x000ee40000300800 */
        /* <DEDUP_REMOVED lines=25> */
[----:B------:R0:W-:Y:S02]  /*34a00*/  STL [R1+0x1654], R0 ;  /* 0x0016540001007387 */ /* 0x0001e40000100800 */
[----:B0-----:R-:W2:Y:S02]  /*34a10*/  LDL.LU R0, [R1+0x1dac] ;  /* 0x001dac0001007983 */ /* 0x001ea40000300800 */
[----:B--2---:R-:W-:-:S05]  /*34a20*/  IMAD.X R3, R3, 0x1, R0, P3 ;  /* 0x0000000103037824 */ /* 0x004fca00018e0600 */
[----:B------:R0:W-:Y:S04]  /*34a30*/  STL [R1+0x1678], R3 ;  /* 0x0016780301007387 */ /* 0x0001e80000100800 */
[----:B0-----:R-:W2:Y:S02]  /*34a40*/  LDL.LU R3, [R1+0x1da8] ;  /* 0x001da80001037983 */ /* 0x001ea40000300800 */
[----:B--2---:R-:W-:-:S05]  /*34a50*/  IADD3 R3, P3, R3, R6, RZ ;  /* 0x0000000603037210 */ /* 0x004fca0007f7e0ff */
[----:B------:R0:W-:Y:S04]  /*34a60*/  STL [R1+0x164c], R3 ;  /* 0x00164c0301007387 */ /* 0x0001e80000100800 */
[----:B0-----:R-:W2:Y:S02]  /*34a70*/  LDL.LU R3, [R1+0x1da4] ;  /* 0x001da40001037983 */ /* 0x001ea40000300800 */
[----:B--2---:R-:W-:-:S05]  /*34a80*/  IMAD.X R3, R3, 0x1, R0, P4 ;  /* 0x0000000103037824 */ /* 0x004fca00020e0600 */
[----:B------:R0:W-:Y:S04]  /*34a90*/  STL [R1+0x1670], R3 ;  /* 0x0016700301007387 */ /* 0x0001e80000100800 */
[----:B0-----:R-:W2:Y:S01]  /*34aa0*/  LDL.LU R3, [R1+0x1da0] ;  /* 0x001da00001037983 */ /* 0x001ea20000300800 */
[--C-:B---3--:R-:W-:Y:S01]  /*34ab0*/  IMAD.X R7, R7, 0x1, R0.reuse, P5 ;  /* 0x0000000107077824 */ /* 0x108fe200028e0600 */
[-C--:B----4-:R-:W-:Y:S01]  /*34ac0*/  IADD3 R2, P5, R2, R6.reuse, RZ ;  /* 0x0000000602027210 */ /* 0x090fe20007fbe0ff */
[--C-:B------:R-:W-:Y:S01]  /*34ad0*/  IMAD.X R4, R4, 0x1, R0.reuse, P6 ;  /* 0x0000000104047824 */ /* 0x100fe200030e0600 */
[-C--:B------:R-:W-:Y:S01]  /*34ae0*/  IADD3 R14, P6, R14, R6.reuse, RZ ;  /* 0x000000060e0e7210 */ /* 0x080fe20007fde0ff */
        /* <DEDUP_REMOVED lines=16> */
[----:B------:R-:W-:Y:S01]  /*34bf0*/  IMAD.X R29, R29, 0x1, R0, P5 ;  /* 0x000000011d1d7824 */ /* 0x000fe200028e0600 */
[----:B------:R-:W-:-:S02]  /*34c00*/  IADD3 R28, P5, R28, R6, RZ ;  /* 0x000000061c1c7210 */ /* 0x000fc40007fbe0ff */
[----:B--2---:R-:W-:-:S05]  /*34c10*/  IADD3 R3, P4, R3, R6, RZ ;  /* 0x0000000603037210 */ /* 0x004fca0007f9e0ff */
[----:B------:R-:W-:Y:S01]  /*34c20*/  STL [R1+0x1644], R3 ;  /* 0x0016440301007387 */ /* 0x000fe20000100800 */
[----:B------:R-:W-:Y:S02]  /*34c30*/  STL [R1+0x1668], R7 ;  /* 0x0016680701007387 */ /* 0x000fe40000100800 */
[----:B------:R-:W-:Y:S02]  /*34c40*/  STL [R1+0x163c], R2 ;  /* 0x00163c0201007387 */ /* 0x000fe40000100800 */
[----:B------:R-:W-:Y:S01]  /*34c50*/  STL [R1+0x1660], R4 ;  /* 0x0016600401007387 */ /* 0x000fe20000100800 */
[----:B------:R-:W-:Y:S01]  /*34c60*/  STL [R1+0x1634], R14 ;  /* 0x0016340e01007387 */ /* 0x000fe20000100800 */
[----:B------:R-:W-:Y:S02]  /*34c70*/  STL [R1+0x1658], R27 ;  /* 0x0016581b01007387 */ /* 0x000fe40000100800 */
[----:B------:R-:W-:Y:S02]  /*34c80*/  STL [R1+0x162c], R23 ;  /* 0x00162c1701007387 */ /* 0x000fe40000100800 */
[--C-:B------:R-:W-:Y:S01]  /*34c90*/  IMAD.X R19, R19, 0x1, R0.reuse, P4 ;  /* 0x0000000113137824 */ /* 0x100fe200020e0600 */
[----:B------:R-:W-:Y:S01]  /*34ca0*/  STL [R1+0x1650], R24 ;  /* 0x0016501801007387 */ /* 0x000fe20000100800 */
[----:B------:R-:W-:Y:S01]  /*34cb0*/  IADD3 R20, P4, R20, R6, RZ ;  /* 0x0000000614147210 */ /* 0x000fe20007f9e0ff */
[----:B------:R-:W-:Y:S02]  /*34cc0*/  STL [R1+0x1624], R25 ;  /* 0x0016241901007387 */ /* 0x000fe40000100800 */
        /* <DEDUP_REMOVED lines=11> */
[----:B------:R-:W-:Y:S02]  /*34d80*/  STL [R1+0x1620], R10 ;  /* 0x0016200a01007387 */ /* 0x000fe40000100800 */
[----:B------:R-:W-:Y:S01]  /*34d90*/  STL [R1+0x15f4], R15 ;  /* 0x0015f40f01007387 */ /* 0x000fe20000100800 */
[----:B------:R-:W-:Y:S01]  /*34da0*/  IADD3 R12, P4, R12, R6, RZ ;  /* 0x000000060c0c7210 */ /* 0x000fe20007f9e0ff */
[----:B------:R-:W-:Y:S01]  /*34db0*/  STL [R1+0x1618], R17 ;  /* 0x0016181101007387 */ /* 0x000fe20000100800 */
[----:B------:R-:W-:Y:S02]  /*34dc0*/  STL [R1+0x15ec], R13 ;  /* 0x0015ec0d01007387 */ /* 0x000fe40000100800 */
[----:B------:R-:W-:Y:S02]  /*34dd0*/  STL [R1+0x1610], R16 ;  /* 0x0016101001007387 */ /* 0x000fe40000100800 */
[----:B------:R0:W-:Y:S01]  /*34de0*/  STL [R1+0x1d9c], R6 ;  /* 0x001d9c0601007387 */ /* 0x0001e20000100800 */
[----:B------:R-:W-:Y:S04]  /*34df0*/  STL [R1+0x15e4], R12 ;  /* 0x0015e40c01007387 */ /* 0x000fe80000100800 */
        /* <DEDUP_REMOVED lines=8> */
[----:B--2---:R-:W-:-:S03]  /*34e80*/  IMAD.X R6, R6, 0x1, R0, P6 ;  /* 0x0000000106067824 */ /* 0x004fc600030e0600 */
        /* <DEDUP_REMOVED lines=30> */
[----:B--2---:R-:W-:-:S05]  /*35070*/  IADD3 R3, P6, R3, R6, RZ ;  /* 0x0000000603037210 */ /* 0x004fca0007fde0ff */
[----:B------:R0:W-:Y:S04]  /*35080*/  STL [R1+0x15d4], R3 ;  /* 0x0015d40301007387 */ /* 0x0001e80000100800 */
[----:B0-----:R-:W2:Y:S02]  /*35090*/  LDL.LU R3, [R1+0x1d98] ;  /* 0x001d980001037983 */ /* 0x001ea40000300800 */
[----:B--2---:R-:W-:-:S05]  /*350a0*/  IMAD.X R3, R3, 0x1, R0, P1 ;  /* 0x0000000103037824 */ /* 0x004fca00008e0600 */
[----:B------:R0:W-:Y:S04]  /*350b0*/  STL [R1+0x15f8], R3 ;  /* 0x0015f80301007387 */ /* 0x0001e80000100800 */
[----:B0-----:R-:W2:Y:S02]  /*350c0*/  LDL.LU R3, [R1+0x1d94] ;  /* 0x001d940001037983 */ /* 0x001ea40000300800 */
[----:B--2---:R-:W-:-:S05]  /*350d0*/  IADD3 R3, P1, R3, R6, RZ ;  /* 0x0000000603037210 */ /* 0x004fca0007f3e0ff */
[----:B------:R0:W-:Y:S04]  /*350e0*/  STL [R1+0x15cc], R3 ;  /* 0x0015cc0301007387 */ /* 0x0001e80000100800 */
[----:B0-----:R-:W2:Y:S01]  /*350f0*/  LDL.LU R3, [R1+0x1d90] ;  /* 0x001d900001037983 */ /* 0x001ea20000300800 */
[--C-:B----4-:R-:W-:Y:S01]  /*35100*/  IMAD.X R2, R2, 0x1, R0.reuse, P3 ;  /* 0x0000000102027824 */ /* 0x110fe200018e0600 */
        /* <DEDUP_REMOVED lines=18> */
[----:B------:R-:W-:Y:S01]  /*35230*/  IADD3 R16, P1, R16, R6, RZ ;  /* 0x0000000610107210 */ /* 0x000fe20007f3e0ff */
[----:B------:R-:W-:-:S02]  /*35240*/  IMAD.X R28, R28, 0x1, R0, P3 ;  /* 0x000000011c1c7824 */ /* 0x000fc400018e0600 */
[----:B--2---:R-:W-:Y:S01]  /*35250*/  IMAD.X R3, R3, 0x1, R0, P2 ;  /* 0x0000000103037824 */ /* 0x004fe200010e0600 */
[----:B---3--:R-:W-:-:S04]  /*35260*/  IADD3 R7, P2, R7, R6, RZ ;  /* 0x0000000607077210 */ /* 0x008fc80007f5e0ff */
[----:B------:R-:W-:Y:S01]  /*35270*/  STL [R1+0x15f0], R3 ;  /* 0x0015f00301007387 */ /* 0x000fe20000100800 */
[----:B------:R-:W-:Y:S02]  /*35280*/  STL [R1+0x15c4], R7 ;  /* 0x0015c40701007387 */ /* 0x000fe40000100800 */
[----:B------:R-:W-:Y:S02]  /*35290*/  STL [R1+0x15e8], R2 ;  /* 0x0015e80201007387 */ /* 0x000fe40000100800 */
[----:B------:R-:W-:Y:S01]  /*352a0*/  STL [R1+0x15bc], R4 ;  /* 0x0015bc0401007387 */ /* 0x000fe20000100800 */
[----:B------:R-:W-:Y:S01]  /*352b0*/  STL [R1+0x15e0], R14 ;  /* 0x0015e00e01007387 */ /* 0x000fe20000100800 */
[----:B------:R-:W-:Y:S02]  /*352c0*/  STL [R1+0x15b4], R27 ;  /* 0x0015b41b01007387 */ /* 0x000fe40000100800 */
        /* <DEDUP_REMOVED lines=17> */
[----:B------:R-:W-:-:S02]  /*353e0*/  IMAD.X R12, R12, 0x1, R0, P2 ;  /* 0x000000010c0c7824 */ /* 0x000fc400010e0600 */
[----:B------:R-:W-:Y:S01]  /*353f0*/  STL [R1+0x1574], R17 ;  /* 0x0015741101007387 */ /* 0x000fe20000100800 */
[-C--:B------:R-:W-:Y:S01]  /*35400*/  IADD3 R29, P2, R29, R6.reuse, RZ ;  /* 0x000000061d1d7210 */ /* 0x080fe20007f5e0ff */
[----:B------:R-:W-:Y:S01]  /*35410*/  STL [R1+0x1598], R13 ;  /* 0x0015980d01007387 */ /* 0x000fe20000100800 */
[----:B------:R-:W-:Y:S02]  /*35420*/  STL [R1+0x156c], R16 ;  /* 0x00156c1001007387 */ /* 0x000fe40000100800 */
[----:B------:R0:W-:Y:S02]  /*35430*/  STL [R1+0x1d8c], R0 ;  /* 0x001d8c0001007387 */ /* 0x0001e40000100800 */
[----:B------:R-:W-:Y:S01]  /*35440*/  STL [R1+0x1590], R12 ;  /* 0x0015900c01007387 */ /* 0x000fe20000100800 */
        /* <DEDUP_REMOVED lines=2991> */
[--C-:B------:R-:W-:Y:S01]  /*40f40*/  IMAD.X R11, R11, 0x1, R0.reuse, P2 ;  /* 0x000000010b0b7824 */ /* 0x100fe200010e0600 */
[----:B------:R-:W-:Y:S01]  /*40f50*/  IADD3 R10, P2, R10, UR8, RZ ;  /* 0x000000080a0a7c10 */ /* 0x000fe2000ff5e0ff */
[--C-:B------:R-:W-:Y:S01]  /*40f60*/  IMAD.X R15, R15, 0x1, R0.reuse, P3 ;  /* 0x000000010f0f7824 */ /* 0x100fe200018e0600 */
[----:B------:R-:W-:Y:S01]  /*40f70*/  IADD3 R17, P3, R17, UR8, RZ ;  /* 0x0000000811117c10 */ /* 0x000fe2000ff7e0ff */
[--C-:B------:R-:W-:Y:S01]  /*40f80*/  IMAD.X R13, R13, 0x1, R0.reuse, P4 ;  /* 0x000000010d0d7824 */ /* 0x100fe200020e0600 */
[----:B------:R-:W-:Y:S01]  /*40f90*/  IADD3 R16, P4, R16, UR8, RZ ;  /* 0x0000000810107c10 */ /* 0x000fe2000ff9e0ff */
        /* <DEDUP_REMOVED lines=28> */
[----:B------:R-:W-:Y:S01]  /*41160*/  IADD3 R29, P5, R29, UR8, RZ ;  /* 0x000000081d1d7c10 */ /* 0x000fe2000ffbe0ff */
        /* <DEDUP_REMOVED lines=9> */
[----:B0-----:R-:W3:Y:S01]  /*41200*/  LDL.LU R3, [R1+0x9d4] ;  /* 0x0009d40001037983 */ /* 0x001ee20000300800 */
        /* <DEDUP_REMOVED lines=23> */
[----:B--2---:R-:W-:Y:S01]  /*41380*/  IADD3 R0, P6, R0, UR8, RZ ;  /* 0x0000000800007c10 */ /* 0x004fe2000ffde0ff */
[----:B------:R-:W2:Y:S01]  /*41390*/  LDL.LU R16, [R1+0x1a58] ;  /* 0x001a580001107983 */ /* 0x000ea20000300800 */
[----:B------:R-:W2:Y:S02]  /*413a0*/  LDL.LU R12, [R1+0x19f4] ;  /* 0x0019f400010c7983 */ /* 0x000ea40000300800 */
[----:B------:R-:W2:Y:S02]  /*413b0*/  LDL.LU R29, [R1+0x1a60] ;  /* 0x001a6000011d7983 */ /* 0x000ea40000300800 */
[----:B------:R-:W2:Y:S01]  /*413c0*/  LDL.LU R28, [R1+0x19fc] ;  /* 0x0019fc00011c7983 */ /* 0x000ea20000300800 */
[----:B------:R0:W-:Y:S04]  /*413d0*/  STL [R1+0x19f0], R0 ;  /* 0x0019f00001007387 */ /* 0x0001e80000100800 */
[----:B0-----:R-:W3:Y:S02]  /*413e0*/  LDL.LU R0, [R1+0x1bac] ;  /* 0x001bac0001007983 */ /* 0x001ee40000300800 */
[----:B---3--:R-:W-:-:S05]  /*413f0*/  IMAD.X R3, R3, 0x1, R0, P1 ;  /* 0x0000000103037824 */ /* 0x008fca00008e0600 */
[----:B------:R0:W-:Y:S04]  /*41400*/  STL [R1+0x9d4], R3 ;  /* 0x0009d40301007387 */ /* 0x0001e80000100800 */
[----:B0-----:R-:W3:Y:S01]  /*41410*/  LDL.LU R3, [R1+0x1ba8] ;  /* 0x001ba80001037983 */ /* 0x001ee20000300800 */
[----:B----4-:R-:W-:Y:S01]  /*41420*/  IADD3.X R7, R7, UR5, RZ, P2, !PT ;  /* 0x0000000507077c10 */ /* 0x010fe200097fe4ff */
[----:B------:R-:W-:Y:S01]  /*41430*/  IADD3 R2, P2, R2, UR8, RZ ;  /* 0x0000000802027c10 */ /* 0x000fe2000ff5e0ff */
[----:B------:R-:W-:Y:S01]  /*41440*/  IADD3.X R4, R4, UR5, RZ, P3, !PT ;  /* 0x0000000504047c10 */ /* 0x000fe20009ffe4ff */
[----:B------:R0:W-:Y:S01]  /*41450*/  STL [R1+0x1b9c], R0 ;  /* 0x001b9c0001007387 */ /* 0x0001e20000100800 */
[----:B------:R-:W-:Y:S02]  /*41460*/  IADD3 R14, P3, R14, UR8, RZ ;  /* 0x000000080e0e7c10 */ /* 0x000fe4000ff7e0ff */
[----:B------:R-:W-:Y:S01]  /*41470*/  IADD3.X R27, R27, UR5, RZ, P4, !PT ;  /* 0x000000051b1b7c10 */ /* 0x000fe2000a7fe4ff */
[----:B------:R-:W-:Y:S01]  /*41480*/  IADD3 R23, P4, R23, UR8, RZ ;  /* 0x0000000817177c10 */ /* 0x000fe2000ff9e0ff */
        /* <DEDUP_REMOVED lines=14> */
[----:B---3--:R-:W-:-:S05]  /*41570*/  IADD3 R3, P1, R3, UR8, RZ ;  /* 0x0000000803037c10 */ /* 0x008fca000ff3e0ff */
[----:B------:R-:W-:Y:S01]  /*41580*/  STL [R1+0x19f8], R3 ;  /* 0x0019f80301007387 */ /* 0x000fe20000100800 */
[----:B------:R-:W-:Y:S02]  /*41590*/  STL [R1+0x9d0], R7 ;  /* 0x0009d00701007387 */ /* 0x000fe40000100800 */
[----:B------:R-:W-:Y:S02]  /*415a0*/  STL [R1+0x1a00], R2 ;  /* 0x001a000201007387 */ /* 0x000fe40000100800 */
[----:B------:R-:W-:Y:S01]  /*415b0*/  STL [R1+0x19b4], R4 ;  /* 0x0019b40401007387 */ /* 0x000fe20000100800 */
[----:B------:R-:W-:Y:S01]  /*415c0*/  STL [R1+0x1a08], R14 ;  /* 0x001a080e01007387 */ /* 0x000fe20000100800 */
[----:B------:R-:W-:Y:S02]  /*415d0*/  STL [R1+0x19b8], R27 ;  /* 0x0019b81b01007387 */ /* 0x000fe40000100800 */
[----:B------:R-:W-:Y:S01]  /*415e0*/  STL [R1+0x1a10], R23 ;  /* 0x001a101701007387 */ /* 0x000fe20000100800 */
[----:B------:R-:W-:Y:S01]  /*415f0*/  IADD3.X R19, R19, UR5, RZ, P1, !PT ;  /* 0x0000000513137c10 */ /* 0x000fe20008ffe4ff */
[----:B------:R-:W-:Y:S01]  /*41600*/  STL [R1+0x19bc], R24 ;  /* 0x0019bc1801007387 */ /* 0x000fe20000100800 */
[----:B------:R-:W-:Y:S01]  /*41610*/  IADD3 R20, P1, R20, UR8, RZ ;  /* 0x0000000814147c10 */ /* 0x000fe2000ff3e0ff */
        /* <DEDUP_REMOVED lines=11> */
[----:B------:R-:W-:Y:S01]  /*416d0*/  IADD3.X R13, R13, UR5, RZ, P1, !PT ;  /* 0x000000050d0d7c10 */ /* 0x000fe20008ffe4ff */
[----:B------:R-:W-:Y:S01]  /*416e0*/  STL [R1+0x19dc], R11 ;  /* 0x0019dc0b01007387 */ /* 0x000fe20000100800 */
[----:B--2---:R-:W-:Y:S01]  /*416f0*/  IADD3 R16, P1, R16, UR8, RZ ;  /* 0x0000000810107c10 */ /* 0x004fe2000ff3e0ff */
[----:B------:R-:W-:Y:S01]  /*41700*/  STL [R1+0x1a48], R10 ;  /* 0x001a480a01007387 */ /* 0x000fe20000100800 */
[----:B------:R-:W-:Y:S02]  /*41710*/  STL [R1+0x19e4], R15 ;  /* 0x0019e40f01007387 */ /* 0x000fe40000100800 */
[----:B------:R-:W-:Y:S02]  /*41720*/  STL [R1+0x1a50], R17 ;  /* 0x001a501101007387 */ /* 0x000fe40000100800 */
[----:B------:R-:W-:Y:S01]  /*41730*/  STL [R1+0x19ec], R13 ;  /* 0x0019ec0d01007387 */ /* 0x000fe20000100800 */
[----:B------:R-:W-:Y:S01]  /*41740*/  STL [R1+0x1a58], R16 ;  /* 0x001a581001007387 */ /* 0x000fe20000100800 */
[----:B0-----:R-:W2:Y:S01]  /*41750*/  LDL.LU R0, [R1+0x1a70] ;  /* 0x001a700001007983 */ /* 0x001ea20000300800 */
[----:B------:R-:W-:Y:S01]  /*41760*/  IADD3.X R12, R12, UR5, RZ, P2, !PT ;  /* 0x000000050c0c7c10 */ /* 0x000fe200097fe4ff */
[----:B------:R-:W-:-:S04]  /*41770*/  IADD3 R29, P2, R29, UR8, RZ ;  /* 0x000000081d1d7c10 */ /* 0x000fc8000ff5e0ff */
[----:B------:R-:W-:Y:S04]  /*41780*/  STL [R1+0x19f4], R12 ;  /* 0x0019f40c01007387 */ /* 0x000fe80000100800 */
[----:B--2---:R0:W-:Y:S01]  /*41790*/  STL [R1+0x1ba0], R0 ;  /* 0x001ba00001007387 */ /* 0x0041e20000100800 */
[----:B------:R-:W-:Y:S03]  /*417a0*/  STL [R1+0x1a60], R29 ;  /* 0x001a601d01007387 */ /* 0x000fe60000100800 */
[----:B0-----:R-:W2:Y:S01]  /*417b0*/  LDL.LU R0, [R1+0x1a04] ;  /* 0x001a040001007983 */ /* 0x001ea20000300800 */
[----:B------:R-:W-:-:S05]  /*417c0*/  IADD3.X R28, R28, UR5, RZ, P3, !PT ;  /* 0x000000051c1c7c10 */ /* 0x000fca0009ffe4ff */
[----:B------:R-:W-:Y:S04]  /*417d0*/  STL [R1+0x19fc], R28 ;  /* 0x0019fc1c01007387 */ /* 0x000fe80000100800 */
        /* <DEDUP_REMOVED lines=30> */
[----:B--2---:R-:W-:-:S05]  /*419c0*/  IADD3 R0, P3, R0, UR8, RZ ;  /* 0x0000000800007c10 */ /* 0x004fca000ff7e0ff */
[----:B------:R0:W-:Y:S04]  /*419d0*/  STL [R1+0x1a68], R0 ;  /* 0x001a680001007387 */ /* 0x0001e80000100800 */
[----:B0-----:R-:W2:Y:S02]  /*419e0*/  LDL.LU R0, [R1+0x1ba4] ;  /* 0x001ba40001007983 */ /* 0x001ea40000300800 */
[----:B--2---:R-:W-:-:S05]  /*419f0*/  IADD3.X R0, R0, UR5, RZ, P4, !PT ;  /* 0x0000000500007c10 */ /* 0x004fca000a7fe4ff */
[----:B------:R0:W-:Y:S04]  /*41a00*/  STL [R1+0x1a04], R0 ;  /* 0x001a040001007387 */ /* 0x0001e80000100800 */
[----:B0-----:R-:W2:Y:S01]  /*41a10*/  LDL.LU R0, [R1+0x1ba0] ;  /* 0x001ba00001007983 */ /* 0x001ea20000300800 */
[----:B---3--:R-:W-:Y:S01]  /*41a20*/  IADD3.X R23, R23, UR5, RZ, P5, !PT ;  /* 0x0000000517177c10 */ /* 0x008fe2000affe4ff */
[----:B----4-:R-:W-:Y:S01]  /*41a30*/  IADD3 R27, P5, R27, UR8, RZ ;  /* 0x000000081b1b7c10 */ /* 0x010fe2000ffbe0ff */
[----:B------:R-:W-:Y:S01]  /*41a40*/  IADD3.X R14, R14, UR5, RZ, P6, !PT ;  /* 0x000000050e0e7c10 */ /* 0x000fe2000b7fe4ff */
[----:B------:R-:W-:Y:S01]  /*41a50*/  IADD3 R9, P6, R9, UR8, RZ ;  /* 0x0000000809097c10 */ /* 0x000fe2000ffde0ff */
[----:B------:R-:W-:Y:S01]  /*41a60*/  IADD3.X R8, R8, UR5, RZ, P1, !PT ;  /* 0x0000000508087c10 */ /* 0x000fe20008ffe4ff */
[----:B------:R-:W-:Y:S01]  /*41a70*/  IADD3 R6, P1, R6, UR8, RZ ;  /* 0x0000000806067c10 */ /* 0x000fe2000ff3e0ff */
[----:B------:R-:W-:Y:S01]  /*41a80*/  IADD3.X R5, R5, UR5, RZ, P2, !PT ;  /* 0x0000000505057c10 */ /* 0x000fe200097fe4ff */
[----:B------:R-:W-:Y:S01]  /*41a90*/  IADD3 R10, P2, R10, UR8, RZ ;  /* 0x000000080a0a7c10 */ /* 0x000fe2000ff5e0ff */
[----:B--2---:R-:W-:-:S05]  /*41aa0*/  IADD3 R0, P4, R0, UR8, RZ ;  /* 0x0000000800007c10 */ /* 0x004fca000ff9e0ff */
[----:B------:R0:W-:Y:S04]  /*41ab0*/  STL [R1+0x1a70], R0 ;  /* 0x001a700001007387 */ /* 0x0001e80000100800 */
[----:B0-----:R0:W5:Y:S01]  /*41ac0*/  LDL.LU R0, [R1+0x1b9c] ;  /* 0x001b9c0001007983 */ /* 0x0011620000300800 */
[----:B------:R1:W-:Y:S03]  /*41ad0*/  STL [R1+0x1a0c], R23 ;  /* 0x001a0c1701007387 */ /* 0x0003e60000100800 */
[----:B-1----:R0:W5:Y:S01]  /*41ae0*/  LDL.LU R23, [R1+0x1b98] ;  /* 0x001b980001177983 */ /* 0x0021620000300800 */
[----:B------:R1:W-:Y:S03]  /*41af0*/  STL [R1+0x1a78], R27 ;  /* 0x001a781b01007387 */ /* 0x0003e60000100800 */
[----:B-1----:R0:W5:Y:S01]  /*41b00*/  LDL.LU R27, [R1+0x1b94] ;  /* 0x001b9400011b7983 */ /* 0x0021620000300800 */
[----:B------:R1:W-:Y:S03]  /*41b10*/  STL [R1+0x1a14], R14 ;  /* 0x001a140e01007387 */ /* 0x0003e60000100800 */
[----:B-1----:R0:W5:Y:S01]  /*41b20*/  LDL.LU R14, [R1+0x1b90] ;  /* 0x001b9000010e7983 */ /* 0x0021620000300800 */
[----:B------:R1:W-:Y:S03]  /*41b30*/  STL [R1+0x1a80], R9 ;  /* 0x001a800901007387 */ /* 0x0003e60000100800 */
[----:B-1----:R-:W2:Y:S01]  /*41b40*/  LDL.LU R9, [R1+0x1b8c] ;  /* 0x001b8c0001097983 */ /* 0x002ea20000300800 */
[----:B------:R1:W-:Y:S03]  /*41b50*/  STL [R1+0x1a1c], R8 ;  /* 0x001a1c0801007387 */ /* 0x0003e60000100800 */
[----:B-1----:R-:W3:Y:S01]  /*41b60*/  LDL.LU R8, [R1+0x1b88] ;  /* 0x001b880001087983 */ /* 0x002ee20000300800 */
[----:B------:R1:W-:Y:S03]  /*41b70*/  STL [R1+0x1a88], R6 ;  /* 0x001a880601007387 */ /* 0x0003e60000100800 */
[----:B-1----:R-:W4:Y:S01]  /*41b80*/  LDL.LU R6, [R1+0x1b84] ;  /* 0x001b840001067983 */ /* 0x002f220000300800 */
[----:B------:R1:W-:Y:S03]  /*41b90*/  STL [R1+0x1a24], R5 ;  /* 0x001a240501007387 */ /* 0x0003e60000100800 */
[----:B-1----:R-:W3:Y:S01]  /*41ba0*/  LDL.LU R5, [R1+0x1b80] ;  /* 0x001b800001057983 */ /* 0x002ee20000300800 */
[----:B------:R-:W-:Y:S01]  /*41bb0*/  IADD3.X R11, R11, UR5, RZ, P3, !PT ;  /* 0x000000050b0b7c10 */ /* 0x000fe20009ffe4ff */
[----:B------:R-:W-:-:S02]  /*41bc0*/  IADD3 R13, P3, R13, UR8, RZ ;  /* 0x000000080d0d7c10 */ /* 0x000fc4000ff7e0ff */
[----:B------:R1:W-:Y:S01]  /*41bd0*/  STL [R1+0x1a90], R10 ;  /* 0x001a900a01007387 */ /* 0x0003e20000100800 */
[----:B------:R-:W-:Y:S01]  /*41be0*/  IADD3.X R17, R17, UR5, RZ, P4, !PT ;  /* 0x0000000511117c10 */ /* 0x000fe2000a7fe4ff */
[----:B------:R-:W-:Y:S01]  /*41bf0*/  IADD3 R12, P4, R12, UR8, RZ ;  /* 0x000000080c0c7c10 */ /* 0x000fe2000ff9e0ff */
[----:B------:R-:W-:Y:S01]  /*41c00*/  IADD3.X R16, R16, UR5, RZ, P5, !PT ;  /* 0x0000000510107c10 */ /* 0x000fe2000affe4ff */
[----:B------:R-:W-:Y:S01]  /*41c10*/  IADD3 R29, P5, R29, UR8, RZ ;  /* 0x000000081d1d7c10 */ /* 0x000fe2000ffbe0ff */
[----:B-1----:R0:W5:Y:S01]  /*41c20*/  LDL.LU R10, [R1+0x1b7c] ;  /* 0x001b7c00010a7983 */ /* 0x0021620000300800 */
[----:B------:R1:W-:Y:S01]  /*41c30*/  STL [R1+0x1a2c], R11 ;  /* 0x001a2c0b01007387 */ /* 0x0003e20000100800 */
        /* <DEDUP_REMOVED lines=16> */
[----:B------:R-:W-:-:S02]  /*41d40*/  IADD3.X R18, R18, UR5, RZ, P4, !PT ;  /* 0x0000000512127c10 */ /* 0x000fc4000a7fe4ff */
[----:B------:R-:W-:Y:S01]  /*41d50*/  IADD3.X R19, R19, UR5, RZ, P5, !PT ;  /* 0x0000000513137c10 */ /* 0x000fe2000affe4ff */
[----:B-1----:R0:W5:Y:S01]  /*41d60*/  LDL.LU R16, [R1+0x1b68] ;  /* 0x001b680001107983 */ /* 0x0021620000300800 */
[----:B------:R1:W-:Y:S01]  /*41d70*/  STL [R1+0x1aa4], R29 ;  /* 0x001aa41d01007387 */ /* 0x0003e20000100800 */
[----:B------:R-:W-:Y:S02]  /*41d80*/  IADD3.X R20, R20, UR5, RZ, P6, !PT ;  /* 0x0000000514147c10 */ /* 0x000fe4000b7fe4ff */
[----:B------:R-:W-:Y:S01]  /*41d90*/  IADD3.X R21, R21, UR5, RZ, P1, !PT ;  /* 0x0000000515157c10 */ /* 0x000fe20008ffe4ff */
[----:B-1----:R0:W5:Y:S01]  /*41da0*/  LDL.LU R29, [R1+0x1b64] ;  /* 0x001b6400011d7983 */ /* 0x0021620000300800 */
[----:B------:R1:W-:Y:S02]  /*41db0*/  STL [R1+0x1a44], R28 ;  /* 0x001a441c01007387 */ /* 0x0003e40000100800 */
[----:B------:R2:W-:Y:S02]  /*41dc0*/  STL [R1+0x1aa0], R3 ;  /* 0x001aa00301007387 */ /* 0x0005e40000100800 */
[----:B------:R-:W-:Y:S01]  /*41dd0*/  STL [R1+0x1a4c], R7 ;  /* 0x001a4c0701007387 */ /* 0x000fe20000100800 */
[----:B------:R4:W-:Y:S01]  /*41de0*/  STL [R1+0x1a9c], R2 ;  /* 0x001a9c0201007387 */ /* 0x0009e20000100800 */
[----:B------:R3:W-:Y:S02]  /*41df0*/  STL [R1+0x1a54], R4 ;  /* 0x001a540401007387 */ /* 0x0007e40000100800 */
[----:B------:R0:W-:Y:S02]  /*41e00*/  STL [R1+0x1a98], R24 ;  /* 0x001a981801007387 */ /* 0x0001e40000100800 */
[----:B------:R0:W-:Y:S01]  /*41e10*/  STL [R1+0x1a5c], R25 ;  /* 0x001a5c1901007387 */ /* 0x0001e20000100800 */
[----:B------:R0:W-:Y:S04]  /*41e20*/  STL [R1+0x1a94], R26 ;  /* 0x001a941a01007387 */ /* 0x0001e80000100800 */
[----:B-1----:R-:W1:Y:S01]  /*41e30*/  S2R R28, SR_TID.X ;  /* 0x00000000001c7919 */ /* 0x002e620000002100 */
[----:B------:R-:W-:Y:S01]  /*41e40*/  IADD3.X R22, R22, UR5, RZ, P2, !PT ;  /* 0x0000000516167c10 */ /* 0x000fe200097fe4ff */
[----:B------:R0:W-:Y:S02]  /*41e50*/  STL [R1+0x1a64], R18 ;  /* 0x001a641201007387 */ /* 0x0001e40000100800 */
[----:B------:R0:W-:Y:S01]  /*41e60*/  STL [R1+0x1a6c], R19 ;  /* 0x001a6c1301007387 */ /* 0x0001e20000100800 */
[----:B------:R-:W-:Y:S01]  /*41e70*/  IADD3.X R15, R15, UR5, RZ, P3, !PT ;  /* 0x000000050f0f7c10 */ /* 0x000fe20009ffe4ff */
[----:B------:R0:W-:Y:S01]  /*41e80*/  STL [R1+0x1a74], R20 ;  /* 0x001a741401007387 */ /* 0x0001e20000100800 */
[----:B------:R0:W-:Y:S02]  /*41e90*/  STL [R1+0x1a7c], R21 ;  /* 0x001a7c1501007387 */ /* 0x0001e40000100800 */
[----:B------:R0:W-:Y:S01]  /*41ea0*/  STL [R1+0x1a84], R22 ;  /* 0x001a841601007387 */ /* 0x0001e20000100800 */
[----:B-1----:R-:W-:-:S05]  /*41eb0*/  LOP3.LUT R28, R28, 0x7f, RZ, 0xc0, !PT ;  /* 0x0000007f1c1c7812 */ /* 0x002fca00078ec0ff */
[----:B------:R-:W-:Y:S02]  /*41ec0*/  IMAD.SHL.U32 R28, R28, 0x2, RZ ;  /* 0x000000021c1c7824 */ /* 0x000fe400078e00ff */
[----:B--2---:R-:W-:Y:S02]  /*41ed0*/  IMAD.MOV.U32 R3, RZ, RZ, R9 ;  /* 0x000000ffff037224 */ /* 0x004fe400078e0009 */
[----:B----4-:R-:W-:-:S05]  /*41ee0*/  IMAD.MOV.U32 R2, RZ, RZ, R6 ;  /* 0x000000ffff027224 */ /* 0x010fca00078e0006 */
[----:B------:R0:W-:Y:S01]  /*41ef0*/  STL.64 [R1+0x358], R2 ;  /* 0x0003580201007387 */ /* 0x0001e20000100a00 */
[----:B------:R0:W-:Y:S02]  /*41f00*/  STL [R1+0x1a8c], R15 ;  /* 0x001a8c0f01007387 */ /* 0x0001e40000100800 */
[----:B---3--:R-:W-:Y:S02]  /*41f10*/  IMAD.MOV.U32 R4, RZ, RZ, R5 ;  /* 0x000000ffff047224 */ /* 0x008fe400078e0005 */
[----:B------:R-:W-:-:S05]  /*41f20*/  IMAD.MOV.U32 R5, RZ, RZ, R8 ;  /* 0x000000ffff057224 */ /* 0x000fca00078e0008 */
[----:B------:R0:W-:Y:S01]  /*41f30*/  STL.64 [R1+0x360], R4 ;  /* 0x0003600401007387 */ /* 0x0001e20000100a00 */
[----:B------:R-:W-:Y:S01]  /*41f40*/  @!P0 CALL.REL.NOINC `(.L_x_1) ;  /* 0x0000001000008944 */ /* 0x000fe20003c00000 */
[----:B------:R-:W-:Y:S05]  /*41f50*/  BRA `(.L_x_2) ;  /* 0xfffc967000007947 */ /* 0x000fea000383ffff */
.L_x_1:
[----:B------:R-:W2:Y:S01]  /*41f60*/  LDL.LU R6, [R1+0x25c] ;  /* 0x00025c0001067983 */ /* 0x000ea20000300800 */
[----:B-----5:R-:W-:Y:S02]  /*41f70*/  IMAD.MOV.U32 R28, RZ, RZ, R14 ;  /* 0x000000ffff1c7224 */ /* 0x020fe400078e000e */
[----:B0-----:R-:W-:Y:S01]  /*41f80*/  IMAD.MOV.U32 R26, RZ, RZ, R10 ;  /* 0x000000ffff1a7224 */ /* 0x001fe200078e000a */
[----:B------:R-:W2:Y:S01]  /*41f90*/  LDL.LU R25, [R1+0x258] ;  /* 0x0002580001197983 */ /* 0x000ea20000300800 */
[----:B------:R-:W-:-:S03]  /*41fa0*/  IMAD.MOV.U32 R0, RZ, RZ, R11 ;  /* 0x000000ffff007224 */ /* 0x000fc600078e000b */
[----:B------:R-:W3:Y:S04]  /*41fb0*/  LDL.LU R9, [R1+0x22c] ;  /* 0x00022c0001097983 */ /* 0x000ee80000300800 */
[----:B------:R-:W3:Y:S04]  /*41fc0*/  LDL.LU R24, [R1+0x228] ;  /* 0x0002280001187983 */ /* 0x000ee80000300800 */
[----:B------:R-:W4:Y:S04]  /*41fd0*/  LDL.LU R5, [R1+0x234] ;  /* 0x0002340001057983 */ /* 0x000f280000300800 */
        /* <DEDUP_REMOVED lines=13> */
[----:B------:R-:W4:Y:S01]  /*420b0*/  LDL.LU R11, [R1+0x200] ;  /* 0x00020000010b7983 */ /* 0x000f220000300800 */
[----:B------:R-:W-:-:S02]  /*420c0*/  F2FP.BF16.PACK_AB R27, R28, R27 ;  /* 0x0000001b1c1b723e */ /* 0x000fc400000010ff */
[----:B------:R-:W-:Y:S01]  /*420d0*/  F2FP.BF16.PACK_AB R26, R0, R26 ;  /* 0x0000001a001a723e */ /* 0x000fe200000010ff */
[----:B------:R0:W-:Y:S04]  /*420e0*/  STL [R1+0x1c60], R13 ;  /* 0x001c600d01007387 */ /* 0x0001e80000100800 */
[----:B------:R1:W-:Y:S04]  /*420f0*/  STL [R1+0x1c5c], R12 ;  /* 0x001c5c0c01007387 */ /* 0x0003e80000100800 */
[----:B------:R-:W-:Y:S04]  /*42100*/  STL [R1+0x1b64], R27 ;  /* 0x001b641b01007387 */ /* 0x000fe80000100800 */
[----:B------:R-:W-:Y:S01]  /*42110*/  STL [R1+0x1b68], R26 ;  /* 0x001b681a01007387 */ /* 0x000fe20000100800 */
[----:B--2---:R-:W-:-:S02]  /*42120*/  F2FP.BF16.PACK_AB R25, R6, R25 ;  /* 0x000000190619723e */ /* 0x004fc400000010ff */
[----:B---3--:R-:W-:-:S03]  /*42130*/  F2FP.BF16.PACK_AB R24, R9, R24 ;  /* 0x000000180918723e */ /* 0x008fc600000010ff */
[----:B------:R-:W-:Y:S01]  /*42140*/  STL [R1+0x1b6c], R25 ;  /* 0x001b6c1901007387 */ /* 0x000fe20000100800 */
[----:B----4-:R-:W-:-:S03]  /*42150*/  F2FP.BF16.PACK_AB R23, R5, R23 ;  /* 0x000000170517723e */ /* 0x010fc600000010ff */
[----:B------:R-:W-:Y:S01]  /*42160*/  STL [R1+0x1b70], R24 ;  /* 0x001b701801007387 */ /* 0x000fe20000100800 */
[----:B------:R-:W-:-:S03]  /*42170*/  F2FP.BF16.PACK_AB R22, R8, R22 ;  /* 0x000000160816723e */ /* 0x000fc600000010ff */
        /* <DEDUP_REMOVED lines=12> */
[----:B------:R-:W-:Y:S04]  /*42240*/  STL [R1+0x1b8c], R17 ;  /* 0x001b8c1101007387 */ /* 0x000fe80000100800 */
[----:B------:R-:W-:Y:S04]  /*42250*/  STL [R1+0x1b90], R16 ;  /* 0x001b901001007387 */ /* 0x000fe80000100800 */
[----:B0-----:R-:W2:Y:S01]  /*42260*/  LDL.LU R13, [R1+0x214] ;  /* 0x00021400010d7983 */ /* 0x001ea20000300800 */
[----:B------:R-:W-:-:S03]  /*42270*/  F2FP.BF16.PACK_AB R15, R10, R11 ;  /* 0x0000000b0a0f723e */ /* 0x000fc600000010ff */
[----:B------:R-:W2:Y:S04]  /*42280*/  LDL.LU R14, [R1+0x210] ;  /* 0x00021000010e7983 */ /* 0x000ea80000300800 */
[----:B-1----:R-:W3:Y:S04]  /*42290*/  LDL.LU R12, [R1+0x1f4] ;  /* 0x0001f400010c7983 */ /* 0x002ee80000300800 */
[----:B------:R-:W4:Y:S04]  /*422a0*/  LDL.LU R11, [R1+0x268] ;  /* 0x00026800010b7983 */ /* 0x000f280000300800 */
[----:B----4-:R0:W-:Y:S04]  /*422b0*/  STL [R1+0x1c58], R11 ;  /* 0x001c580b01007387 */ /* 0x0101e80000100800 */
[----:B0-----:R-:W4:Y:S04]  /*422c0*/  LDL.LU R11, [R1+0x1e4] ;  /* 0x0001e400010b7983 */ /* 0x001f280000300800 */
[----:B------:R-:W2:Y:S04]  /*422d0*/  LDL.LU R10, [R1+0x278] ;  /* 0x00027800010a7983 */ /* 0x000ea80000300800 */
[----:B--2---:R0:W-:Y:S04]  /*422e0*/  STL [R1+0x1c54], R10 ;  /* 0x001c540a01007387 */ /* 0x0041e80000100800 */
[----:B0-----:R-:W2:Y:S04]  /*422f0*/  LDL.LU R10, [R1+0x26c] ;  /* 0x00026c00010a7983 */ /* 0x001ea80000300800 */
[----:B------:R-:W2:Y:S01]  /*42300*/  LDL.LU R9, [R1+0x288] ;  /* 0x0002880001097983 */ /* 0x000ea20000300800 */
[----:B------:R-:W-:-:S03]  /*42310*/  F2FP.BF16.PACK_AB R14, R13, R14 ;  /* 0x0000000e0d0e723e */ /* 0x000fc600000010ff */
[----:B--2---:R0:W-:Y:S04]  /*42320*/  STL [R1+0x1c50], R9 ;  /* 0x001c500901007387 */ /* 0x0041e80000100800 */
[----:B0-----:R-:W2:Y:S04]  /*42330*/  LDL.LU R9, [R1+0x27c] ;  /* 0x00027c0001097983 */ /* 0x001ea80000300800 */
[----:B------:R-:W2:Y:S04]  /*42340*/  LDL.LU R8, [R1+0x298] ;  /* 0x0002980001087983 */ /* 0x000ea80000300800 */
        /* <DEDUP_REMOVED lines=21> */
[----:B------:R0:W-:Y:S04]  /*424a0*/  STL [R1+0x1b94], R15 ;  /* 0x001b940f01007387 */ /* 0x0001e80000100800 */
[----:B0-----:R-:W2:Y:S04]  /*424b0*/  LDL.LU R15, [R1+0x284] ;  /* 0x00028400010f7983 */ /* 0x001ea80000300800 */
[----:B------:R-:W3:Y:S04]  /*424c0*/  LDL.LU R13, [R1+0x1c60] ;  /* 0x001c6000010d7983 */ /* 0x000ee80000300800 */
[----:B------:R0:W-:Y:S04]  /*424d0*/  STL [R1+0x1b98], R14 ;  /* 0x001b980e01007387 */ /* 0x0001e80000100800 */
[----:B0-----:R-:W2:Y:S01]  /*424e0*/  LDL.LU R14, [R1+0x274] ;  /* 0x00027400010e7983 */ /* 0x001ea20000300800 */
[----:B---3--:R-:W-:-:S03]  /*424f0*/  F2FP.BF16.PACK_AB R13, R12, R13 ;  /* 0x0000000d0c0d723e */ /* 0x008fc600000010ff */
[----:B------:R-:W4:Y:S04]  /*42500*/  LDL.LU R12, [R1+0x1c5c] ;  /* 0x001c5c00010c7983 */ /* 0x000f280000300800 */
[----:B------:R0:W-:Y:S04]  /*42510*/  STL [R1+0x1b9c], R13 ;  /* 0x001b9c0d01007387 */ /* 0x0001e80000100800 */
[----:B0-----:R-:W3:Y:S01]  /*42520*/  LDL.LU R13, [R1+0x264] ;  /* 0x00026400010d7983 */ /* 0x001ee20000300800 */
[----:B----4-:R-:W-:-:S03]  /*42530*/  F2FP.BF16.PACK_AB R12, R11, R12 ;  /* 0x0000000c0b0c723e */ /* 0x010fc600000010ff */
[----:B------:R-:W4:Y:S04]  /*42540*/  LDL.LU R11, [R1+0x1c58] ;  /* 0x001c5800010b7983 */ /* 0x000f280000300800 */
[----:B------:R0:W-:Y:S04]  /*42550*/  STL [R1+0x1ba0], R12 ;  /* 0x001ba00c01007387 */ /* 0x0001e80000100800 */
[----:B0-----:R-:W2:Y:S01]  /*42560*/  LDL.LU R12, [R1+0x29c] ;  /* 0x00029c00010c7983 */ /* 0x001ea20000300800 */
[----:B----4-:R-:W-:-:S03]  /*42570*/  F2FP.BF16.PACK_AB R11, R10, R11 ;  /* 0x0000000b0a0b723e */ /* 0x010fc600000010ff */
[----:B------:R-:W2:Y:S04]  /*42580*/  LDL.LU R10, [R1+0x1c54] ;  /* 0x001c5400010a7983 */ /* 0x000ea80000300800 */
[----:B------:R0:W-:Y:S04]  /*42590*/  STL [R1+0x1ba4], R11 ;  /* 0x001ba40b01007387 */ /* 0x0001e80000100800 */
[----:B0-----:R-:W4:Y:S01]  /*425a0*/  LDL.LU R11, [R1+0x28c] ;  /* 0x00028c00010b7983 */ /* 0x001f220000300800 */
[----:B--2---:R-:W-:-:S03]  /*425b0*/  F2FP.BF16.PACK_AB R10, R9, R10 ;  /* 0x0000000a090a723e */ /* 0x004fc600000010ff */
[----:B------:R-:W4:Y:S01]  /*425c0*/  LDL.LU R9, [R1+0x1c50] ;  /* 0x001c500001097983 */ /* 0x000f220000300800 */
[----:B------:R-:W-:Y:S02]  /*425d0*/  F2FP.BF16.PACK_AB R8, R12, R8 ;  /* 0x000000080c08723e */ /* 0x000fe400000010ff */
[----:B---3--:R-:W-:Y:S01]  /*425e0*/  F2FP.BF16.PACK_AB R7, R13, R7 ;  /* 0x000000070d07723e */ /* 0x008fe200000010ff */
[----:B------:R-:W-:Y:S01]  /*425f0*/  STL [R1+0x1ba8], R10 ;  /* 0x001ba80a01007387 */ /* 0x000fe20000100800 */
[----:B------:R-:W-:Y:S02]  /*42600*/  F2FP.BF16.PACK_AB R6, R14, R6 ;  /* 0x000000060e06723e */ /* 0x000fe400000010ff */
[----:B------:R-:W-:Y:S02]  /*42610*/  F2FP.BF16.PACK_AB R5, R15, R5 ;  /* 0x000000050f05723e */ /* 0x000fe400000010ff */
[----:B------:R-:W-:Y:S02]  /*42620*/  F2FP.BF16.PACK_AB R4, R16, R4 ;  /* 0x000000041004723e */ /* 0x000fe400000010ff */
[----:B----4-:R-:W-:-:S05]  /*42630*/  F2FP.BF16.PACK_AB R9, R11, R9 ;  /* 0x000000090b09723e */ /* 0x010fca00000010ff */
[----:B------:R-:W-:Y:S04]  /*42640*/  STL [R1+0x1bac], R9 ;  /* 0x001bac0901007387 */ /* 0x000fe80000100800 */
[----:B------:R-:W-:Y:S04]  /*42650*/  STL [R1+0x1bb0], R8 ;  /* 0x001bb00801007387 */ /* 0x000fe80000100800 */
[----:B------:R-:W-:Y:S04]  /*42660*/  STL [R1+0x1bb4], R7 ;  /* 0x001bb40701007387 */ /* 0x000fe80000100800 */
[----:B------:R0:W-:Y:S04]  /*42670*/  STL [R1+0x1bb8], R6 ;  /* 0x001bb80601007387 */ /* 0x0001e80000100800 */
[----:B------:R1:W-:Y:S04]  /*42680*/  STL [R1+0x1bbc], R5 ;  /* 0x001bbc0501007387 */ /* 0x0003e80000100800 */
[----:B------:R2:W-:Y:S01]  /*42690*/  STL [R1+0x1bc0], R4 ;  /* 0x001bc00401007387 */ /* 0x0005e20000100800 */
[----:B0-----:R-:W-:-:S02]  /*426a0*/  F2FP.BF16.PACK_AB R6, R19, R20 ;  /* 0x000000141306723e */ /* 0x001fc400000010ff */
[----:B-1----:R-:W-:Y:S02]  /*426b0*/  F2FP.BF16.PACK_AB R5, R17, R18 ;  /* 0x000000121105723e */ /* 0x002fe400000010ff */
[----:B--2---:R-:W-:-:S03]  /*426c0*/  F2FP.BF16.PACK_AB R4, R21, R22 ;  /* 0x000000161504723e */ /* 0x004fc600000010ff */
[----:B------:R0:W-:Y:S04]  /*426d0*/  STL [R1+0xc], R5 ;  /* 0x00000c0501007387 */ /* 0x0001e80000100800 */
[----:B------:R1:W-:Y:S04]  /*426e0*/  STL [R1+0x8], R6 ;  /* 0x0000080601007387 */ /* 0x0003e80000100800 */
[----:B------:R2:W-:Y:S01]  /*426f0*/  STL [R1+0x4], R4 ;  /* 0x0000040401007387 */ /* 0x0005e20000100800 */
[----:B0-----:R-:W-:Y:S02]  /*42700*/  F2FP.BF16.PACK_AB R5, R23, R24 ;  /* 0x000000181705723e */ /* 0x001fe400000010ff */
[----:B-1----:R-:W-:-:S03]  /*42710*/  F2FP.BF16.PACK_AB R6, R25, R26 ;  /* 0x0000001a1906723e */ /* 0x002fc600000010ff */
[----:B------:R-:W-:Y:S01]  /*42720*/  STL [R1], R5 ;  /* 0x0000000501007387 */ /* 0x000fe20000100800 */
[----:B--2---:R-:W-:-:S03]  /*42730*/  F2FP.BF16.PACK_AB R4, R27, R29 ;  /* 0x0000001d1b04723e */ /* 0x004fc600000010ff */
[----:B------:R-:W-:Y:S04]  /*42740*/  STL [R1+0x1c], R6 ;  /* 0x00001c0601007387 */ /* 0x000fe80000100800 */
[----:B------:R0:W-:Y:S04]  /*42750*/  STL [R1+0x18], R4 ;  /* 0x0000180401007387 */ /* 0x0001e80000100800 */
[----:B0-----:R-:W2:Y:S01]  /*42760*/  LDL.LU R4, [R1+0x3a8] ;  /* 0x0003a80001047983 */ /* 0x001ea20000300800 */
[----:B------:R-:W-:Y:S02]  /*42770*/  F2FP.BF16.PACK_AB R5, R28, R0 ;  /* 0x000000001c05723e */ /* 0x000fe400000010ff */
[----:B------:R-:W-:-:S03]  /*42780*/  F2FP.BF16.PACK_AB R0, R3, R2 ;  /* 0x000000020300723e */ /* 0x000fc600000010ff */
[----:B------:R-:W-:Y:S04]  /*42790*/  STL [R1+0x14], R5 ;  /* 0x0000140501007387 */ /* 0x000fe80000100800 */
[----:B--2---:R0:W-:Y:S04]  /*427a0*/  STL [R1+0x1bc8], R4 ;  /* 0x001bc80401007387 */ /* 0x0041e80000100800 */
[----:B------:R-:W-:Y:S04]  /*427b0*/  STL [R1+0x10], R0 ;  /* 0x0000100001007387 */ /* 0x000fe80000100800 */
[----:B0-----:R-:W2:Y:S04]  /*427c0*/  LDL.LU R4, [R1+0x398] ;  /* 0x0003980001047983 */ /* 0x001ea80000300800 */
[----:B--2---:R0:W-:Y:S04]  /*427d0*/  STL [R1+0x1bd0], R4 ;  /* 0x001bd00401007387 */ /* 0x0041e80000100800 */
        /* <DEDUP_REMOVED lines=31> */
[----:B------:R-:W3:Y:S04]  /*429d0*/  LDL.LU R5, [R1+0x3bc] ;  /* 0x0003bc0001057983 */ /* 0x000ee80000300800 */
[----:B---3--:R0:W-:Y:S04]  /*429e0*/  STL [R1+0x1bc4], R5 ;  /* 0x001bc40501007387 */ /* 0x0081e80000100800 */
[----:B0-----:R-:W3:Y:S04]  /*429f0*/  LDL.LU R5, [R1+0x3ac] ;  /* 0x0003ac0001057983 */ /* 0x001ee80000300800 */
        /* <DEDUP_REMOVED lines=33> */
[----:B0-----:R-:W2:Y:S04]  /*42c10*/  LDL.LU R5, [R1+0x2ec] ;  /* 0x0002ec0001057983 */ /* 0x001ea80000300800 */
[----:B------:R-:W3:Y:S04]  /*42c20*/  LDL.LU R6, [R1+0x3b8] ;  /* 0x0003b80001067983 */ /* 0x000ee80000300800 */
[----:B------:R-:W4:Y:S04]  /*42c30*/  LDL.LU R7, [R1+0x3cc] ;  /* 0x0003cc0001077983 */ /* 0x000f280000300800 */
[----:B------:R-:W4:Y:S04]  /*42c40*/  LDL.LU R8, [R1+0x3c8] ;  /* 0x0003c80001087983 */ /* 0x000f280000300800 */
[----:B------:R-:W3:Y:S04]  /*42c50*/  LDL.LU R9, [R1+0x394] ;  /* 0x0003940001097983 */ /* 0x000ee80000300800 */
        /* <DEDUP_REMOVED lines=22> */
[----:B------:R-:W3:Y:S01]  /*42dc0*/  LDL.LU R2, [R1+0x400] ;  /* 0x0004000001027983 */ /* 0x000ee20000300800 */
[----:B--2---:R-:W-:-:S03]  /*42dd0*/  F2FP.BF16.PACK_AB R4, R5, R4 ;  /* 0x000000040504723e */ /* 0x004fc600000010ff */
[----:B------:R-:W2:Y:S04]  /*42de0*/  LDL.LU R5, [R1+0x1c4c] ;  /* 0x001c4c0001057983 */ /* 0x000ea80000300800 */
[----:B------:R0:W-:Y:S04]  /*42df0*/  STL [R1+0x2c], R4 ;  /* 0x00002c0401007387 */ /* 0x0001e80000100800 */
[----:B0-----:R-:W2:Y:S02]  /*42e00*/  LDL.LU R4, [R1+0x1c48] ;  /* 0x001c480001047983 */ /* 0x001ea40000300800 */
[----:B--2---:R-:W-:-:S02]  /*42e10*/  F2FP.BF16.PACK_AB R4, R5, R4 ;  /* 0x000000040504723e */ /* 0x004fc400000010ff */
        /* <DEDUP_REMOVED lines=64> */
[----:B------:R-:W2:Y:S01]  /*43220*/  LDL.LU R5, [R1+0x1bc4] ;  /* 0x001bc40001057983 */ /* 0x000ea20000300800 */
[----:B----4-:R-:W-:-:S03]  /*43230*/  F2FP.BF16.PACK_AB R8, R7, R8 ;  /* 0x000000080708723e */ /* 0x010fc600000010ff */
[----:B------:R0:W-:Y:S01]  /*43240*/  STL [R1+0x68], R4 ;  /* 0x0000680401007387 */ /* 0x0001e20000100800 */
[----:B---3--:R-:W-:Y:S02]  /*43250*/  F2FP.BF16.PACK_AB R10, R9, R10 ;  /* 0x0000000a090a723e */ /* 0x008fe400000010ff */
[----:B------:R-:W-:Y:S01]  /*43260*/  F2FP.BF16.PACK_AB R12, R11, R12 ;  /* 0x0000000c0b0c723e */ /* 0x000fe200000010ff */
[----:B0-----:R0:W5:Y:S01]  /*43270*/  LDL.LU R4, [R1+0x1bc0] ;  /* 0x001bc00001047983 */ /* 0x0011620000300800 */
[----:B------:R-:W-:Y:S02]  /*43280*/  F2FP.BF16.PACK_AB R14, R13, R14 ;  /* 0x0000000e0d0e723e */ /* 0x000fe400000010ff */
[----:B------:R-:W-:Y:S02]  /*43290*/  F2FP.BF16.PACK_AB R16, R15, R16 ;  /* 0x000000100f10723e */ /* 0x000fe400000010ff */
[----:B------:R-:W-:Y:S02]  /*432a0*/  F2FP.BF16.PACK_AB R18, R17, R18 ;  /* 0x000000121112723e */ /* 0x000fe400000010ff */
[----:B------:R-:W-:-:S02]  /*432b0*/  F2FP.BF16.PACK_AB R20, R19, R20 ;  /* 0x000000141314723e */ /* 0x000fc400000010ff */
[----:B------:R-:W-:Y:S02]  /*432c0*/  F2FP.BF16.PACK_AB R22, R21, R22 ;  /* 0x000000161516723e */ /* 0x000fe400000010ff */
[----:B------:R-:W-:Y:S02]  /*432d0*/  F2FP.BF16.PACK_AB R24, R23, R24 ;  /* 0x000000181718723e */ /* 0x000fe400000010ff */
[----:B------:R-:W-:Y:S02]  /*432e0*/  F2FP.BF16.PACK_AB R26, R25, R26 ;  /* 0x0000001a191a723e */ /* 0x000fe400000010ff */
[----:B------:R-:W-:Y:S02]  /*432f0*/  F2FP.BF16.PACK_AB R29, R27, R29 ;  /* 0x0000001d1b1d723e */ /* 0x000fe400000010ff */
[----:B------:R-:W-:Y:S02]  /*43300*/  F2FP.BF16.PACK_AB R28, R28, R0 ;  /* 0x000000001c1c723e */ /* 0x000fe400000010ff */
[----:B------:R-:W-:-:S02]  /*43310*/  F2FP.BF16.PACK_AB R0, R3, R2 ;  /* 0x000000020300723e */ /* 0x000fc400000010ff */
[----:B--2---:R-:W-:Y:S02]  /*43320*/  F2FP.BF16.PACK_AB R6, R5, R6 ;  /* 0x000000060506723e */ /* 0x004fe400000010ff */
[----:B------:R0:W5:Y:S04]  /*43330*/  LDL.LU R5, [R1+0x1bbc] ;  /* 0x001bbc0001057983 */ /* 0x0001680000300800 */
[----:B------:R1:W-:Y:S04]  /*43340*/  STL [R1+0x64], R6 ;  /* 0x0000640601007387 */ /* 0x0003e80000100800 */
[----:B-1----:R0:W5:Y:S04]  /*43350*/  LDL.LU R6, [R1+0x1bb8] ;  /* 0x001bb80001067983 */ /* 0x0021680000300800 */
        /* <DEDUP_REMOVED lines=32> */
[----:B------:R0:W-:Y:S04]  /*43560*/  STL [R1+0x90], R0 ;  /* 0x0000900001007387 */ /* 0x0001e80000100800 */
[----:B------:R0:W-:Y:S02]  /*43570*/  STL [R1+0x94], R28 ;  /* 0x0000941c01007387 */ /* 0x0001e40000100800 */
.L_x_0:
[----:B-----5:R-:W-:Y:S04]  /*43580*/  STL.64 [R1+0x1c10], R6 ;  /* 0x001c100601007387 */ /* 0x020fe80000100a00 */
[----:B------:R-:W-:Y:S04]  /*43590*/  STL.64 [R1+0x1c08], R4 ;  /* 0x001c080401007387 */ /* 0x000fe80000100a00 */
        /* <DEDUP_REMOVED lines=9> */
[----:B------:R2:W-:Y:S04]  /*43630*/  STL.64 [R1+0x1bb8], R24 ;  /* 0x001bb81801007387 */ /* 0x0005e80000100a00 */
[----:B--2---:R-:W2:Y:S04]  /*43640*/  LDL.LU R24, [R1] ;  /* 0x0000000001187983 */ /* 0x004ea80000300800 */
[----:B------:R-:W2:Y:S04]  /*43650*/  LDL.LU R25, [R1+0x4] ;  /* 0x0000040001197983 */ /* 0x000ea80000300800 */
[----:B------:R-:W3:Y:S04]  /*43660*/  LDL.LU R26, [R1+0x8] ;  /* 0x00000800011a7983 */ /* 0x000ee80000300800 */
[----:B------:R-:W3:Y:S04]  /*43670*/  LDL.LU R27, [R1+0xc] ;  /* 0x00000c00011b7983 */ /* 0x000ee80000300800 */
[----:B0-----:R-:W0:Y:S04]  /*43680*/  S2R R29, SR_TID.X ;  /* 0x00000000001d7919 */ /* 0x001e280000002100 */
[----:B------:R-:W-:Y:S06]  /*43690*/  BAR.SYNC.DEFER_BLOCKING 0x0 ;  /* 0x0000000000007b1d */ /* 0x000fec0000010000 */
[----:B---3--:R-:W-:Y:S04]  /*436a0*/  STL.64 [R1+0x1c20], R26 ;  /* 0x001c201a01007387 */ /* 0x008fe80000100a00 */
[----:B--2---:R2:W-:Y:S04]  /*436b0*/  STL.64 [R1+0x1c18], R24 ;  /* 0x001c181801007387 */ /* 0x0045e80000100a00 */
[----:B------:R-:W3:Y:S04]  /*436c0*/  LDL.LU R16, [R1+0x20] ;  /* 0x0000200001107983 */ /* 0x000ee80000300800 */
[----:B------:R-:W3:Y:S04]  /*436d0*/  LDL.LU R17, [R1+0x24] ;  /* 0x0000240001117983 */ /* 0x000ee80000300800 */
[----:B------:R-:W4:Y:S04]  /*436e0*/  LDL.LU R18, [R1+0x28] ;  /* 0x0000280001127983 */ /* 0x000f280000300800 */
[----:B------:R-:W4:Y:S04]  /*436f0*/  LDL.LU R19, [R1+0x2c] ;  /* 0x00002c0001137983 */ /* 0x000f280000300800 */
[----:B----4-:R-:W-:Y:S04]  /*43700*/  STL.64 [R1+0x1c30], R18 ;  /* 0x001c301201007387 */ /* 0x010fe80000100a00 */
[----:B---3--:R3:W-:Y:S04]  /*43710*/  STL.64 [R1+0x1c28], R16 ;  /* 0x001c281001007387 */ /* 0x0087e80000100a00 */
[----:B--2---:R-:W2:Y:S04]  /*43720*/  LDL.LU R24, [R1+0x60] ;  /* 0x0000600001187983 */ /* 0x004ea80000300800 */
[----:B------:R-:W2:Y:S04]  /*43730*/  LDL.LU R25, [R1+0x64] ;  /* 0x0000640001197983 */ /* 0x000ea80000300800 */
[----:B------:R-:W4:Y:S04]  /*43740*/  LDL.LU R26, [R1+0x68] ;  /* 0x00006800011a7983 */ /* 0x000f280000300800 */
[----:B------:R-:W4:Y:S04]  /*43750*/  LDL.LU R27, [R1+0x6c] ;  /* 0x00006c00011b7983 */ /* 0x000f280000300800 */
[----:B------:R-:W2:Y:S04]  /*43760*/  LDL.LU R3, [R1+0x14] ;  /* 0x0000140001037983 */ /* 0x000ea80000300800 */
[----:B-1----:R-:W3:Y:S04]  /*43770*/  LDL.LU R2, [R1+0x18] ;  /* 0x0000180001027983 */ /* 0x002ee80000300800 */
[----:B------:R-:W3:Y:S04]  /*43780*/  LDL.LU R0, [R1+0x1c] ;  /* 0x00001c0001007983 */ /* 0x000ee80000300800 */
[----:B----4-:R-:W-:Y:S04]  /*43790*/  STL.64 [R1+0x1c40], R26 ;  /* 0x001c401a01007387 */ /* 0x010fe80000100a00 */
[----:B--2---:R-:W-:Y:S04]  /*437a0*/  STL.64 [R1+0x1c38], R24 ;  /* 0x001c381801007387 */ /* 0x004fe80000100a00 */
[----:B---3--:R-:W2:Y:S04]  /*437b0*/  LDL.LU R16, [R1+0x70] ;  /* 0x0000700001107983 */ /* 0x008ea80000300800 */
[----:B------:R-:W2:Y:S04]  /*437c0*/  LDL.LU R17, [R1+0x74] ;  /* 0x0000740001117983 */ /* 0x000ea80000300800 */
[----:B------:R-:W3:Y:S04]  /*437d0*/  LDL.LU R18, [R1+0x78] ;  /* 0x0000780001127983 */ /* 0x000ee80000300800 */
[----:B------:R-:W3:Y:S01]  /*437e0*/  LDL.LU R19, [R1+0x7c] ;  /* 0x00007c0001137983 */ /* 0x000ee20000300800 */
[----:B------:R-:W-:-:S02]  /*437f0*/  IMAD.MOV.U32 R22, RZ, RZ, R2 ;  /* 0x000000ffff167224 */ /* 0x000fc400078e0002 */
[----:B------:R-:W-:Y:S02]  /*43800*/  IMAD.MOV.U32 R23, RZ, RZ, R0 ;  /* 0x000000ffff177224 */ /* 0x000fe400078e0000 */
[C---:B0-----:R-:W-:Y:S02]  /*43810*/  IMAD.SHL.U32 R2, R29.reuse, 0x8, RZ ;  /* 0x000000081d027824 */ /* 0x041fe400078e00ff */
[C---:B------:R-:W-:Y:S01]  /*43820*/  IMAD.SHL.U32 R0, R29.reuse, 0x100, RZ ;  /* 0x000001001d007824 */ /* 0x040fe200078e00ff */
[----:B---3--:R-:W-:Y:S04]  /*43830*/  STL.64 [R1+0x1c50], R18 ;  /* 0x001c501201007387 */ /* 0x008fe80000100a00 */
[----:B--2---:R0:W-:Y:S04]  /*43840*/  STL.64 [R1+0x1c48], R16 ;  /* 0x001c481001007387 */ /* 0x0041e80000100a00 */
[----:B0-----:R-:W2:Y:S04]  /*43850*/  LDL.LU R16, [R1+0x90] ;  /* 0x0000900001107983 */ /* 0x001ea80000300800 */
[----:B------:R-:W2:Y:S04]  /*43860*/  LDL.LU R17, [R1+0x94] ;  /* 0x0000940001117983 */ /* 0x000ea80000300800 */
[----:B------:R-:W2:Y:S04]  /*43870*/  LDL.LU R18, [R1+0x98] ;  /* 0x0000980001127983 */ /* 0x000ea80000300800 */
[----:B------:R-:W2:Y:S04]  /*43880*/  LDL.LU R19, [R1+0x9c] ;  /* 0x00009c0001137983 */ /* 0x000ea80000300800 */
[----:B------:R-:W3:Y:S04]  /*43890*/  LDL.LU R24, [R1+0x80] ;  /* 0x0000800001187983 */ /* 0x000ee80000300800 */
[----:B------:R-:W3:Y:S04]  /*438a0*/  LDL.LU R25, [R1+0x84] ;  /* 0x0000840001197983 */ /* 0x000ee80000300800 */
[----:B------:R-:W3:Y:S04]  /*438b0*/  LDL.LU R26, [R1+0x88] ;  /* 0x00008800011a7983 */ /* 0x000ee80000300800 */
[----:B------:R-:W3:Y:S01]  /*438c0*/  LDL.LU R27, [R1+0x8c] ;  /* 0x00008c00011b7983 */ /* 0x000ee20000300800 */
[----:B------:R-:W-:Y:S01]  /*438d0*/  IMAD.MOV.U32 R21, RZ, RZ, R3 ;  /* 0x000000ffff157224 */ /* 0x000fe200078e0003 */
[----:B------:R-:W-:Y:S01]  /*438e0*/  LOP3.LUT R2, R2, 0x300, RZ, 0xc0, !PT ;  /* 0x0000030002027812 */ /* 0x000fe200078ec0ff */
[C---:B------:R-:W-:Y:S01]  /*438f0*/  IMAD.SHL.U32 R3, R29.reuse, 0x4, RZ ;  /* 0x000000041d037824 */ /* 0x040fe200078e00ff */
[----:B------:R-:W-:Y:S01]  /*43900*/  LOP3.LUT R0, R0, 0x1800, RZ, 0xc0, !PT ;  /* 0x0000180000007812 */ /* 0x000fe200078ec0ff */
[----:B------:R-:W-:Y:S01]  /*43910*/  IMAD.SHL.U32 R28, R29, 0x20, RZ ;  /* 0x000000201d1c7824 */ /* 0x000fe200078e00ff */
[----:B------:R-:W4:Y:S02]  /*43920*/  LDL.LU R12, [R1+0x30] ;  /* 0x00003000010c7983 */ /* 0x000f240000300800 */
[----:B------:R-:W-:-:S02]  /*43930*/  LOP3.LUT R2, R2, 0x70, R3, 0xf8, !PT ;  /* 0x0000007002027812 */ /* 0x000fc400078ef803 */
[----:B------:R-:W4:Y:S01]  /*43940*/  LDL.LU R13, [R1+0x34] ;  /* 0x00003400010d7983 */ /* 0x000f220000300800 */
[----:B------:R-:W-:-:S03]  /*43950*/  LOP3.LUT R0, R0, 0x60, R28, 0xf8, !PT ;  /* 0x0000006000007812 */ /* 0x000fc600078ef81c */
[----:B------:R-:W4:Y:S04]  /*43960*/  LDL.LU R14, [R1+0x38] ;  /* 0x00003800010e7983 */ /* 0x000f280000300800 */
[----:B------:R-:W4:Y:S01]  /*43970*/  LDL.LU R15, [R1+0x3c] ;  /* 0x00003c00010f7983 */ /* 0x000f220000300800 */
[----:B------:R-:W-:-:S03]  /*43980*/  LOP3.LUT R0, R0, R2, RZ, 0x3c, !PT ;  /* 0x0000000200007212 */ /* 0x000fc600078e3cff */
        /* <DEDUP_REMOVED lines=9> */
[C---:B------:R-:W-:Y:S01]  /*43a20*/  IMAD.SHL.U32 R3, R29.reuse, 0x400, RZ ;  /* 0x000004001d037824 */ /* 0x040fe200078e00ff */
[----:B------:R-:W-:-:S04]  /*43a30*/  LOP3.LUT R29, R29, 0x7f, RZ, 0xc0, !PT ;  /* 0x0000007f1d1d7812 */ /* 0x000fc800078ec0ff */
[----:B------:R-:W-:-:S05]  /*43a40*/  LOP3.LUT R3, R3, 0x1800, RZ, 0xc0, !PT ;  /* 0x0000180003037812 */ /* 0x000fca00078ec0ff */
[----:B------:R-:W-:Y:S01]  /*43a50*/  IMAD R2, R29, 0x10, R3 ;  /* 0x000000101d027824 */ /* 0x000fe200078e0203 */
[----:B--2---:R0:W-:Y:S04]  /*43a60*/  STS.128 [R0], R16 ;  /* 0x0000001000007388 */ /* 0x0041e80000000c00 */
[----:B0-----:R-:W2:Y:S04]  /*43a70*/  LDL.LU.64 R18, [R1+0x1c50] ;  /* 0x001c500001127983 */ /* 0x001ea80000300a00 */
[----:B------:R-:W2:Y:S04]  /*43a80*/  LDL.LU.64 R16, [R1+0x1c48] ;  /* 0x001c480001107983 */ /* 0x000ea80000300a00 */
[----:B---3--:R0:W-:Y:S04]  /*43a90*/  STS.128 [R0+0x80], R24 ;  /* 0x0000801800007388 */ /* 0x0081e80000000c00 */
[----:B0-----:R-:W3:Y:S04]  /*43aa0*/  LDL.LU.64 R26, [R1+0x1c40] ;  /* 0x001c4000011a7983 */ /* 0x001ee80000300a00 */
[----:B------:R-:W3:Y:S01]  /*43ab0*/  LDL.LU.64 R24, [R1+0x1c38] ;  /* 0x001c380001187983 */ /* 0x000ee20000300a00 */
[----:B------:R-:W-:-:S02]  /*43ac0*/  LOP3.LUT R28, R2, 0x20, RZ, 0x3c, !PT ;  /* 0x00000020021c7812 */ /* 0x000fc400078e3cff */
[C---:B------:R-:W-:Y:S02]  /*43ad0*/  LOP3.LUT R29, R2.reuse, 0x40, RZ, 0x3c, !PT ;  /* 0x00000040021d7812 */ /* 0x040fe400078e3cff */
[----:B------:R-:W-:Y:S01]  /*43ae0*/  LOP3.LUT R3, R2, 0x60, RZ, 0x3c, !PT ;  /* 0x0000006002037812 */ /* 0x000fe200078e3cff */
[----:B--2---:R0:W-:Y:S04]  /*43af0*/  STS.128 [R0+0x400], R16 ;  /* 0x0004001000007388 */ /* 0x0041e80000000c00 */
[----:B0-----:R-:W2:Y:S04]  /*43b00*/  LDL.LU.64 R18, [R1+0x1c30] ;  /* 0x001c300001127983 */ /* 0x001ea80000300a00 */
[----:B------:R-:W2:Y:S04]  /*43b10*/  LDL.LU.64 R16, [R1+0x1c28] ;  /* 0x001c280001107983 */ /* 0x000ea80000300a00 */
[----:B---3--:R-:W-:Y:S04]  /*43b20*/  STS.128 [R0+0x480], R24 ;  /* 0x0004801800007388 */ /* 0x008fe80000000c00 */
[----:B------:R-:W-:Y:S06]  /*43b30*/  BAR.SYNC.DEFER_BLOCKING 0x0 ;  /* 0x0000000000007b1d */ /* 0x000fec0000010000 */
[----:B------:R-:W0:Y:S04]  /*43b40*/  LDS.128 R24, [R2] ;  /* 0x0000000002187984 */ /* 0x000e280000000c00 */
[----:B0-----:R-:W-:Y:S04]  /*43b50*/  STL.64 [R1+0x60], R24 ;  /* 0x0000601801007387 */ /* 0x001fe80000100a00 */
[----:B------:R-:W-:Y:S04]  /*43b60*/  STL.64 [R1+0x68], R26 ;  /* 0x0000681a01007387 */ /* 0x000fe80000100a00 */
[----:B------:R-:W0:Y:S04]  /*43b70*/  LDS.128 R24, [R28] ;  /* 0x000000001c187984 */ /* 0x000e280000000c00 */
[----:B0-----:R-:W-:Y:S04]  /*43b80*/  STL.64 [R1+0xa0], R24 ;  /* 0x0000a01801007387 */ /* 0x001fe80000100a00 */
[----:B------:R-:W-:Y:S04]  /*43b90*/  STL.64 [R1+0xa8], R26 ;  /* 0x0000a81a01007387 */ /* 0x000fe80000100a00 */
[----:B------:R-:W0:Y:S04]  /*43ba0*/  LDS.128 R24, [R29] ;  /* 0x000000001d187984 */ /* 0x000e280000000c00 */
[----:B0-----:R-:W-:Y:S04]  /*43bb0*/  STL.64 [R1+0xb0], R24 ;  /* 0x0000b01801007387 */ /* 0x001fe80000100a00 */
[----:B------:R-:W-:Y:S04]  /*43bc0*/  STL.64 [R1+0xb8], R26 ;  /* 0x0000b81a01007387 */ /* 0x000fe80000100a00 */
[----:B------:R-:W0:Y:S04]  /*43bd0*/  LDS.128 R24, [R3] ;  /* 0x0000000003187984 */ /* 0x000e280000000c00 */
[----:B------:R-:W-:Y:S06]  /*43be0*/  BAR.SYNC.DEFER_BLOCKING 0x0 ;  /* 0x0000000000007b1d */ /* 0x000fec0000010000 */
[----:B----4-:R-:W-:Y:S04]  /*43bf0*/  STS.128 [R0], R4 ;  /* 0x0000000400007388 */ /* 0x010fe80000000c00 */
[----:B------:R-:W-:Y:S04]  /*43c00*/  STS.128 [R0+0x80], R8 ;  /* 0x0000800800007388 */ /* 0x000fe80000000c00 */
[----:B0-----:R-:W-:Y:S04]  /*43c10*/  STL.64 [R1+0xc0], R24 ;  /* 0x0000c01801007387 */ /* 0x001fe80000100a00 */
[----:B------:R0:W-:Y:S04]  /*43c20*/  STL.64 [R1+0xc8], R26 ;  /* 0x0000c81a01007387 */ /* 0x0001e80000100a00 */
[----:B0-----:R-:W3:Y:S04]  /*43c30*/  LDL.LU.64 R26, [R1+0x1c20] ;  /* 0x001c2000011a7983 */ /* 0x001ee80000300a00 */
[----:B------:R-:W3:Y:S04]  /*43c40*/  LDL.LU.64 R24, [R1+0x1c18] ;  /* 0x001c180001187983 */ /* 0x000ee80000300a00 */
[----:B------:R-:W4:Y:S04]  /*43c50*/  LDL.LU.64 R6, [R1+0x1c10] ;  /* 0x001c100001067983 */ /* 0x000f280000300a00 */
[----:B------:R-:W4:Y:S04]  /*43c60*/  LDL.LU.64 R4, [R1+0x1c08] ;  /* 0x001c080001047983 */ /* 0x000f280000300a00 */
[----:B------:R-:W4:Y:S04]  /*43c70*/  LDL.LU.64 R10, [R1+0x1c00] ;  /* 0x001c0000010a7983 */ /* 0x000f280000300a00 */
[----:B------:R-:W4:Y:S04]  /*43c80*/  LDL.LU.64 R8, [R1+0x1bf8] ;  /* 0x001bf80001087983 */ /* 0x000f280000300a00 */
[----:B------:R0:W-:Y:S04]  /*43c90*/  STS.128 [R0+0x400], R12 ;  /* 0x0004000c00007388 */ /* 0x0001e80000000c00 */
[----:B0-----:R-:W4:Y:S04]  /*43ca0*/  LDL.LU.64 R14, [R1+0x1bf0] ;  /* 0x001bf000010e7983 */ /* 0x001f280000300a00 */
[----:B------:R-:W4:Y:S04]  /*43cb0*/  LDL.LU.64 R12, [R1+0x1be8] ;  /* 0x001be800010c7983 */ /* 0x000f280000300a00 */
[----:B--2---:R-:W-:Y:S04]  /*43cc0*/  STS.128 [R0+0x480], R16 ;  /* 0x0004801000007388 */ /* 0x004fe80000000c00 */
        /* <DEDUP_REMOVED lines=12> */
[----:B------:R-:W-:Y:S04]  /*43d90*/  STS.128 [R0], R20 ;  /* 0x0000001400007388 */ /* 0x000fe80000000c00 */
[----:B0-----:R-:W-:Y:S04]  /*43da0*/  STL.64 [R1+0x70], R16 ;  /* 0x0000701001007387 */ /* 0x001fe80000100a00 */
[----:B------:R0:W-:Y:S04]  /*43db0*/  STL.64 [R1+0x78], R18 ;  /* 0x0000781201007387 */ /* 0x0001e80000100a00 */
[----:B0-----:R-:W2:Y:S04]  /*43dc0*/  LDL.LU.64 R18, [R1+0x1be0] ;  /* 0x001be00001127983 */ /* 0x001ea80000300a00 */
[----:B------:R-:W2:Y:S04]  /*43dd0*/  LDL.LU.64 R16, [R1+0x1bd8] ;  /* 0x001bd80001107983 */ /* 0x000ea80000300a00 */
[----:B---3--:R0:W-:Y:S04]  /*43de0*/  STS.128 [R0+0x80], R24 ;  /* 0x0000801800007388 */ /* 0x0081e80000000c00 */
[----:B------:R-:W3:Y:S04]  /*43df0*/  LDL.LU.64 R22, [R1+0x1bd0] ;  /* 0x001bd00001167983 */ /* 0x000ee80000300a00 */
[----:B----4-:R1:W-:Y:S04]  /*43e00*/  STS.128 [R0+0x400], R4 ;  /* 0x0004000400007388 */ /* 0x0103e80000000c00 */
[----:B------:R-:W3:Y:S04]  /*43e10*/  LDL.LU.64 R20, [R1+0x1bc8] ;  /* 0x001bc80001147983 */ /* 0x000ee80000300a00 */
[----:B------:R-:W-:Y:S04]  /*43e20*/  STS.128 [R0+0x480], R8 ;  /* 0x0004800800007388 */ /* 0x000fe80000000c00 */
[----:B------:R-:W-:Y:S06]  /*43e30*/  BAR.SYNC.DEFER_BLOCKING 0x0 ;  /* 0x0000000000007b1d */ /* 0x000fec0000010000 */
[----:B0-----:R-:W3:Y:S04]  /*43e40*/  LDL.LU.64 R26, [R1+0x1bc0] ;  /* 0x001bc000011a7983 */ /* 0x001ee80000300a00 */
[----:B------:R-:W3:Y:S04]  /*43e50*/  LDL.LU.64 R24, [R1+0x1bb8] ;  /* 0x001bb80001187983 */ /* 0x000ee80000300a00 */
[----:B-1----:R-:W3:Y:S04]  /*43e60*/  LDL R7, [R1+0x1acc] ;  /* 0x001acc0001077983 */ /* 0x002ee80000100800 */
[----:B------:R-:W0:Y:S04]  /*43e70*/  LDS.128 R8, [R2] ;  /* 0x0000000002087984 */ /* 0x000e280000000c00 */
[----:B0-----:R-:W-:Y:S04]  /*43e80*/  STL.64 [R1+0x40], R8 ;  /* 0x0000400801007387 */ /* 0x001fe80000100a00 */
[----:B------:R-:W-:Y:S04]  /*43e90*/  STL.64 [R1+0x48], R10 ;  /* 0x0000480a01007387 */ /* 0x000fe80000100a00 */
[----:B------:R-:W0:Y:S04]  /*43ea0*/  LDS.128 R8, [R28] ;  /* 0x000000001c087984 */ /* 0x000e280000000c00 */
[----:B0-----:R-:W-:Y:S04]  /*43eb0*/  STL.64 [R1+0x30], R8 ;  /* 0x0000300801007387 */ /* 0x001fe80000100a00 */
[----:B------:R-:W-:Y:S04]  /*43ec0*/  STL.64 [R1+0x38], R10 ;  /* 0x0000380a01007387 */ /* 0x000fe80000100a00 */
[----:B------:R-:W0:Y:S04]  /*43ed0*/  LDS.128 R8, [R29] ;  /* 0x000000001d087984 */ /* 0x000e280000000c00 */
[----:B------:R1:W-:Y:S04]  /*43ee0*/  STL [R1+0x1bb4], R29 ;  /* 0x001bb41d01007387 */ /* 0x0003e80000100800 */
[----:B-1----:R-:W4:Y:S04]  /*43ef0*/  LDL.LU R29, [R1+0x60] ;  /* 0x00006000011d7983 */ /* 0x002f280000300800 */
[----:B0-----:R-:W-:Y:S04]  /*43f00*/  STL.64 [R1+0x20], R8 ;  /* 0x0000200801007387 */ /* 0x001fe80000100a00 */
[----:B------:R-:W-:Y:S04]  /*43f10*/  STL.64 [R1+0x28], R10 ;  /* 0x0000280a01007387 */ /* 0x000fe80000100a00 */
[----:B------:R-:W0:Y:S04]  /*43f20*/  LDS.128 R8, [R3] ;  /* 0x0000000003087984 */ /* 0x000e280000000c00 */
[----:B------:R-:W-:Y:S06]  /*43f30*/  BAR.SYNC.DEFER_BLOCKING 0x0 ;  /* 0x0000000000007b1d */ /* 0x000fec0000010000 */
[----:B------:R-:W4:Y:S04]  /*43f40*/  LDL.LU R4, [R1+0x1ae8] ;  /* 0x001ae80001047983 */ /* 0x000f280000300800 */
[----:B------:R-:W4:Y:S04]  /*43f50*/  LDL.LU R6, [R1+0x1ad0] ;  /* 0x001ad00001067983 */ /* 0x000f280000300800 */
[----:B------:R1:W-:Y:S04]  /*43f60*/  STS.128 [R0], R12 ;  /* 0x0000000c00007388 */ /* 0x0003e80000000c00 */
[----:B0-----:R-:W-:Y:S04]  /*43f70*/  STL.64 [R1+0x10], R8 ;  /* 0x0000100801007387 */ /* 0x001fe80000100a00 */
[----:B------:R-:W-:Y:S04]  /*43f80*/  STL.64 [R1+0x18], R10 ;  /* 0x0000180a01007387 */ /* 0x000fe80000100a00 */
[----:B-1----:R-:W4:Y:S04]  /*43f90*/  LDL.LU R13, [R1+0x1af0] ;  /* 0x001af000010d7983 */ /* 0x002f280000300800 */
[----:B------:R-:W4:Y:S04]  /*43fa0*/  LDL.LU R14, [R1+0x1aec] ;  /* 0x001aec00010e7983 */ /* 0x000f280000300800 */
[----:B------:R-:W4:Y:S04]  /*43fb0*/  LDL R15, [R1+0x1ad4] ;  /* 0x001ad400010f7983 */ /* 0x000f280000100800 */
[----:B--2---:R-:W-:Y:S04]  /*43fc0*/  STS.128 [R0+0x80], R16 ;  /* 0x0000801000007388 */ /* 0x004fe80000000c00 */
[----:B---3--:R-:W-:Y:S04]  /*43fd0*/  STS.128 [R0+0x400], R20 ;  /* 0x0004001400007388 */ /* 0x008fe80000000c00 */
[----:B------:R0:W-:Y:S04]  /*43fe0*/  STS.128 [R0+0x480], R24 ;  /* 0x0004801800007388 */ /* 0x0001e80000000c00 */
[----:B------:R-:W-:Y:S01]  /*43ff0*/  BAR.SYNC.DEFER_BLOCKING 0x0 ;  /* 0x0000000000007b1d */ /* 0x000fe20000010000 */
[C---:B------:R-:W-:Y:S01]  /*44000*/  IMAD R3, R7.reuse, c[0x0][0x194], RZ ;  /* 0x0000650007037a24 */ /* 0x040fe200078e02ff */
[----:B------:R-:W-:-:S04]  /*44010*/  ISETP.GE.AND P4, PT, R7, c[0x0][0x178], PT ;  /* 0x00005e0007007a0c */ /* 0x000fc80003f86270 */
[----:B0-----:R-:W-:-:S04]  /*44020*/  LEA R24, P0, R3, c[0x0][0x170], 0x1 ;  /* 0x00005c0003187a11 */ /* 0x001fc800078008ff */
[----:B------:R-:W-:Y:S01]  /*44030*/  LEA.HI.X.SX32 R25, R3, c[0x0][0x174], 0x1, P0 ;  /* 0x00005d0003197a11 */ /* 0x000fe200000f0eff */
[----:B------:R-:W0:Y:S04]  /*44040*/  LDS.128 R8, [R2] ;  /* 0x0000000002087984 */ /* 0x000e280000000c00 */
[----:B0-----:R0:W-:Y:S04]  /*44050*/  STL [R1+0x1bb0], R9 ;  /* 0x001bb00901007387 */ /* 0x0011e80000100800 */
[----:B0-----:R-:W2:Y:S01]  /*44060*/  LDL R9, [R1+0x1acc] ;  /* 0x001acc0001097983 */ /* 0x001ea20000100800 */
[----:B------:R-:W-:-:S03]  /*44070*/  IMAD.MOV.U32 R7, RZ, RZ, c[0x0][0x194] ;  /* 0x00006500ff077624 */ /* 0x000fc600078e00ff */
[----:B------:R0:W-:Y:S04]  /*44080*/  STL [R1+0x1b78], R10 ;  /* 0x001b780a01007387 */ /* 0x0001e80000100800 */
[----:B------:R1:W-:Y:S04]  /*44090*/  STL [R1+0x1b6c], R11 ;  /* 0x001b6c0b01007387 */ /* 0x0003e80000100800 */
[----:B0-----:R-:W3:Y:S04]  /*440a0*/  LDL.LU R10, [R1+0x40] ;  /* 0x00004000010a7983 */ /* 0x001ee80000300800 */
[----:B------:R-:W3:Y:S04]  /*440b0*/  LDL R27, [R1+0x1adc] ;  /* 0x001adc00011b7983 */ /* 0x000ee80000100800 */
[----:B-1----:R-:W3:Y:S01]  /*440c0*/  LDL R11, [R1+0x1ad8] ;  /* 0x001ad800010b7983 */ /* 0x002ee20000100800 */
[----:B----4-:R-:W-:-:S02]  /*440d0*/  ISETP.GE.AND P2, PT, R4, c[0x0][0x17c], PT ;  /* 0x00005f0004007a0c */ /* 0x010fc40003f46270 */
[C---:B------:R-:W-:Y:S01]  /*440e0*/  ISETP.LT.AND P4, PT, R6.reuse, c[0x0][0x17c], !P4 ;  /* 0x00005f0006007a0c */ /* 0x040fe20006781270 */
[C---:B------:R-:W-:Y:S01]  /*440f0*/  IMAD R16, R6.reuse, c[0x0][0x198], RZ ;  /* 0x0000660006107a24 */ /* 0x040fe200078e02ff */
[----:B------:R-:W-:-:S03]  /*44100*/  ISETP.GE.AND P3, PT, R6, c[0x0][0x17c], PT ;  /* 0x00005f0006007a0c */ /* 0x000fc60003f66270 */
[----:B------:R-:W-:-:S08]  /*44110*/  IMAD.WIDE R4, R16, 0x2, R24 ;  /* 0x0000000210047825 */ /* 0x000fd000078e0218 */
[----:B------:R-:W-:Y:S01]  /*44120*/  @P4 STG.E.U16 [R4.64], R29 ;  /* 0x0000001d04004986 */ /* 0x000fe2000c101506 */
[----:B------:R-:W-:Y:S02]  /*44130*/  ISETP.GE.AND P0, PT, R13, c[0x0][0x17c], PT ;  /* 0x00005f000d007a0c */ /* 0x000fe40003f06270 */
[----:B------:R-:W-:Y:S02]  /*44140*/  ISETP.GE.AND P1, PT, R14, c[0x0][0x17c], PT ;  /* 0x00005f000e007a0c */ /* 0x000fe40003f26270 */
[----:B------:R-:W-:Y:S02]  /*44150*/  ISETP.LT.AND P4, PT, R15, c[0x0][0x178], !P3 ;  /* 0x00005e000f007a0c */ /* 0x000fe40005f81270 */
[----:B------:R0:W1:Y:S04]  /*44160*/  LDS.128 R12, [R28] ;  /* 0x000000001c0c7984 */ /* 0x0000680000000c00 */
[----:B0-----:R-:W4:Y:S04]  /*44170*/  LDL.LU R28, [R1+0xa0] ;  /* 0x0000a000011c7983 */ /* 0x001f280000300800 */
[----:B-1----:R-:W-:Y:S04]  /*44180*/  STL [R1+0x1b88], R13 ;  /* 0x001b880d01007387 */ /* 0x002fe80000100800 */
[----:B------:R0:W-:Y:S04]  /*44190*/  STL [R1+0x1b74], R14 ;  /* 0x001b740e01007387 */ /* 0x0001e80000100800 */
[----:B0-----:R-:W4:Y:S04]  /*441a0*/  LDL.LU R14, [R1+0x50] ;  /* 0x00005000010e7983 */ /* 0x001f280000300800 */
[----:B------:R0:W-:Y:S04]  /*441b0*/  STL [R1+0x1b70], R15 ;  /* 0x001b700f01007387 */ /* 0x0001e80000100800 */
[----:B0-----:R-:W4:Y:S01]  /*441c0*/  LDL R15, [R1+0x1ad4] ;  /* 0x001ad400010f7983 */ /* 0x001f220000100800 */
[----:B------:R-:W-:-:S03]  /*441d0*/  PRMT R22, R29, 0x7632, R22 ;  /* 0x000076321d167816 */ /* 0x000fc60000000016 */
[----:B------:R-:W4:Y:S01]  /*441e0*/  LDL.LU R29, [R1+0x1bb4] ;  /* 0x001bb400011d7983 */ /* 0x000f220000300800 */
[----:B------:R-:W-:-:S03]  /*441f0*/  IMAD R2, R7, 0x80, R3 ;  /* 0x0000008007027824 */ /* 0x000fc600078e0203 */
[----:B------:R-:W4:Y:S01]  /*44200*/  LDL.LU R13, [R1+0x1af4] ;  /* 0x001af400010d7983 */ /* 0x000f220000300800 */
[----:B------:R-:W-:Y:S01]  /*44210*/  IMAD R0, R7, 0x80, R2 ;  /* 0x0000008007007824 */ /* 0x000fe200078e0202 */
[----:B------:R-:W-:-:S03]  /*44220*/  LEA R6, P5, R2, c[0x0][0x170], 0x1 ;  /* 0x00005c0002067a11 */ /* 0x000fc600078a08ff */
[----:B------:R-:W-:Y:S01]  /*44230*/  IMAD R3, R7, 0x80, R0 ;  /* 0x0000008007037824 */ /* 0x000fe200078e0200 */
[----:B------:R-:W-:Y:S02]  /*44240*/  LEA R4, P6, R0, c[0x0][0x170], 0x1 ;  /* 0x00005c0000047a11 */ /* 0x000fe400078c08ff */
[----:B------:R-:W-:Y:S02]  /*44250*/  LEA.HI.X.SX32 R7, R2, c[0x0][0x174], 0x1, P5 ;  /* 0x00005d0002077a11 */ /* 0x000fe400028f0eff */
[C---:B------:R-:W-:Y:S02]  /*44260*/  LEA R2, P5, R3.reuse, c[0x0][0x170], 0x1 ;  /* 0x00005c0003027a11 */ /* 0x040fe400078a08ff */
[----:B------:R-:W-:Y:S02]  /*44270*/  LEA.HI.X.SX32 R5, R0, c[0x0][0x174], 0x1, P6 ;  /* 0x00005d0000057a11 */ /* 0x000fe400030f0eff */
[----:B------:R-:W-:Y:S01]  /*44280*/  LEA.HI.X.SX32 R3, R3, c[0x0][0x174], 0x1, P5 ;  /* 0x00005d0003037a11 */ /* 0x000fe200028f0eff */
[C---:B------:R-:W-:Y:S01]  /*44290*/  IMAD.WIDE R20, R16.reuse, 0x2, R6 ;  /* 0x0000000210147825 */ /* 0x040fe200078e0206 */
[----:B------:R-:W-:-:S03]  /*442a0*/  IADD3 R0, R16, c[0x0][0x198], RZ ;  /* 0x0000660010007a10 */ /* 0x000fc60007ffe0ff */
[----:B------:R-:W-:-:S04]  /*442b0*/  IMAD.WIDE R18, R16, 0x2, R4 ;  /* 0x0000000210127825 */ /* 0x000fc800078e0204 */
[----:B------:R-:W-:Y:S01]  /*442c0*/  IMAD.WIDE R16, R16, 0x2, R2 ;  /* 0x0000000210107825 */ /* 0x000fe200078e0202 */
[----:B--2---:R-:W-:Y:S02]  /*442d0*/  ISETP.LT.AND P5, PT, R9, c[0x0][0x178], !P2 ;  /* 0x00005e0009007a0c */ /* 0x004fe400057a1270 */
[----:B---3--:R-:W-:Y:S02]  /*442e0*/  ISETP.LT.AND P6, PT, R27, c[0x0][0x178], !P3 ;  /* 0x00005e001b007a0c */ /* 0x008fe40005fc1270 */
[----:B------:R-:W-:Y:S01]  /*442f0*/  ISETP.LT.AND P3, PT, R11, c[0x0][0x178], !P3 ;  /* 0x00005e000b007a0c */ /* 0x000fe20005f61270 */
[----:B----4-:R0:W-:Y:S10]  /*44300*/  @P4 STG.E.U16 [R20.64], R14 ;  /* 0x0000000e14004986 */ /* 0x0101f4000c101506 */
[----:B------:R-:W-:Y:S04]  /*44310*/  @P6 STG.E.U16 [R18.64], R10 ;  /* 0x0000000a12006986 */ /* 0x000fe8000c101506 */
[----:B------:R-:W-:Y:S01]  /*44320*/  @P3 STG.E.U16 [R16.64], R8 ;  /* 0x0000000810003986 */ /* 0x000fe2000c101506 */
[----:B0-----:R-:W-:-:S05]  /*44330*/  IMAD.WIDE R20, R0, 0x2, R24 ;  /* 0x0000000200147825 */ /* 0x001fca00078e0218 */
[----:B------:R0:W-:Y:S02]  /*44340*/  @P5 STG.E.U16 [R20.64], R22 ;  /* 0x0000001614005986 */ /* 0x0001e4000c101506 */
[----:B0-----:R-:W-:Y:S02]  /*44350*/  PRMT R22, R10, 0x7632, R22 ;  /* 0x000076320a167816 */ /* 0x001fe40000000016 */
[----:B------:R-:W2:Y:S01]  /*44360*/  LDL.LU R10, [R1+0x1af8] ;  /* 0x001af800010a7983 */ /* 0x000ea20000300800 */
[----:B------:R-:W-:Y:S02]  /*44370*/  ISETP.LT.AND P4, PT, R15, c[0x0][0x178], !P2 ;  /* 0x00005e000f007a0c */ /* 0x000fe40005781270 */
[----:B------:R-:W-:Y:S02]  /*44380*/  ISETP.LT.AND P6, PT, R27, c[0x0][0x178], !P2 ;  /* 0x00005e001b007a0c */ /* 0x000fe400057c1270 */
[----:B------:R-:W-:Y:S01]  /*44390*/  ISETP.LT.AND P2, PT, R11, c[0x0][0x178], !P2 ;  /* 0x00005e000b007a0c */ /* 0x000fe20005741270 */
[----:B------:R-:W-:Y:S01]  /*443a0*/  IMAD.WIDE R18, R0, 0x2, R6 ;  /* 0x0000000200127825 */ /* 0x000fe200078e0206 */
[----:B------:R-:W-:-:S02]  /*443b0*/  ISETP.LT.AND P3, PT, R9, c[0x0][0x178], !P0 ;  /* 0x00005e0009007a0c */ /* 0x000fc40004761270 */
[----:B------:R-:W-:Y:S01]  /*443c0*/  PRMT R23, R14, 0x7632, R23 ;  /* 0x000076320e177816 */ /* 0x000fe20000000017 */
[----:B------:R-:W-:Y:S01]  /*443d0*/  IMAD.WIDE R16, R0, 0x2, R4 ;  /* 0x0000000200107825 */ /* 0x000fe200078e0204 */
[----:B------:R-:W-:Y:S01]  /*443e0*/  PRMT R26, R8, 0x7632, R26 ;  /* 0x00007632081a7816 */ /* 0x000fe2000000001a */
[----:B------:R-:W3:Y:S01]  /*443f0*/  LDL.LU R14, [R1+0x30] ;  /* 0x00003000010e7983 */ /* 0x000ee20000300800 */
[C---:B------:R-:W-:Y:S01]  /*44400*/  IADD3 R8, R0.reuse, c[0x0][0x198], RZ ;  /* 0x0000660000087a10 */ /* 0x040fe20007ffe0ff */
[----:B------:R-:W-:Y:S02]  /*44410*/  IMAD.WIDE R20, R0, 0x2, R2 ;  /* 0x0000000200147825 */ /* 0x000fe400078e0202 */
[----:B------:R-:W-:Y:S04]  /*44420*/  @P4 STG.E.U16 [R18.64], R23 ;  /* 0x0000001712004986 */ /* 0x000fe8000c101506 */
[----:B------:R0:W-:Y:S04]  /*44430*/  @P6 STG.E.U16 [R16.64], R22 ;  /* 0x0000001610006986 */ /* 0x0001e8000c101506 */
[----:B------:R-:W-:Y:S01]  /*44440*/  @P2 STG.E.U16 [R20.64], R26 ;  /* 0x0000001a14002986 */ /* 0x000fe2000c101506 */
[----:B0-----:R-:W-:-:S05]  /*44450*/  IMAD.WIDE R16, R8, 0x2, R24 ;  /* 0x0000000208107825 */ /* 0x001fca00078e0218 */
[----:B------:R-:W-:Y:S04]  /*44460*/  @P3 STG.E.U16 [R16.64], R28 ;  /* 0x0000001c10003986 */ /* 0x000fe8000c101506 */
[----:B------:R-:W0:Y:S01]  /*44470*/  LDS.128 R16, [R29] ;  /* 0x000000001d107984 */ /* 0x000e220000000c00 */
[----:B------:R-:W-:-:S03]  /*44480*/  ISETP.LT.AND P6, PT, R11, c[0x0][0x178], !P0 ;  /* 0x00005e000b007a0c */ /* 0x000fc600047c1270 */
[----:B------:R-:W4:Y:S01]  /*44490*/  LDL.LU R11, [R1+0xb0] ;  /* 0x0000b000010b7983 */ /* 0x000f220000300800 */
[----:B------:R-:W-:Y:S02]  /*444a0*/  ISETP.GE.AND P5, PT, R13, c[0x0][0x17c], PT ;  /* 0x00005f000d007a0c */ /* 0x000fe40003fa6270 */
[----:B--2---:R-:W-:Y:S02]  /*444b0*/  ISETP.GE.AND P3, PT, R10, c[0x0][0x17c], PT ;  /* 0x00005f000a007a0c */ /* 0x004fe40003f66270 */
[----:B------:R-:W2:Y:S04]  /*444c0*/  LDL.LU R10, [R1+0x80] ;  /* 0x00008000010a7983 */ /* 0x000ea80000300800 */
[----:B0-----:R0:W-:Y:S04]  /*444d0*/  STL [R1+0x1b84], R17 ;  /* 0x001b841101007387 */ /* 0x0011e80000100800 */
[----:B0-----:R-:W2:Y:S04]  /*444e0*/  LDL R17, [R1+0x1ad8] ;  /* 0x001ad80001117983 */ /* 0x001ea80000100800 */
[----:B------:R0:W-:Y:S04]  /*444f0*/  STL [R1+0x1b7c], R18 ;  /* 0x001b7c1201007387 */ /* 0x0001e80000100800 */
[----:B0-----:R-:W2:Y:S04]  /*44500*/  LDL R18, [R1+0x1adc] ;  /* 0x001adc0001127983 */ /* 0x001ea80000100800 */
[----:B------:R0:W-:Y:S04]  /*44510*/  STL [R1+0x1b68], R19 ;  /* 0x001b681301007387 */ /* 0x0001e80000100800 */
[----:B0-----:R-:W2:Y:S04]  /*44520*/  LDL.LU R19, [R1+0x90] ;  /* 0x0000900001137983 */ /* 0x001ea80000300800 */
[----:B------:R-:W3:Y:S01]  /*44530*/  LDL.LU R13, [R1+0x1afc] ;  /* 0x001afc00010d7983 */ /* 0x000ee20000300800 */
[----:B------:R-:W-:-:S02]  /*44540*/  ISETP.LT.AND P4, PT, R15, c[0x0][0x178], !P0 ;  /* 0x00005e000f007a0c */ /* 0x000fc40004781270 */
[----:B------:R-:W-:Y:S01]  /*44550*/  ISETP.LT.AND P2, PT, R27, c[0x0][0x178], !P0 ;  /* 0x00005e001b007a0c */ /* 0x000fe20004741270 */
[----:B------:R-:W-:Y:S01]  /*44560*/  IMAD.WIDE R20, R8, 0x2, R6 ;  /* 0x0000000208147825 */ /* 0x000fe200078e0206 */
[----:B------:R-:W-:-:S03]  /*44570*/  ISETP.LT.AND P0, PT, R9, c[0x0][0x178], !P1 ;  /* 0x00005e0009007a0c */ /* 0x000fc60004f01270 */
[C---:B------:R-:W-:Y:S01]  /*44580*/  IMAD.WIDE R22, R8.reuse, 0x2, R4 ;  /* 0x0000000208167825 */ /* 0x040fe200078e0204 */
[----:B------:R-:W-:-:S03]  /*44590*/  IADD3 R0, R8, c[0x0][0x198], RZ ;  /* 0x0000660008007a10 */ /* 0x000fc60007ffe0ff */
[----:B------:R-:W-:Y:S01]  /*445a0*/  IMAD.WIDE R26, R8, 0x2, R2 ;  /* 0x00000002081a7825 */ /* 0x000fe200078e0202 */
[----:B------:R-:W-:-:S03]  /*445b0*/  PRMT R8, R28, 0x7632, R8 ;  /* 0x000076321c087816 */ /* 0x000fc60000000008 */
[----:B------:R-:W-:Y:S01]  /*445c0*/  IMAD.WIDE R28, R0, 0x2, R24 ;  /* 0x00000002001c7825 */ /* 0x000fe200078e0218 */
[----:B--2---:R-:W-:Y:S04]  /*445d0*/  @P4 STG.E.U16 [R20.64], R19 ;  /* 0x0000001314004986 */ /* 0x004fe8000c101506 */
[----:B---3--:R0:W-:Y:S01]  /*445e0*/  @P2 STG.E.U16 [R22.64], R14 ;  /* 0x0000000e16002986 */ /* 0x0081e2000c101506 */
[----:B------:R-:W-:-:S03]  /*445f0*/  ISETP.LT.AND P2, PT, R15, c[0x0][0x178], !P1 ;  /* 0x00005e000f007a0c */ /* 0x000fc60004f41270 */
[----:B------:R-:W-:Y:S04]  /*44600*/  @P6 STG.E.U16 [R26.64], R12 ;  /* 0x0000000c1a006986 */ /* 0x000fe8000c101506 */
[----:B------:R1:W-:Y:S01]  /*44610*/  @P0 STG.E.U16 [R28.64], R8 ;  /* 0x000000081c000986 */ /* 0x0003e2000c101506 */
[----:B0-----:R-:W-:Y:S01]  /*44620*/  IMAD.WIDE R22, R0, 0x2, R6 ;  /* 0x0000000200167825 */ /* 0x001fe200078e0206 */
[----:B-1----:R-:W-:-:S05]  /*44630*/  PRMT R8, R19, 0x7632, R8 ;  /* 0x0000763213087816 */ /* 0x002fca0000000008 */
[----:B------:R0:W-:Y:S01]  /*44640*/  @P2 STG.E.U16 [R22.64], R8 ;  /* 0x0000000816002986 */ /* 0x0001e2000c101506 */
[----:B------:R-:W-:-:S03]  /*44650*/  ISETP.GE.AND P2, PT, R13, c[0x0][0x17c], PT ;  /* 0x00005f000d007a0c */ /* 0x000fc60003f46270 */
[----:B------:R-:W1:Y:S01]  /*44660*/  S2R R13, SR_TID.X ;  /* 0x00000000000d7919 */ /* 0x000e620000002100 */
[----:B------:R-:W-:Y:S01]  /*44670*/  ISETP.LT.AND P4, PT, R18, c[0x0][0x178], !P1 ;  /* 0x00005e0012007a0c */ /* 0x000fe20004f81270 */
[----:B------:R-:W-:Y:S01]  /*44680*/  IMAD.WIDE R20, R0, 0x2, R4 ;  /* 0x0000000200147825 */ /* 0x000fe200078e0204 */
[----:B------:R-:W-:Y:S02]  /*44690*/  PRMT R29, R14, 0x7632, R29 ;  /* 0x000076320e1d7816 */ /* 0x000fe4000000001d */
[----:B------:R-:W-:Y:S01]  /*446a0*/  ISETP.LT.AND P6, PT, R9, c[0x0][0x178], !P5 ;  /* 0x00005e0009007a0c */ /* 0x000fe20006fc1270 */
[----:B------:R-:W-:Y:S01]  /*446b0*/  IMAD.WIDE R26, R0, 0x2, R2 ;  /* 0x00000002001a7825 */ /* 0x000fe200078e0202 */
[----:B------:R-:W-:Y:S01]  /*446c0*/  ISETP.LT.AND P0, PT, R15, c[0x0][0x178], !P5 ;  /* 0x00005e000f007a0c */ /* 0x000fe20006f01270 */
[----:B------:R-:W2:Y:S01]  /*446d0*/  LDL.LU R14, [R1+0x20] ;  /* 0x00002000010e7983 */ /* 0x000ea20000300800 */
[----:B------:R-:W-:-:S05]  /*446e0*/  ISETP.LT.AND P1, PT, R17, c[0x0][0x178], !P1 ;  /* 0x00005e0011007a0c */ /* 0x000fca0004f21270 */
[----:B------:R3:W-:Y:S01]  /*446f0*/  @P4 STG.E.U16 [R20.64], R29 ;  /* 0x0000001d14004986 */ /* 0x0007e2000c101506 */
[----:B------:R-:W-:Y:S02]  /*44700*/  ISETP.LT.AND P4, PT, R18, c[0x0][0x178], !P5 ;  /* 0x00005e0012007a0c */ /* 0x000fe40006f81270 */
[----:B------:R-:W-:Y:S02]  /*44710*/  ISETP.LT.AND P5, PT, R17, c[0x0][0x178], !P5 ;  /* 0x00005e0011007a0c */ /* 0x000fe40006fa1270 */
[C---:B-1----:R-:W-:Y:S01]  /*44720*/  LOP3.LUT R17, R13.reuse, 0x7f, RZ, 0xc0, !PT ;  /* 0x0000007f0d117812 */ /* 0x042fe200078ec0ff */
[----:B------:R-:W-:Y:S01]  /*44730*/  IMAD.SHL.U32 R13, R13, 0x400, RZ ;  /* 0x000004000d0d7824 */ /* 0x000fe200078e00ff */
[----:B------:R-:W-:-:S04]  /*44740*/  PRMT R28, R12, 0x7632, R28 ;  /* 0x000076320c1c7816 */ /* 0x000fc8000000001c */
[----:B------:R-:W-:Y:S02]  /*44750*/  LOP3.LUT R13, R13, 0x1800, RZ, 0xc0, !PT ;  /* 0x000018000d0d7812 */ /* 0x000fe400078ec0ff */
[----:B------:R-:W-:-:S03]  /*44760*/  IADD3 R12, R0, c[0x0][0x198], RZ ;  /* 0x00006600000c7a10 */ /* 0x000fc60007ffe0ff */
[----:B------:R-:W-:Y:S02]  /*44770*/  IMAD R13, R17, 0x10, R13 ;  /* 0x00000010110d7824 */ /* 0x000fe400078e020d */
[C---:B0-----:R-:W-:Y:S01]  /*44780*/  IMAD.WIDE R22, R12.reuse, 0x2, R24 ;  /* 0x000000020c167825 */ /* 0x041fe200078e0218 */
[----:B------:R-:W-:Y:S02]  /*44790*/  @P1 STG.E.U16 [R26.64], R28 ;  /* 0x0000001c1a001986 */ /* 0x000fe4000c101506 */
[----:B------:R-:W-:Y:S01]  /*447a0*/  LOP3.LUT R13, R13, 0x60, RZ, 0x3c, !PT ;  /* 0x000000600d0d7812 */ /* 0x000fe200078e3cff */
[----:B---3--:R-:W-:Y:S01]  /*447b0*/  IMAD.WIDE R20, R12, 0x2, R6 ;  /* 0x000000020c147825 */ /* 0x008fe200078e0206 */
[----:B----4-:R-:W-:Y:S04]  /*447c0*/  @P6 STG.E.U16 [R22.64], R11 ;  /* 0x0000000b16006986 */ /* 0x010fe8000c101506 */
[----:B------:R-:W-:Y:S04]  /*447d0*/  @P0 STG.E.U16 [R20.64], R10 ;  /* 0x0000000a14000986 */ /* 0x000fe8000c101506 */
[----:B------:R-:W0:Y:S01]  /*447e0*/  LDS.128 R20, [R13] ;  /* 0x000000000d147984 */ /* 0x000e220000000c00 */
[----:B------:R-:W-:-:S03]  /*447f0*/  ISETP.LT.AND P6, PT, R9, c[0x0][0x178], !P3 ;  /* 0x00005e0009007a0c */ /* 0x000fc60005fc1270 */
[----:B------:R-:W3:Y:S04]  /*44800*/  LDL.LU R9, [R1+0x1bb0] ;  /* 0x001bb00001097983 */ /* 0x000ee80000300800 */
[----:B------:R-:W4:Y:S01]  /*44810*/  LDL.LU R17, [R1+0x1b00] ;  /* 0x001b000001117983 */ /* 0x000f220000300800 */
[----:B------:R-:W-:-:S03]  /*44820*/  PRMT R0, R11, 0x7632, R0 ;  /* 0x000076320b007816 */ /* 0x000fc60000000000 */
[----:B0-----:R-:W-:Y:S04]  /*44830*/  STL.64 [R1+0x1ba8], R20 ;  /* 0x001ba81401007387 */ /* 0x001fe80000100a00 */
[----:B------:R0:W-:Y:S04]  /*44840*/  STL [R1+0x1b80], R22 ;  /* 0x001b801601007387 */ /* 0x0001e80000100800 */
[----:B0-----:R-:W3:Y:S04]  /*44850*/  LDL R22, [R1+0x1acc] ;  /* 0x001acc0001167983 */ /* 0x001ee80000100800 */
[----:B------:R0:W-:Y:S04]  /*44860*/  STL [R1+0x1b64], R23 ;  /* 0x001b641701007387 */ /* 0x0001e80000100800 */
[----:B0-----:R-:W4:Y:S04]  /*44870*/  LDL.LU R23, [R1+0x1ad8] ;  /* 0x001ad80001177983 */ /* 0x001f280000300800 */
[----:B------:R-:W4:Y:S04]  /*44880*/  LDL.LU R11, [R1+0x1b04] ;  /* 0x001b0400010b7983 */ /* 0x000f280000300800 */
[----:B------:R-:W4:Y:S01]  /*44890*/  LDL.LU R19, [R1+0xc0] ;  /* 0x0000c00001137983 */ /* 0x000f220000300800 */
[C---:B------:R-:W-:Y:S01]  /*448a0*/  IADD3 R8, R12.reuse, c[0x0][0x198], RZ ;  /* 0x000066000c087a10 */ /* 0x040fe20007ffe0ff */
[C---:B------:R-:W-:Y:S01]  /*448b0*/  IMAD.WIDE R20, R12.reuse, 0x2, R4 ;  /* 0x000000020c147825 */ /* 0x040fe200078e0204 */
[----:B------:R-:W-:Y:S01]  /*448c0*/  ISETP.LT.AND P0, PT, R15, c[0x0][0x178], !P3 ;  /* 0x00005e000f007a0c */ /* 0x000fe20005f01270 */
[----:B------:R-:W4:Y:S02]  /*448d0*/  LDL.LU R13, [R1+0x70] ;  /* 0x00007000010d7983 */ /* 0x000f240000300800 */
[----:B------:R-:W-:-:S04]  /*448e0*/  IMAD.WIDE R26, R12, 0x2, R2 ;  /* 0x000000020c1a7825 */ /* 0x000fc800078e0202 */
[----:B------:R-:W-:Y:S01]  /*448f0*/  IMAD.WIDE R28, R8, 0x2, R24 ;  /* 0x00000002081c7825 */ /* 0x000fe200078e0218 */
[----:B--2---:R0:W-:Y:S01]  /*44900*/  @P4 STG.E.U16 [R20.64], R14 ;  /* 0x0000000e14004986 */ /* 0x0041e2000c101506 */
[----:B------:R-:W-:-:S03]  /*44910*/  ISETP.LT.AND P4, PT, R18, c[0x0][0x178], !P3 ;  /* 0x00005e0012007a0c */ /* 0x000fc60005f81270 */
[----:B------:R-:W-:Y:S04]  /*44920*/  @P5 STG.E.U16 [R26.64], R16 ;  /* 0x000000101a005986 */ /* 0x000fe8000c101506 */
[----:B------:R1:W-:Y:S01]  /*44930*/  @P6 STG.E.U16 [R28.64], R0 ;  /* 0x000000001c006986 */ /* 0x0003e2000c101506 */
[----:B------:R-:W-:Y:S01]  /*44940*/  PRMT R12, R14, 0x7632, R12 ;  /* 0x000076320e0c7816 */ /* 0x000fe2000000000c */
[----:B0-----:R-:W-:Y:S01]  /*44950*/  IMAD.WIDE R20, R8, 0x2, R2 ;  /* 0x0000000208147825 */ /* 0x001fe200078e0202 */
[----:B-1----:R-:W-:-:S03]  /*44960*/  PRMT R0, R10, 0x7632, R0 ;  /* 0x000076320a007816 */ /* 0x002fc60000000000 */
[----:B------:R-:W-:Y:S01]  /*44970*/  IMAD.WIDE R28, R8, 0x2, R6 ;  /* 0x00000002081c7825 */ /* 0x000fe200078e0206 */
[----:B------:R-:W-:Y:S01]  /*44980*/  PRMT R16, R16, 0x7632, R16 ;  /* 0x0000763210107816 */ /* 0x000fe20000000010 */
[----:B------:R-:W2:Y:S02]  /*44990*/  LDL.LU R10, [R1+0x10] ;  /* 0x00001000010a7983 */ /* 0x000ea40000300800 */
[C---:B------:R-:W-:Y:S02]  /*449a0*/  IMAD.WIDE R26, R8.reuse, 0x2, R4 ;  /* 0x00000002081a7825 */ /* 0x040fe400078e0204 */
[----:B------:R0:W-:Y:S04]  /*449b0*/  @P0 STG.E.U16 [R28.64], R0 ;  /* 0x000000001c000986 */ /* 0x0001e8000c101506 */
[----:B------:R1:W-:Y:S01]  /*449c0*/  @P4 STG.E.U16 [R26.64], R12 ;  /* 0x0000000c1a004986 */ /* 0x0003e2000c101506 */
[----:B0-----:R-:W-:-:S05]  /*449d0*/  IADD3 R0, R8, c[0x0][0x198], RZ ;  /* 0x0000660008007a10 */ /* 0x001fca0007ffe0ff */
[----:B-1----:R-:W-:Y:S01]  /*449e0*/  IMAD.WIDE R26, R0, 0x2, R24 ;  /* 0x00000002001a7825 */ /* 0x002fe200078e0218 */
[----:B---3--:R-:W-:Y:S02]  /*449f0*/  ISETP.LT.AND P5, PT, R22, c[0x0][0x178], !P2 ;  /* 0x00005e0016007a0c */ /* 0x008fe400057a1270 */
[----:B----4-:R-:W-:Y:S02]  /*44a00*/  ISETP.LT.AND P3, PT, R23, c[0x0][0x178], !P3 ;  /* 0x00005e0017007a0c */ /* 0x010fe40005f61270 */
[----:B------:R-:W-:-:S11]  /*44a10*/  ISETP.GE.AND P0, PT, R11, c[0x0][0x17c], PT ;  /* 0x00005f000b007a0c */ /* 0x000fd60003f06270 */
[----:B------:R0:W-:Y:S04]  /*44a20*/  @P3 STG.E.U16 [R20.64], R16 ;  /* 0x0000001014003986 */ /* 0x0001e8000c101506 */
[----:B------:R1:W-:Y:S04]  /*44a30*/  @P5 STG.E.U16 [R26.64], R19 ;  /* 0x000000131a005986 */ /* 0x0003e8000c101506 */
[----:B0-----:R-:W3:Y:S04]  /*44a40*/  LDL.LU.64 R20, [R1+0x1ba8] ;  /* 0x001ba80001147983 */ /* 0x001ee80000300a00 */
[----:B------:R0:W-:Y:S04]  /*44a50*/  STL [R1+0x1b9c], R16 ;  /* 0x001b9c1001007387 */ /* 0x0001e80000100800 */
[----:B------:R-:W4:Y:S04]  /*44a60*/  LDL.LU R11, [R1+0x64] ;  /* 0x00006400010b7983 */ /* 0x000f280000300800 */
[----:B------:R-:W4:Y:S04]  /*44a70*/  LDL.LU R14, [R1+0x54] ;  /* 0x00005400010e7983 */ /* 0x000f280000300800 */
[----:B-1----:R-:W4:Y:S01]  /*44a80*/  LDL.LU R27, [R1+0x1b08] ;  /* 0x001b0800011b7983 */ /* 0x002f220000300800 */
[----:B------:R-:W-:-:S02]  /*44a90*/  ISETP.LT.AND P6, PT, R15, c[0x0][0x178], !P2 ;  /* 0x00005e000f007a0c */ /* 0x000fc400057c1270 */
[----:B------:R-:W-:Y:S02]  /*44aa0*/  ISETP.LT.AND P4, PT, R18, c[0x0][0x178], !P2 ;  /* 0x00005e0012007a0c */ /* 0x000fe40005781270 */
[----:B------:R-:W-:Y:S01]  /*44ab0*/  ISETP.LT.AND P2, PT, R23, c[0x0][0x178], !P2 ;  /* 0x00005e0017007a0c */ /* 0x000fe20005741270 */
[----:B------:R-:W-:Y:S01]  /*44ac0*/  IMAD.WIDE R28, R0, 0x2, R6 ;  /* 0x00000002001c7825 */ /* 0x000fe200078e0206 */
[----:B------:R-:W-:-:S03]  /*44ad0*/  ISETP.GE.AND P1, PT, R17, c[0x0][0x17c], PT ;  /* 0x00005f0011007a0c */ /* 0x000fc60003f26270 */
[----:B0-----:R-:W-:Y:S01]  /*44ae0*/  IMAD.WIDE R16, R0, 0x2, R4 ;  /* 0x0000000200107825 */ /* 0x001fe200078e0204 */
[----:B------:R-:W-:-:S03]  /*44af0*/  ISETP.LT.AND P5, PT, R22, c[0x0][0x178], !P1 ;  /* 0x00005e0016007a0c */ /* 0x000fc60004fa1270 */
[----:B------:R0:W-:Y:S01]  /*44b00*/  @P6 STG.E.U16 [R28.64], R13 ;  /* 0x0000000d1c006986 */ /* 0x0001e2000c101506 */
[C---:B------:R-:W-:Y:S02]  /*44b10*/  IADD3 R8, R0.reuse, c[0x0][0x198], RZ ;  /* 0x0000660000087a10 */ /* 0x040fe40007ffe0ff */
[----:B------:R-:W-:Y:S01]  /*44b20*/  ISETP.LT.AND P3, PT, R15, c[0x0][0x178], !P1 ;  /* 0x00005e000f007a0c */ /* 0x000fe20004f61270 */
[----:B0-----:R-:W-:Y:S01]  /*44b30*/  IMAD.WIDE R28, R0, 0x2, R2 ;  /* 0x00000002001c7825 */ /* 0x001fe200078e0202 */
[----:B------:R-:W-:Y:S02]  /*44b40*/  PRMT R12, R19, 0x7632, R12 ;  /* 0x00007632130c7816 */ /* 0x000fe4000000000c */
[----:B------:R-:W-:Y:S02]  /*44b50*/  PRMT R0, R13, 0x7632, R0 ;  /* 0x000076320d007816 */ /* 0x000fe40000000000 */
[----:B------:R-:W4:Y:S04]  /*44b60*/  LDL.LU R13, [R1+0x44] ;  /* 0x00004400010d7983 */ /* 0x000f280000300800 */
[----:B------:R-:W-:Y:S04]  /*44b70*/  STL [R1+0x1ba0], R18 ;  /* 0x001ba01201007387 */ /* 0x000fe80000100800 */
[----:B--2---:R0:W-:Y:S02]  /*44b80*/  @P4 STG.E.U16 [R16.64], R10 ;  /* 0x0000000a10004986 */ /* 0x0041e4000c101506 */
[----:B0-----:R-:W-:-:S02]  /*44b90*/  IMAD.WIDE R16, R8, 0x2, R2 ;  /* 0x0000000208107825 */ /* 0x001fc400078e0202 */
[----:B---3--:R0:W-:Y:S01]  /*44ba0*/  @P2 STG.E.U16 [R28.64], R20 ;  /* 0x000000141c002986 */ /* 0x0081e2000c101506 */
[----:B------:R-:W-:Y:S01]  /*44bb0*/  ISETP.LT.AND P2, PT, R18, c[0x0][0x178], !P1 ;  /* 0x00005e0012007a0c */ /* 0x000fe20004f41270 */
[C---:B------:R-:W-:Y:S01]  /*44bc0*/  IMAD.WIDE R18, R8.reuse, 0x2, R4 ;  /* 0x0000000208127825 */ /* 0x040fe200078e0204 */
[----:B------:R-:W-:Y:S02]  /*44bd0*/  ISETP.LT.AND P1, PT, R23, c[0x0][0x178], !P1 ;  /* 0x00005e0017007a0c */ /* 0x000fe40004f21270 */
[----:B----4-:R-:W-:Y:S01]  /*44be0*/  ISETP.GE.AND P6, PT, R27, c[0x0][0x17c], PT ;  /* 0x00005f001b007a0c */ /* 0x010fe20003fc6270 */
[----:B------:R-:W-:-:S04]  /*44bf0*/  IMAD.WIDE R26, R8, 0x2, R24 ;  /* 0x00000002081a7825 */ /* 0x000fc800078e0218 */
[----:B0-----:R-:W-:Y:S01]  /*44c00*/  IMAD.WIDE R28, R8, 0x2, R6 ;  /* 0x00000002081c7825 */ /* 0x001fe200078e0206 */
[----:B------:R0:W-:Y:S04]  /*44c10*/  @P5 STG.E.U16 [R26.64], R12 ;  /* 0x0000000c1a005986 */ /* 0x0001e8000c101506 */
[----:B------:R1:W-:Y:S01]  /*44c20*/  @P3 STG.E.U16 [R28.64], R0 ;  /* 0x000000001c003986 */ /* 0x0003e2000c101506 */
[----:B0-----:R-:W-:-:S03]  /*44c30*/  PRMT R12, R10, 0x7632, R12 ;  /* 0x000076320a0c7816 */ /* 0x001fc6000000000c */
[----:B-1----:R-:W2:Y:S04]  /*44c40*/  LDL.LU R29, [R1+0x1b0c] ;  /* 0x001b0c00011d7983 */ /* 0x002ea80000300800 */
[----:B------:R-:W3:Y:S04]  /*44c50*/  LDL.LU R10, [R1+0x1b10] ;  /* 0x001b1000010a7983 */ /* 0x000ee80000300800 */
[----:B------:R0:W-:Y:S01]  /*44c60*/  @P2 STG.E.U16 [R18.64], R12 ;  /* 0x0000000c12002986 */ /* 0x0001e2000c101506 */
[----:B------:R-:W-:-:S03]  /*44c70*/  PRMT R20, R20, 0x7632, R20 ;  /* 0x0000763214147816 */ /* 0x000fc60000000014 */
[----:B0-----:R-:W4:Y:S04]  /*44c80*/  LDL.LU R18, [R1+0x1ba0] ;  /* 0x001ba00001127983 */ /* 0x001f280000300800 */
[----:B------:R0:W-:Y:S04]  /*44c90*/  @P1 STG.E.U16 [R16.64], R20 ;  /* 0x0000001410001986 */ /* 0x0001e8000c101506 */
[----:B0-----:R-:W4:Y:S01]  /*44ca0*/  LDL.LU R16, [R1+0x1b9c] ;  /* 0x001b9c0001107983 */ /* 0x001f220000300800 */
[----:B------:R-:W-:Y:S02]  /*44cb0*/  ISETP.LT.AND P4, PT, R22, c[0x0][0x178], !P0 ;  /* 0x00005e0016007a0c */ /* 0x000fe40004781270 */
[----:B------:R-:W-:-:S05]  /*44cc0*/  IADD3 R0, R8, c[0x0][0x198], RZ ;  /* 0x0000660008007a10 */ /* 0x000fca0007ffe0ff */
[----:B------:R-:W-:Y:S01]  /*44cd0*/  IMAD.WIDE R26, R0, 0x2, R24 ;  /* 0x00000002001a7825 */ /* 0x000fe200078e0218 */
[----:B------:R-:W-:-:S05]  /*44ce0*/  ISETP.LT.AND P3, PT, R15, c[0x0][0x178], !P0 ;  /* 0x00005e000f007a0c */ /* 0x000fca0004761270 */
[----:B------:R0:W-:Y:S04]  /*44cf0*/  @P4 STG.E.U16 [R26.64], R11 ;  /* 0x0000000b1a004986 */ /* 0x0001e8000c101506 */
[----:B------:R1:W-:Y:S01]  /*44d00*/  STL.64 [R1+0x1b90], R20 ;  /* 0x001b901401007387 */ /* 0x0003e20000100a00 */
[----:B------:R-:W-:Y:S02]  /*44d10*/  ISETP.LT.AND P2, PT, R22, c[0x0][0x178], !P6 ;  /* 0x00005e0016007a0c */ /* 0x000fe40007741270 */
[----:B------:R-:W-:Y:S02]  /*44d20*/  IADD3 R8, R0, c[0x0][0x198], RZ ;  /* 0x0000660000087a10 */ /* 0x000fe40007ffe0ff */
[----:B------:R-:W-:-:S03]  /*44d30*/  PRMT R12, R14, 0x7632, R12 ;  /* 0x000076320e0c7816 */ /* 0x000fc6000000000c */
[----:B0-----:R-:W-:-:S04]  /*44d40*/  IMAD.WIDE R26, R8, 0x2, R24 ;  /* 0x00000002081a7825 */ /* 0x001fc800078e0218 */
[----:B-1----:R-:W-:Y:S01]  /*44d50*/  IMAD.WIDE R20, R0, 0x2, R2 ;  /* 0x0000000200147825 */ /* 0x002fe200078e0202 */
[----:B--2---:R-:W-:-:S03]  /*44d60*/  ISETP.GE.AND P5, PT, R29, c[0x0][0x17c], PT ;  /* 0x00005f001d007a0c */ /* 0x004fc60003fa6270 */
[----:B------:R-:W-:Y:S01]  /*44d70*/  IMAD.WIDE R28, R0, 0x2, R6 ;  /* 0x00000002001c7825 */ /* 0x000fe200078e0206 */
[----:B---3--:R-:W-:-:S04]  /*44d80*/  ISETP.GE.AND P1, PT, R10, c[0x0][0x17c], PT ;  /* 0x00005f000a007a0c */ /* 0x008fc80003f26270 */
[----:B------:R-:W-:Y:S01]  /*44d90*/  @P3 STG.E.U16 [R28.64], R14 ;  /* 0x0000000e1c003986 */ /* 0x000fe2000c101506 */
[----:B----4-:R-:W-:-:S03]  /*44da0*/  ISETP.LT.AND P4, PT, R18, c[0x0][0x178], !P0 ;  /* 0x00005e0012007a0c */ /* 0x010fc60004781270 */
[----:B------:R0:W-:Y:S04]  /*44db0*/  STL [R1+0x1b98], R18 ;  /* 0x001b981201007387 */ /* 0x0001e80000100800 */
[----:B------:R-:W2:Y:S04]  /*44dc0*/  LDL.LU R10, [R1+0xa4] ;  /* 0x0000a400010a7983 */ /* 0x000ea80000300800 */
[----:B------:R-:W3:Y:S01]  /*44dd0*/  LDL.LU R17, [R1+0x94] ;  /* 0x0000940001117983 */ /* 0x000ee20000300800 */
[----:B0-----:R-:W-:Y:S01]  /*44de0*/  IMAD.WIDE R18, R0, 0x2, R4 ;  /* 0x0000000200127825 */ /* 0x001fe200078e0204 */
[----:B------:R-:W-:-:S04]  /*44df0*/  PRMT R16, R11, 0x7632, R16 ;  /* 0x000076320b107816 */ /* 0x000fc80000000010 */
[----:B------:R0:W-:Y:S04]  /*44e00*/  @P4 STG.E.U16 [R18.64], R13 ;  /* 0x0000000d12004986 */ /* 0x0001e8000c101506 */
[----:B------:R-:W4:Y:S01]  /*44e10*/  LDL.LU R11, [R1+0x1b14] ;  /* 0x001b1400010b7983 */ /* 0x000f220000300800 */
[----:B------:R-:W-:Y:S02]  /*44e20*/  ISETP.LT.AND P0, PT, R23, c[0x0][0x178], !P0 ;  /* 0x00005e0017007a0c */ /* 0x000fe40004701270 */
[----:B------:R-:W-:Y:S01]  /*44e30*/  ISETP.LT.AND P3, PT, R15, c[0x0][0x178], !P6 ;  /* 0x00005e000f007a0c */ /* 0x000fe20007761270 */
[----:B0-----:R-:W2:Y:S01]  /*44e40*/  LDL.LU R18, [R1+0x1b98] ;  /* 0x001b980001127983 */ /* 0x001ea20000300800 */
[----:B------:R-:W-:-:S09]  /*44e50*/  IMAD.WIDE R28, R8, 0x2, R6 ;  /* 0x00000002081c7825 */ /* 0x000fd200078e0206 */
[----:B------:R0:W-:Y:S04]  /*44e60*/  @P0 STG.E.U16 [R20.64], R9 ;  /* 0x0000000914000986 */ /* 0x0001e8000c101506 */
[----:B------:R-:W-:Y:S04]  /*44e70*/  @P2 STG.E.U16 [R26.64], R16 ;  /* 0x000000101a002986 */ /* 0x000fe8000c101506 */
[----:B------:R1:W-:Y:S04]  /*44e80*/  @P3 STG.E.U16 [R28.64], R12 ;  /* 0x0000000c1c003986 */ /* 0x0003e8000c101506 */
[----:B0-----:R-:W3:Y:S04]  /*44e90*/  LDL.LU.64 R20, [R1+0x1b90] ;  /* 0x001b900001147983 */ /* 0x001ee80000300a00 */
[----:B------:R-:W3:Y:S01]  /*44ea0*/  LDL.LU R19, [R1+0x34] ;  /* 0x0000340001137983 */ /* 0x000ee20000300800 */
[----:B-1----:R-:W-:-:S03]  /*44eb0*/  PRMT R12, R13, 0x7632, R12 ;  /* 0x000076320d0c7816 */ /* 0x002fc6000000000c */
[----:B------:R-:W3:Y:S01]  /*44ec0*/  LDL.LU R13, [R1+0x1b18] ;  /* 0x001b1800010d7983 */ /* 0x000ee20000300800 */
[----:B------:R-:W-:Y:S01]  /*44ed0*/  ISETP.LT.AND P0, PT, R22, c[0x0][0x178], !P5 ;  /* 0x00005e0016007a0c */ /* 0x000fe20006f01270 */
[C---:B------:R-:W-:Y:S01]  /*44ee0*/  IMAD.WIDE R26, R8.reuse, 0x2, R4 ;  /* 0x00000002081a7825 */ /* 0x040fe200078e0204 */
[C---:B------:R-:W-:Y:S02]  /*44ef0*/  IADD3 R0, R8.reuse, c[0x0][0x198], RZ ;  /* 0x0000660008007a10 */ /* 0x040fe40007ffe0ff */
[----:B------:R-:W-:Y:S01]  /*44f00*/  PRMT R16, R9, 0x7632, R16 ;  /* 0x0000763209107816 */ /* 0x000fe20000000010 */
[----:B------:R-:W-:Y:S01]  /*44f10*/  IMAD.WIDE R8, R8, 0x2, R2 ;  /* 0x0000000208087825 */ /* 0x000fe200078e0202 */
[----:B--2---:R-:W-:Y:S02]  /*44f20*/  ISETP.LT.AND P4, PT, R18, c[0x0][0x178], !P6 ;  /* 0x00005e0012007a0c */ /* 0x004fe40007781270 */
[----:B------:R-:W-:Y:S02]  /*44f30*/  ISETP.LT.AND P6, PT, R23, c[0x0][0x178], !P6 ;  /* 0x00005e0017007a0c */ /* 0x000fe400077c1270 */
[----:B----4-:R-:W-:-:S02]  /*44f40*/  ISETP.GE.AND P3, PT, R11, c[0x0][0x17c], PT ;  /* 0x00005f000b007a0c */ /* 0x010fc40003f66270 */
[----:B------:R-:W2:Y:S04]  /*44f50*/  LDL.LU R11, [R1+0x1b1c] ;  /* 0x001b1c00010b7983 */ /* 0x000ea80000300800 */
[----:B------:R-:W4:Y:S04]  /*44f60*/  LDL.LU R14, [R1+0xb4] ;  /* 0x0000b400010e7983 */ /* 0x000f280000300800 */
[----:B------:R0:W-:Y:S04]  /*44f70*/  @P4 STG.E.U16 [R26.64], R12 ;  /* 0x0000000c1a004986 */ /* 0x0001e8000c101506 */
[----:B------:R1:W-:Y:S01]  /*44f80*/  @P6 STG.E.U16 [R8.64], R16 ;  /* 0x0000001008006986 */ /* 0x0003e2000c101506 */
[----:B0-----:R-:W-:Y:S01]  /*44f90*/  IMAD.WIDE R26, R0, 0x2, R24 ;  /* 0x00000002001a7825 */ /* 0x001fe200078e0218 */
[----:B-1----:R-:W-:-:S04]  /*44fa0*/  PRMT R16, R10, 0x7632, R16 ;  /* 0x000076320a107816 */ /* 0x002fc80000000010 */
[----:B------:R0:W-:Y:S01]  /*44fb0*/  @P0 STG.E.U16 [R26.64], R10 ;  /* 0x0000000a1a000986 */ /* 0x0001e2000c101506 */
[----:B---3--:R-:W-:-:S03]  /*44fc0*/  ISETP.GE.AND P0, PT, R13, c[0x0][0x17c], PT ;  /* 0x00005f000d007a0c */ /* 0x008fc60003f06270 */
[----:B0-----:R-:W3:Y:S04]  /*44fd0*/  LDL.LU R10, [R1+0x84] ;  /* 0x00008400010a7983 */ /* 0x001ee80000300800 */
[----:B------:R-:W2:Y:S01]  /*44fe0*/  LDL.LU R13, [R1+0x1b88] ;  /* 0x001b8800010d7983 */ /* 0x000ea20000300800 */
[----:B------:R-:W-:Y:S02]  /*44ff0*/  ISETP.LT.AND P2, PT, R15, c[0x0][0x178], !P5 ;  /* 0x00005e000f007a0c */ /* 0x000fe40006f41270 */
[----:B------:R-:W-:Y:S01]  /*45000*/  ISETP.LT.AND P4, PT, R18, c[0x0][0x178], !P5 ;  /* 0x00005e0012007a0c */ /* 0x000fe20006f81270 */
[----:B------:R-:W-:Y:S01]  /*45010*/  IMAD.WIDE R28, R0, 0x2, R6 ;  /* 0x00000002001c7825 */ /* 0x000fe200078e0206 */
[----:B------:R-:W-:-:S03]  /*45020*/  ISETP.LT.AND P5, PT, R23, c[0x0][0x178], !P5 ;  /* 0x00005e0017007a0c */ /* 0x000fc60006fa1270 */
[----:B------:R-:W-:Y:S01]  /*45030*/  IMAD.WIDE R8, R0, 0x2, R4 ;  /* 0x0000000200087825 */ /* 0x000fe200078e0204 */
[----:B------:R-:W-:Y:S02]  /*45040*/  ISETP.LT.AND P6, PT, R22, c[0x0][0x178], !P1 ;  /* 0x00005e0016007a0c */ /* 0x000fe40004fc1270 */
[----:B------:R-:W-:-:S03]  /*45050*/  IADD3 R12, R0, c[0x0][0x198], RZ ;  /* 0x00006600000c7a10 */ /* 0x000fc60007ffe0ff */
[----:B------:R0:W-:Y:S01]  /*45060*/  @P2 STG.E.U16 [R28.64], R17 ;  /* 0x000000111c002986 */ /* 0x0001e2000c101506 */
[----:B------:R-:W-:Y:S01]  /*45070*/  ISETP.LT.AND P2, PT, R15, c[0x0][0x178], !P1 ;  /* 0x00005e000f007a0c */ /* 0x000fe20004f41270 */
[----:B------:R-:W-:Y:S02]  /*45080*/  IMAD.WIDE R26, R0, 0x2, R2 ;  /* 0x00000002001a7825 */ /* 0x000fe400078e0202 */
[----:B------:R1:W-:Y:S01]  /*45090*/  @P4 STG.E.U16 [R8.64], R19 ;  /* 0x0000001308004986 */ /* 0x0003e2000c101506 */
[----:B------:R-:W-:Y:S02]  /*450a0*/  ISETP.LT.AND P4, PT, R18, c[0x0][0x178], !P1 ;  /* 0x00005e0012007a0c */ /* 0x000fe40004f81270 */
[----:B------:R-:W-:Y:S02]  /*450b0*/  ISETP.LT.AND P1, PT, R23, c[0x0][0x178], !P1 ;  /* 0x00005e0017007a0c */ /* 0x000fe40004f21270 */
[----:B------:R-:W-:Y:S01]  /*450c0*/  PRMT R0, R17, 0x7632, R0 ;  /* 0x0000763211007816 */ /* 0x000fe20000000000 */
[C---:B0-----:R-:W-:Y:S01]  /*450d0*/  IMAD.WIDE R28, R12.reuse, 0x2, R24 ;  /* 0x000000020c1c7825 */ /* 0x041fe200078e0218 */
[----:B------:R-:W3:Y:S03]  /*450e0*/  LDL.LU R17, [R1+0x1b84] ;  /* 0x001b840001117983 */ /* 0x000ee60000300800 */
[C---:B-1----:R-:W-:Y:S01]  /*450f0*/  IMAD.WIDE R8, R12.reuse, 0x2, R4 ;  /* 0x000000020c087825 */ /* 0x042fe200078e0204 */
[----:B--2---:R0:W-:Y:S04]  /*45100*/  @P5 STG.E.U16 [R26.64], R13 ;  /* 0x0000000d1a005986 */ /* 0x0041e8000c101506 */
[----:B------:R1:W-:Y:S01]  /*45110*/  @P6 STG.E.U16 [R28.64], R16 ;  /* 0x000000101c006986 */ /* 0x0003e2000c101506 */
[----:B0-----:R-:W-:Y:S01]  /*45120*/  IMAD.WIDE R26, R12, 0x2, R6 ;  /* 0x000000020c1a7825 */ /* 0x001fe200078e0206 */
[----:B------:R-:W-:-:S02]  /*45130*/  PRMT R13, R19, 0x7632, R13 ;  /* 0x00007632130d7816 */ /* 0x000fc4000000000d */
[----:B------:R-:W2:Y:S02]  /*45140*/  LDL.LU R19, [R1+0xc4] ;  /* 0x0000c40001137983 */ /* 0x000ea40000300800 */
[----:B-1----:R-:W-:Y:S02]  /*45150*/  PRMT R16, R13, 0x7632, R16 ;  /* 0x000076320d107816 */ /* 0x002fe40000000010 */
[----:B------:R0:W-:Y:S04]  /*45160*/  @P2 STG.E.U16 [R26.64], R0 ;  /* 0x000000001a002986 */ /* 0x0001e8000c101506 */
[----:B------:R1:W-:Y:S01]  /*45170*/  @P4 STG.E.U16 [R8.64], R13 ;  /* 0x0000000d08004986 */ /* 0x0003e2000c101506 */
[----:B------:R-:W-:-:S03]  /*45180*/  ISETP.GE.AND P2, PT, R11, c[0x0][0x17c], PT ;  /* 0x00005f000b007a0c */ /* 0x000fc60003f46270 */
[----:B------:R-:W2:Y:S01]  /*45190*/  LDL.LU R11, [R1+0x74] ;  /* 0x00007400010b7983 */ /* 0x000ea20000300800 */
[C---:B0-----:R-:W-:Y:S01]  /*451a0*/  IADD3 R0, R12.reuse, c[0x0][0x198], RZ ;  /* 0x000066000c007a10 */ /* 0x041fe20007ffe0ff */
[----:B-1----:R-:W-:-:S05]  /*451b0*/  IMAD.WIDE R12, R12, 0x2, R2 ;  /* 0x000000020c0c7825 */ /* 0x002fca00078e0202 */
[----:B------:R0:W-:Y:S04]  /*451c0*/  @P1 STG.E.U16 [R12.64], R16 ;  /* 0x000000100c001986 */ /* 0x0001e8000c101506 */
[----:B0-----:R-:W2:Y:S01]  /*451d0*/  LDL.LU R16, [R1+0x24] ;  /* 0x0000240001107983 */ /* 0x001ea20000300800 */
[----:B------:R-:W-:Y:S02]  /*451e0*/  ISETP.LT.AND P5, PT, R22, c[0x0][0x178], !P3 ;  /* 0x00005e0016007a0c */ /* 0x000fe40005fa1270 */
[----:B------:R-:W-:Y:S01]  /*451f0*/  ISETP.LT.AND P6, PT, R15, c[0x0][0x178], !P3 ;  /* 0x00005e000f007a0c */ /* 0x000fe20005fc1270 */
[----:B------:R-:W-:-:S04]  /*45200*/  IMAD.WIDE R8, R0, 0x2, R24 ;  /* 0x0000000200087825 */ /* 0x000fc800078e0218 */
[----:B------:R-:W-:-:S06]  /*45210*/  IMAD.WIDE R26, R0, 0x2, R6 ;  /* 0x00000002001a7825 */ /* 0x000fcc00078e0206 */
[----:B----4-:R-:W-:Y:S04]  /*45220*/  @P5 STG.E.U16 [R8.64], R14 ;  /* 0x0000000e08005986 */ /* 0x010fe8000c101506 */
[----:B---3--:R0:W-:Y:S01]  /*45230*/  @P6 STG.E.U16 [R26.64], R10 ;  /* 0x0000000a1a006986 */ /* 0x0081e2000c101506 */
[----:B------:R-:W-:Y:S02]  /*45240*/  ISETP.LT.AND P4, PT, R18, c[0x0][0x178], !P3 ;  /* 0x00005e0012007a0c */ /* 0x000fe40005f81270 */
[----:B------:R-:W-:Y:S01]  /*45250*/  ISETP.LT.AND P3, PT, R23, c[0x0][0x178], !P3 ;  /* 0x00005e0017007a0c */ /* 0x000fe20005f61270 */
[----:B0-----:R-:W3:Y:S01]  /*45260*/  LDL.LU R27, [R1+0x1b20] ;  /* 0x001b2000011b7983 */ /* 0x001ee20000300800 */
[----:B------:R-:W-:-:S04]  /*45270*/  IMAD.WIDE R12, R0, 0x2, R4 ;  /* 0x00000002000c7825 */ /* 0x000fc800078e0204 */
[----:B------:R-:W-:Y:S01]  /*45280*/  IMAD.WIDE R28, R0, 0x2, R2 ;  /* 0x00000002001c7825 */ /* 0x000fe200078e0202 */
[----:B------:R-:W-:-:S04]  /*45290*/  PRMT R9, R14, 0x7632, R9 ;  /* 0x000076320e097816 */ /* 0x000fc80000000009 */
[----:B--2---:R-:W-:Y:S04]  /*452a0*/  @P4 STG.E.U16 [R12.64], R16 ;  /* 0x000000100c004986 */ /* 0x004fe8000c101506 */
[----:B------:R0:W-:Y:S04]  /*452b0*/  @P3 STG.E.U16 [R28.64], R17 ;  /* 0x000000111c003986 */ /* 0x0001e8000c101506 */
[----:B0-----:R-:W2:Y:S04]  /*452c0*/  LDL.LU R29, [R1+0x1b24] ;  /* 0x001b2400011d7983 */ /* 0x001ea80000300800 */
[----:B------:R-:W4:Y:S01]  /*452d0*/  LDL.LU R14, [R1+0x1b28] ;  /* 0x001b2800010e7983 */ /* 0x000f220000300800 */
[----:B------:R-:W-:-:S02]  /*452e0*/  ISETP.LT.AND P5, PT, R22, c[0x0][0x178], !P0 ;  /* 0x00005e0016007a0c */ /* 0x000fc400047a1270 */
[----:B------:R-:W-:Y:S02]  /*452f0*/  ISETP.LT.AND P1, PT, R15, c[0x0][0x178], !P0 ;  /* 0x00005e000f007a0c */ /* 0x000fe40004721270 */
[----:B------:R-:W-:Y:S02]  /*45300*/  IADD3 R8, R0, c[0x0][0x198], RZ ;  /* 0x0000660000087a10 */ /* 0x000fe40007ffe0ff */
[----:B---3--:R-:W-:-:S03]  /*45310*/  ISETP.GE.AND P6, PT, R27, c[0x0][0x17c], PT ;  /* 0x00005f001b007a0c */ /* 0x008fc60003fc6270 */
[----:B------:R-:W-:Y:S01]  /*45320*/  IMAD.WIDE R26, R8, 0x2, R24 ;  /* 0x00000002081a7825 */ /* 0x000fe200078e0218 */
[----:B------:R-:W-:Y:S02]  /*45330*/  PRMT R0, R10, 0x7632, R0 ;  /* 0x000076320a007816 */ /* 0x000fe40000000000 */
[----:B------:R-:W-:Y:S01]  /*45340*/  ISETP.LT.AND P3, PT, R18, c[0x0][0x178], !P0 ;  /* 0x00005e0012007a0c */ /* 0x000fe20004761270 */
[----:B------:R-:W-:Y:S01]  /*45350*/  IMAD.WIDE R12, R8, 0x2, R6 ;  /* 0x00000002080c7825 */ /* 0x000fe200078e0206 */
[----:B------:R-:W3:Y:S01]  /*45360*/  LDL.LU R10, [R1+0x14] ;  /* 0x00001400010a7983 */ /* 0x000ee20000300800 */
[----:B------:R-:W-:-:S03]  /*45370*/  ISETP.LT.AND P0, PT, R23, c[0x0][0x178], !P0 ;  /* 0x00005e0017007a0c */ /* 0x000fc60004701270 */
[----:B------:R-:W-:Y:S01]  /*45380*/  @P5 STG.E.U16 [R26.64], R9 ;  /* 0x000000091a005986 */ /* 0x000fe2000c101506 */
[----:B------:R-:W-:Y:S02]  /*45390*/  ISETP.LT.AND P5, PT, R22, c[0x0][0x178], !P2 ;  /* 0x00005e0016007a0c */ /* 0x000fe400057a1270 */
[----:B------:R-:W-:Y:S01]  /*453a0*/  ISETP.LT.AND P4, PT, R15, c[0x0][0x178], !P2 ;  /* 0x00005e000f007a0c */ /* 0x000fe20005781270 */
[----:B------:R0:W-:Y:S01]  /*453b0*/  @P1 STG.E.U16 [R12.64], R0 ;  /* 0x000000000c001986 */ /* 0x0001e2000c101506 */
[----:B------:R-:W-:Y:S02]  /*453c0*/  PRMT R28, R16, 0x7632, R28 ;  /* 0x00007632101c7816 */ /* 0x000fe4000000001c */
[----:B------:R-:W-:Y:S02]  /*453d0*/  PRMT R20, R17, 0x7632, R20 ;  /* 0x0000763211147816 */ /* 0x000fe40000000014 */
[C---:B0-----:R-:W-:Y:S01]  /*453e0*/  IADD3 R0, R8.reuse, c[0x0][0x198], RZ ;  /* 0x0000660008007a10 */ /* 0x041fe20007ffe0ff */
[----:B------:R-:W-:-:S04]  /*453f0*/  IMAD.WIDE R12, R8, 0x2, R4 ;  /* 0x00000002080c7825 */ /* 0x000fc800078e0204 */
[----:B------:R-:W-:Y:S01]  /*45400*/  IMAD.WIDE R8, R8, 0x2, R2 ;  /* 0x0000000208087825 */ /* 0x000fe200078e0202 */
[----:B------:R-:W-:Y:S03]  /*45410*/  @P3 STG.E.U16 [R12.64], R28 ;  /* 0x0000001c0c003986 */ /* 0x000fe6000c101506 */
[C---:B------:R-:W-:Y:S01]  /*45420*/  IMAD.WIDE R16, R0.reuse, 0x2, R24 ;  /* 0x0000000200107825 */ /* 0x040fe200078e0218 */
[----:B------:R0:W-:Y:S03]  /*45430*/  @P0 STG.E.U16 [R8.64], R20 ;  /* 0x0000001408000986 */ /* 0x0001e6000c101506 */
[----:B------:R-:W-:Y:S01]  /*45440*/  IMAD.WIDE R26, R0, 0x2, R6 ;  /* 0x00000002001a7825 */ /* 0x000fe200078e0206 */
[----:B------:R1:W-:Y:S04]  /*45450*/  @P5 STG.E.U16 [R16.64], R19 ;  /* 0x0000001310005986 */ /* 0x0003e8000c101506 */
[----:B------:R1:W-:Y:S01]  /*45460*/  @P4 STG.E.U16 [R26.64], R11 ;  /* 0x0000000b1a004986 */ /* 0x0003e2000c101506 */
[----:B------:R-:W-:-:S03]  /*45470*/  ISETP.LT.AND P4, PT, R22, c[0x0][0x178], !P6 ;  /* 0x00005e0016007a0c */ /* 0x000fc60007781270 */
[----:B------:R-:W3:Y:S01]  /*45480*/  LDL.LU R22, [R1+0x1b80] ;  /* 0x001b800001167983 */ /* 0x000ee20000300800 */
[----:B0-----:R-:W-:Y:S02]  /*45490*/  PRMT R20, R19, 0x7632, R20 ;  /* 0x0000763213147816 */ /* 0x001fe40000000014 */
[----:B------:R-:W-:Y:S02]  /*454a0*/  PRMT R9, R11, 0x7632, R9 ;  /* 0x000076320b097816 */ /* 0x000fe40000000009 */
[----:B----4-:R-:W-:Y:S02]  /*454b0*/  ISETP.GE.AND P3, PT, R14, c[0x0][0x17c], PT ;  /* 0x00005f000e007a0c */ /* 0x010fe40003f66270 */
[----:B------:R-:W4:Y:S04]  /*454c0*/  LDL.LU R14, [R1+0x58] ;  /* 0x00005800010e7983 */ /* 0x000f280000300800 */
[----:B-1----:R-:W4:Y:S04]  /*454d0*/  LDL.LU R19, [R1+0x68] ;  /* 0x0000680001137983 */ /* 0x002f280000300800 */
[----:B------:R-:W4:Y:S01]  /*454e0*/  LDL.LU R11, [R1+0x1b2c] ;  /* 0x001b2c00010b7983 */ /* 0x000f220000300800 */
[----:B------:R-:W-:-:S02]  /*454f0*/  ISETP.LT.AND P0, PT, R18, c[0x0][0x178], !P2 ;  /* 0x00005e0012007a0c */ /* 0x000fc40005701270 */
[----:B------:R-:W-:Y:S02]  /*45500*/  ISETP.LT.AND P2, PT, R23, c[0x0][0x178], !P2 ;  /* 0x00005e0017007a0c */ /* 0x000fe40005741270 */
[C---:B------:R-:W-:Y:S02]  /*45510*/  IADD3 R8, R0.reuse, c[0x0][0x198], RZ ;  /* 0x0000660000087a10 */ /* 0x040fe40007ffe0ff */
[----:B------:R-:W-:Y:S01]  /*45520*/  ISETP.LT.AND P5, PT, R15, c[0x0][0x178], !P6 ;  /* 0x00005e000f007a0c */ /* 0x000fe200077a1270 */
[----:B------:R-:W-:-:S04]  /*45530*/  IMAD.WIDE R12, R0, 0x2, R4 ;  /* 0x00000002000c7825 */ /* 0x000fc800078e0204 */
[----:B------:R-:W-:Y:S01]  /*45540*/  IMAD.WIDE R16, R0, 0x2, R2 ;  /* 0x0000000200107825 */ /* 0x000fe200078e0202 */
[----:B--2---:R-:W-:-:S03]  /*45550*/  ISETP.GE.AND P1, PT, R29, c[0x0][0x17c], PT ;  /* 0x00005f001d007a0c */ /* 0x004fc60003f26270 */
[----:B------:R-:W-:Y:S01]  /*45560*/  IMAD.WIDE R26, R8, 0x2, R24 ;  /* 0x00000002081a7825 */ /* 0x000fe200078e0218 */
[----:B---3--:R0:W-:Y:S01]  /*45570*/  @P0 STG.E.U16 [R12.64], R10 ;  /* 0x0000000a0c000986 */ /* 0x0081e2000c101506 */
[----:B------:R-:W-:Y:S02]  /*45580*/  ISETP.LT.AND P0, PT, R18, c[0x0][0x178], !P6 ;  /* 0x00005e0012007a0c */ /* 0x000fe40007701270 */
[----:B------:R-:W-:Y:S01]  /*45590*/  IMAD.WIDE R28, R8, 0x2, R6 ;  /* 0x00000002081c7825 */ /* 0x000fe200078e0206 */
[----:B------:R-:W-:Y:S04]  /*455a0*/  @P2 STG.E.U16 [R16.64], R21 ;  /* 0x0000001510002986 */ /* 0x000fe8000c101506 */
[----:B------:R1:W-:Y:S04]  /*455b0*/  @P4 STG.E.U16 [R26.64], R20 ;  /* 0x000000141a004986 */ /* 0x0003e8000c101506 */
[----:B0-----:R-:W2:Y:S04]  /*455c0*/  LDL.LU R12, [R1+0x48] ;  /* 0x00004800010c7983 */ /* 0x001ea80000300800 */
[----:B------:R-:W3:Y:S04]  /*455d0*/  LDL.LU R18, [R1+0x1b7c] ;  /* 0x001b7c0001127983 */ /* 0x000ee80000300800 */
[----:B-1----:R-:W3:Y:S04]  /*455e0*/  LDL.LU R27, [R1+0x1acc] ;  /* 0x001acc00011b7983 */ /* 0x002ee80000300800 */
[----:B------:R0:W-:Y:S04]  /*455f0*/  @P5 STG.E.U16 [R28.64], R9 ;  /* 0x000000091c005986 */ /* 0x0001e8000c101506 */
[----:B0-----:R-:W3:Y:S01]  /*45600*/  LDL.LU R28, [R1+0x1adc] ;  /* 0x001adc00011c7983 */ /* 0x001ee20000300800 */
[----:B------:R-:W-:-:S03]  /*45610*/  PRMT R0, R10, 0x7632, R0 ;  /* 0x000076320a007816 */ /* 0x000fc60000000000 */
[----:B------:R-:W3:Y:S01]  /*45620*/  LDL.LU R10, [R1+0x1b78] ;  /* 0x001b7800010a7983 */ /* 0x000ee20000300800 */
[----:B----4-:R-:W-:-:S03]  /*45630*/  ISETP.GE.AND P2, PT, R11, c[0x0][0x17c], PT ;  /* 0x00005f000b007a0c */ /* 0x010fc60003f46270 */
[----:B------:R-:W4:Y:S01]  /*45640*/  LDL.LU R11, [R1+0x1b30] ;  /* 0x001b3000010b7983 */ /* 0x000f220000300800 */
[----:B------:R-:W-:Y:S01]  /*45650*/  ISETP.LT.AND P6, PT, R23, c[0x0][0x178], !P6 ;  /* 0x00005e0017007a0c */ /* 0x000fe200077c1270 */
[C---:B------:R-:W-:Y:S01]  /*45660*/  IMAD.WIDE R16, R8.reuse, 0x2, R4 ;  /* 0x0000000208107825 */ /* 0x040fe200078e0204 */
[----:B------:R-:W-:Y:S02]  /*45670*/  ISETP.LT.AND P5, PT, R15, c[0x0][0x178], !P1 ;  /* 0x00005e000f007a0c */ /* 0x000fe40004fa1270 */
[----:B------:R-:W-:Y:S02]  /*45680*/  PRMT R13, R21, 0x7632, R13 ;  /* 0x00007632150d7816 */ /* 0x000fe4000000000d */
[----:B------:R0:W-:Y:S01]  /*45690*/  @P0 STG.E.U16 [R16.64], R0 ;  /* 0x0000000010000986 */ /* 0x0001e2000c101506 */
[----:B--2---:R-:W-:Y:S01]  /*456a0*/  IMAD.MOV.U32 R26, RZ, RZ, R12 ;  /* 0x000000ffff1a7224 */ /* 0x004fe200078e000c */
[C---:B------:R-:W-:Y:S01]  /*456b0*/  IADD3 R12, R8.reuse, c[0x0][0x198], RZ ;  /* 0x00006600080c7a10 */ /* 0x040fe20007ffe0ff */
[----:B------:R-:W-:Y:S01]  /*456c0*/  IMAD.WIDE R8, R8, 0x2, R2 ;  /* 0x0000000208087825 */ /* 0x000fe200078e0202 */
[----:B---3--:R-:W-:-:S04]  /*456d0*/  ISETP.LT.AND P4, PT, R27, c[0x0][0x178], !P1 ;  /* 0x00005e001b007a0c */ /* 0x008fc80004f81270 */
[----:B------:R1:W-:Y:S01]  /*456e0*/  @P6 STG.E.U16 [R8.64], R13 ;  /* 0x0000000d08006986 */ /* 0x0003e2000c101506 */
[----:B------:R-:W-:Y:S01]  /*456f0*/  ISETP.LT.AND P6, PT, R27, c[0x0][0x178], !P3 ;  /* 0x00005e001b007a0c */ /* 0x000fe20005fc1270 */
[C---:B0-----:R-:W-:Y:S01]  /*45700*/  IMAD.WIDE R16, R12.reuse, 0x2, R24 ;  /* 0x000000020c107825 */ /* 0x041fe200078e0218 */
[----:B------:R-:W-:-:S03]  /*45710*/  IADD3 R0, R12, c[0x0][0x198], RZ ;  /* 0x000066000c007a10 */ /* 0x000fc60007ffe0ff */
[----:B------:R-:W-:Y:S01]  /*45720*/  IMAD.WIDE R20, R12, 0x2, R6 ;  /* 0x000000020c147825 */ /* 0x000fe200078e0206 */
[----:B------:R-:W-:Y:S02]  /*45730*/  ISETP.LT.AND P0, PT, R28, c[0x0][0x178], !P1 ;  /* 0x00005e001c007a0c */ /* 0x000fe40004f01270 */
[----:B------:R-:W-:Y:S01]  /*45740*/  ISETP.LT.AND P1, PT, R23, c[0x0][0x178], !P1 ;  /* 0x00005e0017007a0c */ /* 0x000fe20004f21270 */
[C---:B-1----:R-:W-:Y:S01]  /*45750*/  IMAD.WIDE R8, R12.reuse, 0x2, R4 ;  /* 0x000000020c087825 */ /* 0x042fe200078e0204 */
[----:B------:R0:W-:Y:S03]  /*45760*/  @P4 STG.E.U16 [R16.64], R19 ;  /* 0x0000001310004986 */ /* 0x0001e6000c101506 */
[----:B------:R-:W-:Y:S01]  /*45770*/  IMAD.WIDE R12, R12, 0x2, R2 ;  /* 0x000000020c0c7825 */ /* 0x000fe200078e0202 */
[----:B------:R1:W-:Y:S05]  /*45780*/  @P5 STG.E.U16 [R20.64], R14 ;  /* 0x0000000e14005986 */ /* 0x0003ea000c101506 */
[----:B------:R2:W-:Y:S01]  /*45790*/  @P0 STG.E.U16 [R8.64], R26 ;  /* 0x0000001a08000986 */ /* 0x0005e2000c101506 */
[----:B0-----:R-:W-:-:S03]  /*457a0*/  IMAD.WIDE R16, R0, 0x2, R24 ;  /* 0x0000000200107825 */ /* 0x001fc600078e0218 */
[----:B-1----:R-:W3:Y:S01]  /*457b0*/  LDL.LU R21, [R1+0xa8] ;  /* 0x0000a80001157983 */ /* 0x002ee20000300800 */
[----:B------:R-:W-:-:S03]  /*457c0*/  PRMT R20, R19, 0x7632, R20 ;  /* 0x0000763213147816 */ /* 0x000fc60000000014 */
[----:B------:R-:W3:Y:S01]  /*457d0*/  LDL.LU R19, [R1+0x1b34] ;  /* 0x001b340001137983 */ /* 0x000ee20000300800 */
[----:B--2---:R-:W-:-:S03]  /*457e0*/  IMAD.MOV.U32 R9, RZ, RZ, R26 ;  /* 0x000000ffff097224 */ /* 0x004fc600078e001a */
[----:B------:R-:W-:Y:S04]  /*457f0*/  @P1 STG.E.U16 [R12.64], R10 ;  /* 0x0000000a0c001986 */ /* 0x000fe8000c101506 */
[----:B------:R0:W-:Y:S02]  /*45800*/  @P6 STG.E.U16 [R16.64], R20 ;  /* 0x0000001410006986 */ /* 0x0001e4000c101506 */
[----:B0-----:R-:W-:Y:S02]  /*45810*/  PRMT R16, R14, 0x7632, R16 ;  /* 0x000076320e107816 */ /* 0x001fe40000000010 */
[----:B----4-:R-:W-:Y:S02]  /*45820*/  ISETP.GE.AND P0, PT, R11, c[0x0][0x17c], PT ;  /* 0x00005f000b007a0c */ /* 0x010fe40003f06270 */
[----:B------:R-:W2:Y:S04]  /*45830*/  LDL.LU R11, [R1+0x1b38] ;  /* 0x001b3800010b7983 */ /* 0x000ea80000300800 */
[----:B------:R-:W4:Y:S04]  /*45840*/  LDL.LU R29, [R1+0x98] ;  /* 0x00009800011d7983 */ /* 0x000f280000300800 */
[----:B------:R-:W4:Y:S04]  /*45850*/  LDL.LU R26, [R1+0x38] ;  /* 0x00003800011a7983 */ /* 0x000f280000300800 */
[----:B------:R-:W4:Y:S01]  /*45860*/  LDL.LU R14, [R1+0x1b74] ;  /* 0x001b7400010e7983 */ /* 0x000f220000300800 */
[----:B------:R-:W-:-:S02]  /*45870*/  ISETP.LT.AND P4, PT, R15, c[0x0][0x178], !P3 ;  /* 0x00005e000f007a0c */ /* 0x000fc40005f81270 */
[----:B------:R-:W-:Y:S01]  /*45880*/  ISETP.LT.AND P5, PT, R28, c[0x0][0x178], !P3 ;  /* 0x00005e001c007a0c */ /* 0x000fe20005fa1270 */
[C---:B------:R-:W-:Y:S01]  /*45890*/  IMAD.WIDE R12, R0.reuse, 0x2, R6 ;  /* 0x00000002000c7825 */ /* 0x040fe200078e0206 */
[----:B------:R-:W-:Y:S02]  /*458a0*/  ISETP.LT.AND P3, PT, R23, c[0x0][0x178], !P3 ;  /* 0x00005e0017007a0c */ /* 0x000fe40005f61270 */
[----:B------:R-:W-:Y:S01]  /*458b0*/  PRMT R10, R9, 0x7632, R10 ;  /* 0x00007632090a7816 */ /* 0x000fe2000000000a */
[----:B------:R-:W-:Y:S01]  /*458c0*/  IMAD.WIDE R8, R0, 0x2, R4 ;  /* 0x0000000200087825 */ /* 0x000fe200078e0204 */
[----:B------:R-:W-:-:S05]  /*458d0*/  ISETP.LT.AND P6, PT, R27, c[0x0][0x178], !P2 ;  /* 0x00005e001b007a0c */ /* 0x000fca00057c1270 */
[----:B------:R0:W-:Y:S04]  /*458e0*/  @P4 STG.E.U16 [R12.64], R16 ;  /* 0x000000100c004986 */ /* 0x0001e8000c101506 */
[----:B------:R1:W-:Y:S01]  /*458f0*/  @P5 STG.E.U16 [R8.64], R10 ;  /* 0x0000000a08005986 */ /* 0x0003e2000c101506 */
[----:B------:R-:W-:Y:S02]  /*45900*/  ISETP.LT.AND P4, PT, R15, c[0x0][0x178], !P2 ;  /* 0x00005e000f007a0c */ /* 0x000fe40005781270 */
[----:B------:R-:W-:Y:S02]  /*45910*/  ISETP.LT.AND P5, PT, R28, c[0x0][0x178], !P2 ;  /* 0x00005e001c007a0c */ /* 0x000fe400057a1270 */
[----:B0-----:R-:W-:Y:S02]  /*45920*/  IADD3 R16, R0, c[0x0][0x198], RZ ;  /* 0x0000660000107a10 */ /* 0x001fe40007ffe0ff */
[----:B-1----:R-:W-:Y:S01]  /*45930*/  PRMT R10, R10, 0x7632, R10 ;  /* 0x000076320a0a7816 */ /* 0x002fe2000000000a */
[----:B------:R-:W-:Y:S01]  /*45940*/  IMAD.WIDE R8, R0, 0x2, R2 ;  /* 0x0000000200087825 */ /* 0x000fe200078e0202 */
[----:B------:R-:W-:-:S03]  /*45950*/  ISETP.LT.AND P2, PT, R23, c[0x0][0x178], !P2 ;  /* 0x00005e0017007a0c */ /* 0x000fc60005741270 */
[C---:B------:R-:W-:Y:S01]  /*45960*/  IMAD.WIDE R12, R16.reuse, 0x2, R24 ;  /* 0x00000002100c7825 */ /* 0x040fe200078e0218 */
[----:B------:R0:W-:Y:S01]  /*45970*/  @P3 STG.E.U16 [R8.64], R10 ;  /* 0x0000000a08003986 */ /* 0x0001e2000c101506 */
[----:B------:R-:W-:Y:S02]  /*45980*/  ISETP.LT.AND P3, PT, R27, c[0x0][0x178], !P0 ;  /* 0x00005e001b007a0c */ /* 0x000fe40004761270 */
[C---:B------:R-:W-:Y:S01]  /*45990*/  IADD3 R0, R16.reuse, c[0x0][0x198], RZ ;  /* 0x0000660010007a10 */ /* 0x040fe20007ffe0ff */
[C---:B0-----:R-:W-:Y:S01]  /*459a0*/  IMAD.WIDE R8, R16.reuse, 0x2, R6 ;  /* 0x0000000210087825 */ /* 0x041fe200078e0206 */
[----:B---3--:R0:W-:Y:S01]  /*459b0*/  @P6 STG.E.U16 [R12.64], R21 ;  /* 0x000000150c006986 */ /* 0x0081e2000c101506 */
[----:B------:R-:W-:Y:S02]  /*459c0*/  PRMT R10, R21, 0x7632, R10 ;  /* 0x00007632150a7816 */ /* 0x000fe4000000000a */
[----:B------:R-:W-:Y:S02]  /*459d0*/  ISETP.GE.AND P1, PT, R19, c[0x0][0x17c], PT ;  /* 0x00005f0013007a0c */ /* 0x000fe40003f26270 */
[----:B------:R-:W3:Y:S01]  /*459e0*/  LDL.LU R19, [R1+0xb8] ;  /* 0x0000b80001137983 */ /* 0x000ee20000300800 */
[----:B0-----:R-:W-:-:S04]  /*459f0*/  IMAD.WIDE R12, R16, 0x2, R4 ;  /* 0x00000002100c7825 */ /* 0x001fc800078e0204 */
[----:B------:R-:W-:-:S04]  /*45a00*/  IMAD.WIDE R16, R16, 0x2, R2 ;  /* 0x0000000210107825 */ /* 0x000fc800078e0202 */
[C---:B------:R-:W-:Y:S01]  /*45a10*/  IMAD.WIDE R20, R0.reuse, 0x2, R24 ;  /* 0x0000000200147825 */ /* 0x040fe200078e0218 */
[----:B--2---:R-:W-:Y:S02]  /*45a20*/  ISETP.GE.AND P6, PT, R11, c[0x0][0x17c], PT ;  /* 0x00005f000b007a0c */ /* 0x004fe40003fc6270 */
[----:B------:R-:W2:Y:S04]  /*45a30*/  LDL.LU R11, [R1+0x88] ;  /* 0x00008800010b7983 */ /* 0x000ea80000300800 */
[----:B----4-:R0:W-:Y:S04]  /*45a40*/  @P4 STG.E.U16 [R8.64], R29 ;  /* 0x0000001d08004986 */ /* 0x0101e8000c101506 */
[----:B------:R1:W-:Y:S04]  /*45a50*/  @P5 STG.E.U16 [R12.64], R26 ;  /* 0x0000001a0c005986 */ /* 0x0003e8000c101506 */
[----:B------:R4:W-:Y:S04]  /*45a60*/  @P2 STG.E.U16 [R16.64], R14 ;  /* 0x0000000e10002986 */ /* 0x0009e8000c101506 */
[----:B------:R4:W-:Y:S01]  /*45a70*/  @P3 STG.E.U16 [R20.64], R10 ;  /* 0x0000000a14003986 */ /* 0x0009e2000c101506 */
[----:B0-----:R-:W-:-:S04]  /*45a80*/  IMAD.WIDE R8, R0, 0x2, R4 ;  /* 0x0000000200087825 */ /* 0x001fc800078e0204 */
[----:B-1----:R-:W-:-:S04]  /*45a90*/  IMAD.WIDE R12, R0, 0x2, R6 ;  /* 0x00000002000c7825 */ /* 0x002fc800078e0206 */
[----:B----4-:R-:W-:Y:S01]  /*45aa0*/  IMAD.WIDE R16, R0, 0x2, R2 ;  /* 0x0000000200107825 */ /* 0x010fe200078e0202 */
[----:B------:R-:W-:Y:S02]  /*45ab0*/  PRMT R21, R29, 0x7632, R21 ;  /* 0x000076321d157816 */ /* 0x000fe40000000015 */
[----:B------:R-:W4:Y:S01]  /*45ac0*/  LDL.LU R29, [R1+0x28] ;  /* 0x00002800011d7983 */ /* 0x000f220000300800 */
[----:B------:R-:W-:Y:S02]  /*45ad0*/  PRMT R20, R26, 0x7632, R20 ;  /* 0x000076321a147816 */ /* 0x000fe40000000014 */
[----:B------:R-:W-:Y:S01]  /*45ae0*/  IADD3 R10, R0, c[0x0][0x198], RZ ;  /* 0x00006600000a7a10 */ /* 0x000fe20007ffe0ff */
[----:B------:R-:W4:Y:S04]  /*45af0*/  LDL.LU R26, [R1+0x1b40] ;  /* 0x001b4000011a7983 */ /* 0x000f280000300800 */
[----:B------:R-:W4:Y:S01]  /*45b00*/  LDL.LU R0, [R1+0x1b3c] ;  /* 0x001b3c0001007983 */ /* 0x000f220000300800 */
[----:B------:R-:W-:-:S02]  /*45b10*/  ISETP.LT.AND P2, PT, R15, c[0x0][0x178], !P0 ;  /* 0x00005e000f007a0c */ /* 0x000fc40004741270 */
[----:B------:R-:W-:Y:S02]  /*45b20*/  ISETP.LT.AND P3, PT, R28, c[0x0][0x178], !P0 ;  /* 0x00005e001c007a0c */ /* 0x000fe40004761270 */
[----:B------:R-:W-:Y:S02]  /*45b30*/  ISETP.LT.AND P0, PT, R23, c[0x0][0x178], !P0 ;  /* 0x00005e0017007a0c */ /* 0x000fe40004701270 */
[----:B------:R-:W-:Y:S02]  /*45b40*/  ISETP.LT.AND P5, PT, R27, c[0x0][0x178], !P1 ;  /* 0x00005e001b007a0c */ /* 0x000fe40004fa1270 */
[----:B------:R-:W-:Y:S02]  /*45b50*/  ISETP.LT.AND P4, PT, R15, c[0x0][0x178], !P1 ;  /* 0x00005e000f007a0c */ /* 0x000fe40004f81270 */
[----:B------:R-:W-:-:S03]  /*45b60*/  PRMT R14, R14, 0x7632, R14 ;  /* 0x000076320e0e7816 */ /* 0x000fc6000000000e */
[----:B------:R0:W-:Y:S04]  /*45b70*/  @P2 STG.E.U16 [R12.64], R21 ;  /* 0x000000150c002986 */ /* 0x0001e8000c101506 */
[----:B------:R1:W-:Y:S01]  /*45b80*/  @P3 STG.E.U16 [R8.64], R20 ;  /* 0x0000001408003986 */ /* 0x0003e2000c101506 */
[----:B------:R-:W-:Y:S02]  /*45b90*/  ISETP.LT.AND P3, PT, R28, c[0x0][0x178], !P1 ;  /* 0x00005e001c007a0c */ /* 0x000fe40004f61270 */
[----:B------:R-:W-:Y:S01]  /*45ba0*/  ISETP.LT.AND P1, PT, R23, c[0x0][0x178], !P1 ;  /* 0x00005e0017007a0c */ /* 0x000fe20004f21270 */
[----:B------:R3:W-:Y:S01]  /*45bb0*/  @P0 STG.E.U16 [R16.64], R14 ;  /* 0x0000000e10000986 */ /* 0x0007e2000c101506 */
[----:B0-----:R-:W-:-:S04]  /*45bc0*/  IMAD.WIDE R12, R10, 0x2, R24 ;  /* 0x000000020a0c7825 */ /* 0x001fc800078e0218 */
[C---:B-1----:R-:W-:Y:S01]  /*45bd0*/  IMAD.WIDE R8, R10.reuse, 0x2, R6 ;  /* 0x000000020a087825 */ /* 0x042fe200078e0206 */
[----:B---3--:R0:W-:Y:S01]  /*45be0*/  @P5 STG.E.U16 [R12.64], R19 ;  /* 0x000000130c005986 */ /* 0x0081e2000c101506 */
[----:B------:R-:W-:Y:S02]  /*45bf0*/  ISETP.LT.AND P5, PT, R27, c[0x0][0x178], !P6 ;  /* 0x00005e001b007a0c */ /* 0x000fe400077a1270 */
[----:B------:R-:W-:Y:S01]  /*45c00*/  PRMT R14, R19, 0x7632, R14 ;  /* 0x00007632130e7816 */ /* 0x000fe2000000000e */
[C---:B0-----:R-:W-:Y:S01]  /*45c10*/  IMAD.WIDE R12, R10.reuse, 0x2, R2 ;  /* 0x000000020a0c7825 */ /* 0x041fe200078e0202 */
[----:B--2---:R0:W-:Y:S01]  /*45c20*/  @P4 STG.E.U16 [R8.64], R11 ;  /* 0x0000000b08004986 */ /* 0x0041e2000c101506 */
[----:B------:R-:W-:Y:S02]  /*45c30*/  ISETP.LT.AND P4, PT, R15, c[0x0][0x178], !P6 ;  /* 0x00005e000f007a0c */ /* 0x000fe40007781270 */
[----:B0-----:R-:W-:-:S05]  /*45c40*/  IMAD.WIDE R8, R10, 0x2, R4 ;  /* 0x000000020a087825 */ /* 0x001fca00078e0204 */
[----:B----4-:R-:W-:Y:S04]  /*45c50*/  @P3 STG.E.U16 [R8.64], R29 ;  /* 0x0000001d08003986 */ /* 0x010fe8000c101506 */
[----:B------:R0:W-:Y:S01]  /*45c60*/  @P1 STG.E.U16 [R12.64], R18 ;  /* 0x000000120c001986 */ /* 0x0001e2000c101506 */
[----:B------:R-:W-:Y:S02]  /*45c70*/  ISETP.GE.AND P2, PT, R0, c[0x0][0x17c], PT ;  /* 0x00005f0000007a0c */ /* 0x000fe40003f46270 */
[----:B------:R-:W-:Y:S02]  /*45c80*/  IADD3 R0, R10, c[0x0][0x198], RZ ;  /* 0x000066000a007a10 */ /* 0x000fe40007ffe0ff */
[----:B------:R-:W-:Y:S02]  /*45c90*/  ISETP.LT.AND P1, PT, R28, c[0x0][0x178], !P6 ;  /* 0x00005e001c007a0c */ /* 0x000fe40007721270 */
[----:B------:R-:W-:Y:S01]  /*45ca0*/  ISETP.LT.AND P6, PT, R23, c[0x0][0x178], !P6 ;  /* 0x00005e0017007a0c */ /* 0x000fe200077c1270 */
[----:B------:R-:W-:Y:S01]  /*45cb0*/  IMAD.WIDE R16, R0, 0x2, R24 ;  /* 0x0000000200107825 */ /* 0x000fe200078e0218 */
[----:B------:R-:W-:-:S03]  /*45cc0*/  PRMT R10, R11, 0x7632, R10 ;  /* 0x000076320b0a7816 */ /* 0x000fc6000000000a */
[----:B------:R-:W-:Y:S01]  /*45cd0*/  IMAD.WIDE R20, R0, 0x2, R6 ;  /* 0x0000000200147825 */ /* 0x000fe200078e0206 */
[----:B------:R1:W-:Y:S01]  /*45ce0*/  @P5 STG.E.U16 [R16.64], R14 ;  /* 0x0000000e10005986 */ /* 0x0003e2000c101506 */
[----:B0-----:R-:W-:Y:S02]  /*45cf0*/  PRMT R18, R18, 0x7632, R18 ;  /* 0x0000763212127816 */ /* 0x001fe40000000012 */
[----:B------:R-:W-:Y:S01]  /*45d00*/  IMAD.WIDE R8, R0, 0x2, R4 ;  /* 0x0000000200087825 */ /* 0x000fe200078e0204 */
[----:B------:R-:W-:Y:S01]  /*45d10*/  ISETP.GE.AND P0, PT, R26, c[0x0][0x17c], PT ;  /* 0x00005f001a007a0c */ /* 0x000fe20003f06270 */
[----:B------:R-:W-:Y:S02]  /*45d20*/  @P4 STG.E.U16 [R20.64], R10 ;  /* 0x0000000a14004986 */ /* 0x000fe4000c101506 */
[----:B------:R-:W-:Y:S01]  /*45d30*/  IMAD.WIDE R12, R0, 0x2, R2 ;  /* 0x00000002000c7825 */ /* 0x000fe200078e0202 */
[----:B------:R-:W-:Y:S01]  /*45d40*/  ISETP.LT.AND P4, PT, R15, c[0x0][0x178], !P2 ;  /* 0x00005e000f007a0c */ /* 0x000fe20005781270 */
[----:B------:R-:W2:Y:S01]  /*45d50*/  LDL.LU R26, [R1+0x1b44] ;  /* 0x001b4400011a7983 */ /* 0x000ea20000300800 */
[----:B-1----:R-:W-:-:S03]  /*45d60*/  PRMT R14, R29, 0x7632, R14 ;  /* 0x000076321d0e7816 */ /* 0x002fc6000000000e */
[----:B------:R-:W3:Y:S04]  /*45d70*/  LDL.LU R11, [R1+0x18] ;  /* 0x00001800010b7983 */ /* 0x000ee80000300800 */
[----:B------:R-:W4:Y:S04]  /*45d80*/  LDL.LU R15, [R1+0x1b70] ;  /* 0x001b7000010f7983 */ /* 0x000f280000300800 */
[----:B------:R-:W-:Y:S04]  /*45d90*/  @P1 STG.E.U16 [R8.64], R14 ;  /* 0x0000000e08001986 */ /* 0x000fe8000c101506 */
[----:B------:R-:W2:Y:S04]  /*45da0*/  LDL.LU R19, [R1+0x1b48] ;  /* 0x001b480001137983 */ /* 0x000ea80000300800 */
[----:B------:R0:W-:Y:S04]  /*45db0*/  @P6 STG.E.U16 [R12.64], R18 ;  /* 0x000000120c006986 */ /* 0x0001e8000c101506 */
[----:B0-----:R-:W2:Y:S04]  /*45dc0*/  LDL.LU R12, [R1+0xc8] ;  /* 0x0000c800010c7983 */ /* 0x001ea80000300800 */
[----:B------:R-:W3:Y:S01]  /*45dd0*/  LDL.LU R13, [R1+0x78] ;  /* 0x00007800010d7983 */ /* 0x000ee20000300800 */
[----:B------:R-:W-:-:S02]  /*45de0*/  ISETP.LT.AND P5, PT, R27, c[0x0][0x178], !P2 ;  /* 0x00005e001b007a0c */ /* 0x000fc400057a1270 */
[----:B------:R-:W-:-:S05]  /*45df0*/  IADD3 R10, R0, c[0x0][0x198], RZ ;  /* 0x00006600000a7a10 */ /* 0x000fca0007ffe0ff */
[----:B------:R-:W-:-:S04]  /*45e00*/  IMAD.WIDE R16, R10, 0x2, R24 ;  /* 0x000000020a107825 */ /* 0x000fc800078e0218 */
[----:B------:R-:W-:Y:S02]  /*45e10*/  IMAD.WIDE R20, R10, 0x2, R6 ;  /* 0x000000020a147825 */ /* 0x000fe400078e0206 */
[----:B--2---:R-:W-:Y:S04]  /*45e20*/  @P5 STG.E.U16 [R16.64], R12 ;  /* 0x0000000c10005986 */ /* 0x004fe8000c101506 */
[----:B---3--:R0:W-:Y:S04]  /*45e30*/  @P4 STG.E.U16 [R20.64], R13 ;  /* 0x0000000d14004986 */ /* 0x0081e8000c101506 */
[----:B0-----:R-:W2:Y:S01]  /*45e40*/  LDL.LU R21, [R1+0x1ad4] ;  /* 0x001ad40001157983 */ /* 0x001ea20000300800 */
[----:B------:R-:W-:Y:S01]  /*45e50*/  ISETP.LT.AND P3, PT, R28, c[0x0][0x178], !P2 ;  /* 0x00005e001c007a0c */ /* 0x000fe20005761270 */
[----:B------:R-:W-:Y:S01]  /*45e60*/  IMAD.WIDE R8, R10, 0x2, R4 ;  /* 0x000000020a087825 */ /* 0x000fe200078e0204 */
[----:B------:R-:W-:Y:S01]  /*45e70*/  ISETP.LT.AND P4, PT, R23, c[0x0][0x178], !P2 ;  /* 0x00005e0017007a0c */ /* 0x000fe20005781270 */
[----:B------:R-:W3:Y:S01]  /*45e80*/  LDL.LU R29, [R1+0x6c] ;  /* 0x00006c00011d7983 */ /* 0x000ee20000300800 */
[----:B------:R-:W-:-:S02]  /*45e90*/  ISETP.LT.AND P5, PT, R27, c[0x0][0x178], !P0 ;  /* 0x00005e001b007a0c */ /* 0x000fc400047a1270 */
[----:B------:R-:W-:Y:S02]  /*45ea0*/  IADD3 R0, R10, c[0x0][0x198], RZ ;  /* 0x000066000a007a10 */ /* 0x000fe40007ffe0ff */
[----:B------:R-:W-:-:S05]  /*45eb0*/  PRMT R14, R12, 0x7632, R14 ;  /* 0x000076320c0e7816 */ /* 0x000fca000000000e */
[----:B------:R0:W-:Y:S01]  /*45ec0*/  @P3 STG.E.U16 [R8.64], R11 ;  /* 0x0000000b08003986 */ /* 0x0001e2000c101506 */
[----:B------:R-:W-:Y:S01]  /*45ed0*/  IMAD.WIDE R16, R0, 0x2, R6 ;  /* 0x0000000200107825 */ /* 0x000fe200078e0206 */
[----:B------:R-:W-:Y:S02]  /*45ee0*/  ISETP.GE.AND P2, PT, R19, c[0x0][0x17c], PT ;  /* 0x00005f0013007a0c */ /* 0x000fe40003f46270 */
[----:B------:R-:W-:Y:S01]  /*45ef0*/  ISETP.GE.AND P1, PT, R26, c[0x0][0x17c], PT ;  /* 0x00005f001a007a0c */ /* 0x000fe20003f26270 */
[----:B------:R-:W3:Y:S04]  /*45f00*/  LDL.LU R19, [R1+0x5c] ;  /* 0x00005c0001137983 */ /* 0x000ee80000300800 */
[----:B------:R-:W3:Y:S01]  /*45f10*/  LDL.LU R26, [R1+0x4c] ;  /* 0x00004c00011a7983 */ /* 0x000ee20000300800 */
[----:B0-----:R-:W-:Y:S01]  /*45f20*/  IMAD.WIDE R8, R10, 0x2, R2 ;  /* 0x000000020a087825 */ /* 0x001fe200078e0202 */
[----:B------:R-:W-:-:S03]  /*45f30*/  PRMT R10, R13, 0x7632, R10 ;  /* 0x000076320d0a7816 */ /* 0x000fc6000000000a */
[----:B------:R-:W-:Y:S01]  /*45f40*/  IMAD.WIDE R12, R0, 0x2, R24 ;  /* 0x00000002000c7825 */ /* 0x000fe200078e0218 */
[----:B------:R-:W-:Y:S04]  /*45f50*/  @P4 STG.E.U16 [R8.64], R22 ;  /* 0x0000001608004986 */ /* 0x000fe8000c101506 */
[----:B------:R-:W-:Y:S01]  /*45f60*/  @P5 STG.E.U16 [R12.64], R14 ;  /* 0x0000000e0c005986 */ /* 0x000fe2000c101506 */
[----:B--2---:R-:W-:-:S13]  /*45f70*/  ISETP.LT.AND P6, PT, R21, c[0x0][0x178], !P0 ;  /* 0x00005e0015007a0c */ /* 0x004fda00047c1270 */
[----:B------:R0:W-:Y:S04]  /*45f80*/  @P6 STG.E.U16 [R16.64], R10 ;  /* 0x0000000a10006986 */ /* 0x0001e8000c101506 */
[----:B0-----:R-:W2:Y:S04]  /*45f90*/  LDL.LU R16, [R1+0x1b50] ;  /* 0x001b500001107983 */ /* 0x001ea80000300800 */
[----:B------:R-:W4:Y:S01]  /*45fa0*/  LDL.LU R17, [R1+0x1b4c] ;  /* 0x001b4c0001117983 */ /* 0x000f220000300800 */
[----:B------:R-:W-:Y:S02]  /*45fb0*/  ISETP.LT.AND P3, PT, R28, c[0x0][0x178], !P0 ;  /* 0x00005e001c007a0c */ /* 0x000fe40004761270 */
[----:B------:R-:W-:-:S02]  /*45fc0*/  ISETP.LT.AND P0, PT, R23, c[0x0][0x178], !P0 ;  /* 0x00005e0017007a0c */ /* 0x000fc40004701270 */
[----:B------:R-:W-:Y:S02]  /*45fd0*/  PRMT R10, R11, 0x7632, R10 ;  /* 0x000076320b0a7816 */ /* 0x000fe4000000000a */
[----:B------:R-:W4:Y:S01]  /*45fe0*/  LDL.LU R11, [R1+0x1b6c] ;  /* 0x001b6c00010b7983 */ /* 0x000f220000300800 */
[----:B------:R-:W-:Y:S01]  /*45ff0*/  ISETP.LT.AND P4, PT, R27, c[0x0][0x178], !P1 ;  /* 0x00005e001b007a0c */ /* 0x000fe20004f81270 */
[----:B------:R-:W-:Y:S01]  /*46000*/  IMAD.WIDE R8, R0, 0x2, R4 ;  /* 0x0000000200087825 */ /* 0x000fe200078e0204 */
[----:B------:R-:W-:Y:S02]  /*46010*/  ISETP.LT.AND P6, PT, R21, c[0x0][0x178], !P1 ;  /* 0x00005e0015007a0c */ /* 0x000fe40004fc1270 */
[----:B------:R-:W-:Y:S01]  /*46020*/  ISETP.LT.AND P5, PT, R28, c[0x0][0x178], !P1 ;  /* 0x00005e001c007a0c */ /* 0x000fe20004fa1270 */
[----:B------:R-:W-:Y:S01]  /*46030*/  IMAD.WIDE R12, R0, 0x2, R2 ;  /* 0x00000002000c7825 */ /* 0x000fe200078e0202 */
[----:B------:R-:W-:Y:S02]  /*46040*/  PRMT R22, R22, 0x7632, R22 ;  /* 0x0000763216167816 */ /* 0x000fe40000000016 */
[----:B------:R-:W-:Y:S01]  /*46050*/  IADD3 R0, R0, c[0x0][0x198], RZ ;  /* 0x0000660000007a10 */ /* 0x000fe20007ffe0ff */
[----:B------:R0:W-:Y:S04]  /*46060*/  @P3 STG.E.U16 [R8.64], R10 ;  /* 0x0000000a08003986 */ /* 0x0001e8000c101506 */
[----:B------:R1:W-:Y:S01]  /*46070*/  @P0 STG.E.U16 [R12.64], R22 ;  /* 0x000000160c000986 */ /* 0x0003e2000c101506 */
[----:B---3--:R-:W-:Y:S01]  /*46080*/  PRMT R20, R19, 0x7632, R20 ;  /* 0x0000763213147816 */ /* 0x008fe20000000014 */
[----:B0-----:R-:W-:-:S04]  /*46090*/  IMAD.WIDE R8, R0, 0x2, R24 ;  /* 0x0000000200087825 */ /* 0x001fc800078e0218 */
[----:B-1----:R-:W-:Y:S01]  /*460a0*/  IMAD.WIDE R12, R0, 0x2, R6 ;  /* 0x00000002000c7825 */ /* 0x002fe200078e0206 */
[----:B------:R-:W-:Y:S01]  /*460b0*/  @P4 STG.E.U16 [R8.64], R29 ;  /* 0x0000001d08004986 */ /* 0x000fe2000c101506 */
[----:B------:R-:W-:-:S03]  /*460c0*/  PRMT R18, R26, 0x7632, R18 ;  /* 0x000076321a127816 */ /* 0x000fc60000000012 */
[----:B------:R-:W3:Y:S04]  /*460d0*/  LDL.LU R22, [R1+0xac] ;  /* 0x0000ac0001167983 */ /* 0x000ee80000300800 */
[----:B------:R0:W-:Y:S04]  /*460e0*/  @P6 STG.E.U16 [R12.64], R19 ;  /* 0x000000130c006986 */ /* 0x0001e8000c101506 */
[----:B0-----:R-:W3:Y:S01]  /*460f0*/  LDL.LU R19, [R1+0x9c] ;  /* 0x00009c0001137983 */ /* 0x001ee20000300800 */
[----:B------:R-:W-:Y:S02]  /*46100*/  PRMT R10, R29, 0x7632, R10 ;  /* 0x000076321d0a7816 */ /* 0x000fe4000000000a */
[----:B--2---:R-:W-:-:S02]  /*46110*/  ISETP.GE.AND P3, PT, R16, c[0x0][0x17c], PT ;  /* 0x00005f0010007a0c */ /* 0x004fc40003f66270 */
[----:B----4-:R-:W-:Y:S01]  /*46120*/  ISETP.GE.AND P0, PT, R17, c[0x0][0x17c], PT ;  /* 0x00005f0011007a0c */ /* 0x010fe20003f06270 */
[----:B------:R-:W-:-:S05]  /*46130*/  IMAD.WIDE R16, R0, 0x2, R4 ;  /* 0x0000000200107825 */ /* 0x000fca00078e0204 */
[----:B------:R0:W-:Y:S04]  /*46140*/  @P5 STG.E.U16 [R16.64], R26 ;  /* 0x0000001a10005986 */ /* 0x0001e8000c101506 */
[----:B0-----:R-:W2:Y:S04]  /*46150*/  LDL.LU R26, [R1+0x1b54] ;  /* 0x001b5400011a7983 */ /* 0x001ea80000300800 */
[----:B------:R-:W4:Y:S01]  /*46160*/  LDL.LU R29, [R1+0x3c] ;  /* 0x00003c00011d7983 */ /* 0x000f220000300800 */
[----:B------:R-:W-:Y:S02]  /*46170*/  ISETP.LT.AND P1, PT, R23, c[0x0][0x178], !P1 ;  /* 0x00005e0017007a0c */ /* 0x000fe40004f21270 */
[----:B------:R-:W-:Y:S01]  /*46180*/  ISETP.LT.AND P4, PT, R27, c[0x0][0x178], !P2 ;  /* 0x00005e001b007a0c */ /* 0x000fe20005781270 */
[C---:B------:R-:W-:Y:S01]  /*46190*/  IMAD.WIDE R8, R0.reuse, 0x2, R2 ;  /* 0x0000000200087825 */ /* 0x040fe200078e0202 */
[----:B------:R-:W-:-:S02]  /*461a0*/  IADD3 R0, R0, c[0x0][0x198], RZ ;  /* 0x0000660000007a10 */ /* 0x000fc40007ffe0ff */
[----:B------:R-:W-:Y:S02]  /*461b0*/  ISETP.LT.AND P6, PT, R21, c[0x0][0x178], !P2 ;  /* 0x00005e0015007a0c */ /* 0x000fe400057c1270 */
[----:B------:R-:W-:Y:S02]  /*461c0*/  ISETP.LT.AND P5, PT, R28, c[0x0][0x178], !P2 ;  /* 0x00005e001c007a0c */ /* 0x000fe400057a1270 */
[----:B------:R-:W-:-:S03]  /*461d0*/  ISETP.LT.AND P2, PT, R23, c[0x0][0x178], !P2 ;  /* 0x00005e0017007a0c */ /* 0x000fc60005741270 */
[----:B------:R0:W-:Y:S01]  /*461e0*/  @P1 STG.E.U16 [R8.64], R11 ;  /* 0x0000000b08001986 */ /* 0x0001e2000c101506 */
[----:B------:R-:W-:Y:S01]  /*461f0*/  ISETP.LT.AND P1, PT, R27, c[0x0][0x178], !P3 ;  /* 0x00005e001b007a0c */ /* 0x000fe20005f21270 */
[----:B------:R-:W-:Y:S01]  /*46200*/  IMAD.WIDE R12, R0, 0x2, R6 ;  /* 0x00000002000c7825 */ /* 0x000fe200078e0206 */
[----:B------:R-:W-:-:S03]  /*46210*/  PRMT R14, R11, 0x7632, R14 ;  /* 0x000076320b0e7816 */ /* 0x000fc6000000000e */
[----:B0-----:R-:W-:-:S05]  /*46220*/  IMAD.WIDE R8, R0, 0x2, R24 ;  /* 0x0000000200087825 */ /* 0x001fca00078e0218 */
[----:B------:R0:W-:Y:S01]  /*46230*/  @P4 STG.E.U16 [R8.64], R10 ;  /* 0x0000000a08004986 */ /* 0x0001e2000c101506 */
[----:B------:R-:W-:Y:S01]  /*46240*/  ISETP.LT.AND P4, PT, R21, c[0x0][0x178], !P3 ;  /* 0x00005e0015007a0c */ /* 0x000fe20005f81270 */
[C---:B------:R-:W-:Y:S02]  /*46250*/  IMAD.WIDE R16, R0.reuse, 0x2, R4 ;  /* 0x0000000200107825 */ /* 0x040fe400078e0204 */
[----:B------:R1:W-:Y:S04]  /*46260*/  @P6 STG.E.U16 [R12.64], R20 ;  /* 0x000000140c006986 */ /* 0x0003e8000c101506 */
[----:B------:R-:W-:Y:S01]  /*46270*/  @P5 STG.E.U16 [R16.64], R18 ;  /* 0x0000001210005986 */ /* 0x000fe2000c101506 */
[C---:B0-----:R-:W-:Y:S01]  /*46280*/  IADD3 R8, R0.reuse, c[0x0][0x198], RZ ;  /* 0x0000660000087a10 */ /* 0x041fe20007ffe0ff */
[----:B------:R-:W-:-:S02]  /*46290*/  IMAD.WIDE R10, R0, 0x2, R2 ;  /* 0x00000002000a7825 */ /* 0x000fc400078e0202 */
[----:B------:R-:W4:Y:S02]  /*462a0*/  LDL.LU R9, [R1+0x1b58] ;  /* 0x001b580001097983 */ /* 0x000f240000300800 */
[C---:B-1----:R-:W-:Y:S02]  /*462b0*/  IMAD.WIDE R12, R8.reuse, 0x2, R24 ;  /* 0x00000002080c7825 */ /* 0x042fe400078e0218 */
[----:B------:R0:W-:Y:S04]  /*462c0*/  @P2 STG.E.U16 [R10.64], R14 ;  /* 0x0000000e0a002986 */ /* 0x0001e8000c101506 */
[----:B---3--:R1:W-:Y:S01]  /*462d0*/  @P1 STG.E.U16 [R12.64], R22 ;  /* 0x000000160c001986 */ /* 0x0083e2000c101506 */
[----:B0-----:R-:W-:Y:S01]  /*462e0*/  IMAD.WIDE R10, R8, 0x2, R6 ;  /* 0x00000002080a7825 */ /* 0x001fe200078e0206 */
[----:B------:R-:W-:-:S04]  /*462f0*/  PRMT R14, R22, 0x7632, R14 ;  /* 0x00007632160e7816 */ /* 0x000fc8000000000e */
[----:B------:R0:W-:Y:S01]  /*46300*/  @P4 STG.E.U16 [R10.64], R19 ;  /* 0x000000130a004986 */ /* 0x0001e2000c101506 */
[----:B------:R-:W-:Y:S02]  /*46310*/  ISETP.LT.AND P5, PT, R28, c[0x0][0x178], !P3 ;  /* 0x00005e001c007a0c */ /* 0x000fe40005fa1270 */
[----:B------:R-:W-:Y:S01]  /*46320*/  ISETP.LT.AND P6, PT, R23, c[0x0][0x178], !P3 ;  /* 0x00005e0017007a0c */ /* 0x000fe20005fc1270 */
[----:B-1----:R-:W-:-:S04]  /*46330*/  IMAD.WIDE R12, R8, 0x2, R4 ;  /* 0x00000002080c7825 */ /* 0x002fc800078e0204 */
[----:B------:R-:W-:Y:S01]  /*46340*/  IMAD.WIDE R16, R8, 0x2, R2 ;  /* 0x0000000208107825 */ /* 0x000fe200078e0202 */
[----:B--2---:R-:W-:Y:S02]  /*46350*/  ISETP.GE.AND P2, PT, R26, c[0x0][0x17c], PT ;  /* 0x00005f001a007a0c */ /* 0x004fe40003f46270 */
[----:B------:R-:W2:Y:S04]  /*46360*/  LDL.LU R26, [R1+0xbc] ;  /* 0x0000bc00011a7983 */ /* 0x000ea80000300800 */
[----:B------:R-:W3:Y:S04]  /*46370*/  LDL.LU R18, [R1+0x8c] ;  /* 0x00008c0001127983 */ /* 0x000ee80000300800 */
[----:B------:R-:W2:Y:S04]  /*46380*/  LDL.LU R22, [R1+0x2c] ;  /* 0x00002c0001167983 */ /* 0x000ea80000300800 */
[----:B0-----:R-:W2:Y:S04]  /*46390*/  LDL.LU R11, [R1+0x1b5c] ;  /* 0x001b5c00010b7983 */ /* 0x001ea80000300800 */
[----:B----4-:R-:W-:Y:S04]  /*463a0*/  @P5 STG.E.U16 [R12.64], R29 ;  /* 0x0000001d0c005986 */ /* 0x010fe8000c101506 */
[----:B------:R0:W-:Y:S02]  /*463b0*/  @P6 STG.E.U16 [R16.64], R15 ;  /* 0x0000000f10006986 */ /* 0x0001e4000c101506 */
[----:B0-----:R-:W-:-:S02]  /*463c0*/  PRMT R16, R19, 0x7632, R16 ;  /* 0x0000763213107816 */ /* 0x001fc40000000010 */
[----:B------:R-:W4:Y:S04]  /*463d0*/  LDL.LU R19, [R1+0x1b68] ;  /* 0x001b680001137983 */ /* 0x000f280000300800 */
[----:B------:R-:W3:Y:S01]  /*463e0*/  LDL.LU R17, [R1+0x1b60] ;  /* 0x001b600001117983 */ /* 0x000ee20000300800 */
[----:B------:R-:W-:-:S03]  /*463f0*/  PRMT R13, R29, 0x7632, R13 ;  /* 0x000076321d0d7816 */ /* 0x000fc6000000000d */
[----:B------:R-:W4:Y:S01]  /*46400*/  LDL.LU R29, [R1+0xcc] ;  /* 0x0000cc00011d7983 */ /* 0x000f220000300800 */
[----:B------:R-:W-:Y:S02]  /*46410*/  ISETP.LT.AND P1, PT, R27, c[0x0][0x178], !P0 ;  /* 0x00005e001b007a0c */ /* 0x000fe40004721270 */
[----:B------:R-:W-:Y:S02]  /*46420*/  IADD3 R0, R8, c[0x0][0x198], RZ ;  /* 0x0000660008007a10 */ /* 0x000fe40007ffe0ff */
[----:B------:R-:W-:Y:S02]  /*46430*/  ISETP.LT.AND P5, PT, R21, c[0x0][0x178], !P0 ;  /* 0x00005e0015007a0c */ /* 0x000fe400047a1270 */
[----:B------:R-:W-:Y:S01]  /*46440*/  ISETP.GE.AND P3, PT, R9, c[0x0][0x17c], PT ;  /* 0x00005f0009007a0c */ /* 0x000fe20003f66270 */
[----:B------:R-:W-:Y:S01]  /*46450*/  IMAD.WIDE R8, R0, 0x2, R24 ;  /* 0x0000000200087825 */ /* 0x000fe200078e0218 */
[----:B------:R-:W-:Y:S02]  /*46460*/  ISETP.LT.AND P6, PT, R28, c[0x0][0x178], !P0 ;  /* 0x00005e001c007a0c */ /* 0x000fe400047c1270 */
[----:B------:R-:W-:-:S03]  /*46470*/  ISETP.LT.AND P0, PT, R23, c[0x0][0x178], !P0 ;  /* 0x00005e0017007a0c */ /* 0x000fc60004701270 */
[----:B------:R0:W-:Y:S01]  /*46480*/  @P1 STG.E.U16 [R8.64], R14 ;  /* 0x0000000e08001986 */ /* 0x0001e2000c101506 */
[----:B------:R-:W-:Y:S02]  /*46490*/  ISETP.LT.AND P1, PT, R27, c[0x0][0x178], !P3 ;  /* 0x00005e001b007a0c */ /* 0x000fe40005f21270 */
[----:B------:R-:W-:Y:S01]  /*464a0*/  PRMT R15, R15, 0x7632, R15 ;  /* 0x000076320f0f7816 */ /* 0x000fe2000000000f */
[C---:B0-----:R-:W-:Y:S01]  /*464b0*/  IMAD.WIDE R8, R0.reuse, 0x2, R6 ;  /* 0x0000000200087825 */ /* 0x041fe200078e0206 */
[----:B------:R-:W-:-:S04]  /*464c0*/  IADD3 R12, R0, c[0x0][0x198], RZ ;  /* 0x00006600000c7a10 */ /* 0x000fc80007ffe0ff */
[----:B------:R0:W-:Y:S01]  /*464d0*/  @P5 STG.E.U16 [R8.64], R16 ;  /* 0x0000001008005986 */ /* 0x0001e2000c101506 */
[----:B------:R-:W-:Y:S01]  /*464e0*/  ISETP.LT.AND P5, PT, R21, c[0x0][0x178], !P3 ;  /* 0x00005e0015007a0c */ /* 0x000fe20005fa1270 */
[----:B0-----:R-:W-:Y:S01]  /*464f0*/  IMAD.WIDE R8, R0, 0x2, R2 ;  /* 0x0000000200087825 */ /* 0x001fe200078e0202 */
[----:B--2---:R-:W-:-:S03]  /*46500*/  ISETP.GE.AND P4, PT, R11, c[0x0][0x17c], PT ;  /* 0x00005f000b007a0c */ /* 0x004fc60003f86270 */
[----:B------:R-:W-:-:S05]  /*46510*/  IMAD.WIDE R10, R0, 0x2, R4 ;  /* 0x00000002000a7825 */ /* 0x000fca00078e0204 */
[----:B------:R0:W-:Y:S01]  /*46520*/  @P6 STG.E.U16 [R10.64], R13 ;  /* 0x0000000d0a006986 */ /* 0x0001e2000c101506 */
[----:B------:R-:W-:Y:S02]  /*46530*/  ISETP.LT.AND P6, PT, R28, c[0x0][0x178], !P3 ;  /* 0x00005e001c007a0c */ /* 0x000fe40005fc1270 */
[----:B------:R-:W-:Y:S01]  /*46540*/  ISETP.LT.AND P3, PT, R23, c[0x0][0x178], !P3 ;  /* 0x00005e0017007a0c */ /* 0x000fe20005f61270 */
[----:B------:R1:W-:Y:S01]  /*46550*/  @P0 STG.E.U16 [R8.64], R15 ;  /* 0x0000000f08000986 */ /* 0x0003e2000c101506 */
[----:B------:R-:W-:Y:S02]  /*46560*/  ISETP.LT.AND P0, PT, R27, c[0x0][0x178], !P2 ;  /* 0x00005e001b007a0c */ /* 0x000fe40005701270 */
[C---:B------:R-:W-:Y:S01]  /*46570*/  IADD3 R0, R12.reuse, c[0x0][0x198], RZ ;  /* 0x000066000c007a10 */ /* 0x040fe20007ffe0ff */
[----:B0-----:R-:W-:-:S04]  /*46580*/  IMAD.WIDE R10, R12, 0x2, R24 ;  /* 0x000000020c0a7825 */ /* 0x001fc800078e0218 */
[----:B-1----:R-:W-:Y:S01]  /*46590*/  IMAD.WIDE R8, R12, 0x2, R6 ;  /* 0x000000020c087825 */ /* 0x002fe200078e0206 */
[----:B------:R0:W-:Y:S01]  /*465a0*/  @P1 STG.E.U16 [R10.64], R26 ;  /* 0x0000001a0a001986 */ /* 0x0001e2000c101506 */
[----:B------:R-:W-:-:S03]  /*465b0*/  PRMT R16, R26, 0x7632, R16 ;  /* 0x000076321a107816 */ /* 0x000fc60000000010 */
[----:B---3--:R1:W-:Y:S01]  /*465c0*/  @P5 STG.E.U16 [R8.64], R18 ;  /* 0x0000001208005986 */ /* 0x0083e2000c101506 */
[----:B------:R-:W-:Y:S01]  /*465d0*/  ISETP.LT.AND P5, PT, R21, c[0x0][0x178], !P2 ;  /* 0x00005e0015007a0c */ /* 0x000fe200057a1270 */
[----:B------:R-:W-:-:S04]  /*465e0*/  IMAD.WIDE R14, R0, 0x2, R24 ;  /* 0x00000002000e7825 */ /* 0x000fc800078e0218 */
[C---:B0-----:R-:W-:Y:S01]  /*465f0*/  IMAD.WIDE R10, R12.reuse, 0x2, R4 ;  /* 0x000000020c0a7825 */ /* 0x041fe200078e0204 */
[----:B------:R-:W-:Y:S01]  /*46600*/  ISETP.GE.AND P1, PT, R17, c[0x0][0x17c], PT ;  /* 0x00005f0011007a0c */ /* 0x000fe20003f26270 */
[----:B------:R-:W2:Y:S02]  /*46610*/  LDL.LU R26, [R1+0x7c] ;  /* 0x00007c00011a7983 */ /* 0x000ea40000300800 */
[----:B------:R-:W-:Y:S02]  /*46620*/  IMAD.WIDE R12, R12, 0x2, R2 ;  /* 0x000000020c0c7825 */ /* 0x000fe400078e0202 */
[----:B------:R-:W-:Y:S01]  /*46630*/  @P6 STG.E.U16 [R10.64], R22 ;  /* 0x000000160a006986 */ /* 0x000fe2000c101506 */
[----:B------:R-:W-:Y:S02]  /*46640*/  ISETP.LT.AND P6, PT, R28, c[0x0][0x178], !P2 ;  /* 0x00005e001c007a0c */ /* 0x000fe400057c1270 */
[----:B------:R-:W-:Y:S01]  /*46650*/  ISETP.LT.AND P2, PT, R23, c[0x0][0x178], !P2 ;  /* 0x00005e0017007a0c */ /* 0x000fe20005741270 */
[----:B----4-:R0:W-:Y:S01]  /*46660*/  @P3 STG.E.U16 [R12.64], R19 ;  /* 0x000000130c003986 */ /* 0x0101e2000c101506 */
[----:B-1----:R-:W-:-:S03]  /*46670*/  IMAD.WIDE R8, R0, 0x2, R6 ;  /* 0x0000000200087825 */ /* 0x002fc600078e0206 */
[----:B------:R1:W-:Y:S01]  /*46680*/  @P0 STG.E.U16 [R14.64], R16 ;  /* 0x000000100e000986 */ /* 0x0003e2000c101506 */
[----:B------:R-:W-:Y:S02]  /*46690*/  ISETP.LT.AND P0, PT, R27, c[0x0][0x178], !P4 ;  /* 0x00005e001b007a0c */ /* 0x000fe40006701270 */
[----:B------:R-:W-:Y:S02]  /*466a0*/  IADD3 R17, R0, c[0x0][0x198], RZ ;  /* 0x0000660000117a10 */ /* 0x000fe40007ffe0ff */
[----:B0-----:R-:W-:Y:S01]  /*466b0*/  PRMT R13, R18, 0x7632, R13 ;  /* 0x00007632120d7816 */ /* 0x001fe2000000000d */
[----:B------:R-:W-:Y:S01]  /*466c0*/  IMAD.WIDE R10, R0, 0x2, R4 ;  /* 0x00000002000a7825 */ /* 0x000fe200078e0204 */
[----:B------:R-:W-:Y:S02]  /*466d0*/  PRMT R20, R22, 0x7632, R20 ;  /* 0x0000763216147816 */ /* 0x000fe40000000014 */
[----:B------:R-:W-:Y:S01]  /*466e0*/  PRMT R19, R19, 0x7632, R19 ;  /* 0x0000763213137816 */ /* 0x000fe20000000013 */
[----:B------:R0:W-:Y:S01]  /*466f0*/  @P5 STG.E.U16 [R8.64], R13 ;  /* 0x0000000d08005986 */ /* 0x0001e2000c101506 */
[----:B-1----:R-:W-:Y:S01]  /*46700*/  IMAD.WIDE R14, R17, 0x2, R24 ;  /* 0x00000002110e7825 */ /* 0x002fe200078e0218 */
[----:B------:R-:W-:-:S02]  /*46710*/  ISETP.LT.AND P3, PT, R27, c[0x0][0x178], !P1 ;  /* 0x00005e001b007a0c */ /* 0x000fc40004f61270 */
[----:B------:R-:W-:Y:S01]  /*46720*/  @P6 STG.E.U16 [R10.64], R20 ;  /* 0x000000140a006986 */ /* 0x000fe2000c101506 */
[C---:B------:R-:W-:Y:S01]  /*46730*/  ISETP.LT.AND P5, PT, R21.reuse, c[0x0][0x178], !P4 ;  /* 0x00005e0015007a0c */ /* 0x040fe200067a1270 */
[----:B0-----:R-:W-:Y:S02]  /*46740*/  IMAD.WIDE R12, R0, 0x2, R2 ;  /* 0x00000002000c7825 */ /* 0x001fe400078e0202 */
[----:B------:R-:W3:Y:S01]  /*46750*/  LDL.LU R27, [R1+0x1c] ;  /* 0x00001c00011b7983 */ /* 0x000ee20000300800 */
[----:B------:R-:W-:-:S03]  /*46760*/  ISETP.LT.AND P6, PT, R21, c[0x0][0x178], !P1 ;  /* 0x00005e0015007a0c */ /* 0x000fc60004fc1270 */
[----:B------:R0:W-:Y:S01]  /*46770*/  @P2 STG.E.U16 [R12.64], R19 ;  /* 0x000000130c002986 */ /* 0x0001e2000c101506 */
[----:B------:R-:W-:-:S03]  /*46780*/  ISETP.LT.AND P2, PT, R28, c[0x0][0x178], !P4 ;  /* 0x00005e001c007a0c */ /* 0x000fc60006741270 */
[----:B------:R1:W-:Y:S01]  /*46790*/  @P0 STG.E.U16 [R14.64], R29 ;  /* 0x0000001d0e000986 */ /* 0x0003e2000c101506 */
[----:B------:R-:W-:Y:S02]  /*467a0*/  ISETP.LT.AND P0, PT, R28, c[0x0][0x178], !P1 ;  /* 0x00005e001c007a0c */ /* 0x000fe40004f01270 */
[C---:B------:R-:W-:Y:S02]  /*467b0*/  ISETP.LT.AND P4, PT, R23.reuse, c[0x0][0x178], !P4 ;  /* 0x00005e0017007a0c */ /* 0x040fe40006781270 */
[----:B------:R-:W-:Y:S02]  /*467c0*/  ISETP.LT.AND P1, PT, R23, c[0x0][0x178], !P1 ;  /* 0x00005e0017007a0c */ /* 0x000fe40004f21270 */
[----:B------:R-:W4:Y:S01]  /*467d0*/  LDL.LU R23, [R1+0x1b64] ;  /* 0x001b640001177983 */ /* 0x000f220000300800 */
[C---:B------:R-:W-:Y:S01]  /*467e0*/  IADD3 R21, R17.reuse, c[0x0][0x198], RZ ;  /* 0x0000660011157a10 */ /* 0x040fe20007ffe0ff */
[----:B0-----:R-:W-:Y:S01]  /*467f0*/  IMAD.WIDE R18, R17, 0x2, R6 ;  /* 0x0000000211127825 */ /* 0x001fe200078e0206 */
[----:B------:R-:W-:-:S03]  /*46800*/  PRMT R12, R29, 0x7632, R12 ;  /* 0x000076321d0c7816 */ /* 0x000fc6000000000c */
[----:B------:R-:W-:-:S04]  /*46810*/  IMAD.WIDE R8, R17, 0x2, R4 ;  /* 0x0000000211087825 */ /* 0x000fc800078e0204 */
[----:B------:R-:W-:-:S04]  /*46820*/  IMAD.WIDE R10, R17, 0x2, R2 ;  /* 0x00000002110a7825 */ /* 0x000fc800078e0202 */
[----:B------:R-:W-:-:S04]  /*46830*/  IMAD.WIDE R24, R21, 0x2, R24 ;  /* 0x0000000215187825 */ /* 0x000fc800078e0218 */
[----:B------:R-:W-:-:S04]  /*46840*/  IMAD.WIDE R6, R21, 0x2, R6 ;  /* 0x0000000215067825 */ /* 0x000fc800078e0206 */
[----:B------:R-:W-:-:S04]  /*46850*/  IMAD.WIDE R4, R21, 0x2, R4 ;  /* 0x0000000215047825 */ /* 0x000fc800078e0204 */
[----:B------:R-:W-:Y:S01]  /*46860*/  IMAD.WIDE R2, R21, 0x2, R2 ;  /* 0x0000000215027825 */ /* 0x000fe200078e0202 */
[----:B--2---:R-:W-:Y:S01]  /*46870*/  PRMT R0, R26, 0x7632, R0 ;  /* 0x000076321a007816 */ /* 0x004fe20000000000 */
[----:B------:R1:W-:Y:S01]  /*46880*/  @P5 STG.E.U16 [R18.64], R26 ;  /* 0x0000001a12005986 */ /* 0x0003e2000c101506 */
[----:B---3--:R-:W-:-:S03]  /*46890*/  PRMT R13, R27, 0x7632, R13 ;  /* 0x000076321b0d7816 */ /* 0x008fc6000000000d */
[----:B------:R1:W-:Y:S04]  /*468a0*/  @P2 STG.E.U16 [R8.64], R27 ;  /* 0x0000001b08002986 */ /* 0x0003e8000c101506 */
[----:B----4-:R1:W-:Y:S04]  /*468b0*/  @P4 STG.E.U16 [R10.64], R23 ;  /* 0x000000170a004986 */ /* 0x0103e8000c101506 */
[----:B------:R1:W-:Y:S04]  /*468c0*/  @P3 STG.E.U16 [R24.64], R12 ;  /* 0x0000000c18003986 */ /* 0x0003e8000c101506 */
[----:B------:R1:W-:Y:S04]  /*468d0*/  @P6 STG.E.U16 [R6.64], R0 ;  /* 0x0000000006006986 */ /* 0x0003e8000c101506 */
[----:B------:R1:W-:Y:S01]  /*468e0*/  @P0 STG.E.U16 [R4.64], R13 ;  /* 0x0000000d04000986 */ /* 0x0003e2000c101506 */
[----:B------:R-:W-:Y:S05]  /*468f0*/  @!P1 EXIT ;  /* 0x000000000000994d */ /* 0x000fea0003800000 */
[----:B-1----:R-:W-:-:S05]  /*46900*/  PRMT R23, R23, 0x7632, R23 ;  /* 0x0000763217177816 */ /* 0x002fca0000000017 */
[----:B------:R-:W-:Y:S01]  /*46910*/  STG.E.U16 [R2.64], R23 ;  /* 0x0000001702007986 */ /* 0x000fe2000c101506 */
[----:B------:R-:W-:Y:S05]  /*46920*/  EXIT ;  /* 0x000000000000794d */ /* 0x000fea0003800000 */
.L_x_3:
[----:B------:R-:W-:-:S00]  /*46930*/  BRA `(.L_x_3) ;  /* 0xfffffff000007947 */ /* 0x000fc0000383ffff */
[----:B------:R-:W-:-:S00]  /*46940*/  NOP ;  /* 0x0000000000007918 */ /* 0x000fc00000000000 */
        /* <DEDUP_REMOVED lines=11> */
.L_x_4:


//--------------------- .nv.shared.matmul_kernel  --------------------------
	.section	.nv.shared.matmul_kernel,"aw",@nobits
	.sectionflags	@""
	.align	16
